// auto-generated by cutlass_sweep.gemm — config: {"arch": "sm_100", "cluster_m": 2, "cluster_n": 1, "dtype": "bf16", "dtype_b": "bf16", "layout": "nt", "stages": 0, "tile_k": 16, "tile_m": 256, "tile_n": 224}
#include "cutlass/cutlass.h"
#include "cutlass/gemm/collective/collective_builder.hpp"
#include "cutlass/gemm/device/gemm_universal_adapter.h"
#include "cutlass/gemm/kernel/gemm_universal.hpp"
#include "cutlass/epilogue/collective/collective_builder.hpp"

using ElemA = cutlass::bfloat16_t;
using ElemB = cutlass::bfloat16_t;
using ElemCD = cutlass::bfloat16_t;
using Acc  = float;
using TileShape    = cute::Shape<cute::_256, cute::_224, cute::_16>;
using ClusterShape = cute::Shape<cute::_2, cute::_1, cute::_1>;

using CollectiveEpilogue = typename cutlass::epilogue::collective::CollectiveBuilder<
    cutlass::arch::Sm100, cutlass::arch::OpClassTensorOp,
    TileShape, ClusterShape,
    cutlass::epilogue::collective::EpilogueTileAuto,
    Acc, Acc,
    ElemCD, cutlass::layout::RowMajor, 128 / cutlass::sizeof_bits<ElemCD>::value,
    ElemCD, cutlass::layout::RowMajor, 128 / cutlass::sizeof_bits<ElemCD>::value,
    cutlass::epilogue::collective::EpilogueScheduleAuto
  >::CollectiveOp;

using CollectiveMainloop = typename cutlass::gemm::collective::CollectiveBuilder<
    cutlass::arch::Sm100, cutlass::arch::OpClassTensorOp,
    ElemA, cutlass::layout::RowMajor, 128 / cutlass::sizeof_bits<ElemA>::value,
    ElemB, cutlass::layout::ColumnMajor, 128 / cutlass::sizeof_bits<ElemB>::value,
    Acc,
    TileShape, ClusterShape,
    cutlass::gemm::collective::StageCountAutoCarveout<static_cast<int>(sizeof(typename CollectiveEpilogue::SharedStorage))>,
    cutlass::gemm::collective::KernelScheduleAuto
  >::CollectiveOp;

using GemmKernel = cutlass::gemm::kernel::GemmUniversal<
    cute::Shape<int,int,int,int>,
    CollectiveMainloop,
    CollectiveEpilogue
>;
using Gemm = cutlass::gemm::device::GemmUniversalAdapter<GemmKernel>;

// Force the device kernel symbol into the cubin without needing a host main.
auto* _anchor = &cutlass::device_kernel<GemmKernel>;


// ===== COMPILED SASS (sm_100a) =====

	.target	sm_100a

	.elftype	@"ET_EXEC"


//--------------------- .note.nv.tkinfo           --------------------------
	.section	.note.nv.tkinfo,"",@"SHT_NOTE"
	.sectionflags	@"SHF_NOTE_NV_TKINFO"
	.tkinfo
        /*0018*/ 	.word	0x00000002
        /*0030*/ 	.string	""
        /*0030*/ 	.string	"ptxas"
        /*0030*/ 	.string	"Cuda compilation tools, release 13.0, V13.0.88"
        /*0030*/ 	.string	"Build cuda_13.0.r13.0/compiler.36424714_0"
        /*0030*/ 	.string	"-arch sm_100a -m 64 "



//--------------------- .note.nv.cuinfo           --------------------------
	.section	.note.nv.cuinfo,"",@"SHT_NOTE"
	.sectionflags	@"SHF_NOTE_NV_CUINFO"
        /*0018*/ 	.short	0x0002
        /*001a*/ 	.short	0x0064
        /*001c*/ 	.short	0x0082
	.zero		2


//--------------------- .nv.info                  --------------------------
	.section	.nv.info,"",@"SHT_CUDA_INFO"
	.align	4


	//----- nvinfo : EIATTR_REGCOUNT
	.align		4
        /*0000*/ 	.byte	0x04, 0x2f
        /*0002*/ 	.short	(.L_19 - .L_18)
	.align		4
.L_18:
        /*0004*/ 	.word	index@(_ZN7cutlass13device_kernelINS_4gemm6kernel13GemmUniversalIN4cute5tupleIJiiiiEEENS1_10collective13CollectiveMmaINS1_35MainloopSm100TmaUmmaWarpSpecializedILi15ELi2ELi2ENS5_IJNS4_1CILi2EEENSA_ILi1EEESC_EEEEENS5_IJNSA_ILi256EEENSA_ILi224EEENSA_ILi16EEEEEENS_10bfloat16_tENS5_IJlSC_lEEESJ_SK_NS4_8TiledMMAINS4_8MMA_AtomIJNS4_26SM100_MMA_F16BF16_2x1SM_SSISJ_SJ_fLi256ELi224ELNS4_4UMMA5MajorE0ELSP_0ELNSO_7ScaleInE0ELSQ_0EEEEEENS4_6LayoutINS5_IJSC_SC_SC_EEENS5_IJNSA_ILi0EEESV_SV_EEEEENS5_IJNS4_10UnderscoreESY_SY_EEEEENS4_18SM100_TMA_2SM_LOADENS4_14ComposedLayoutINS4_7SwizzleILi1ELi4ELi3EEENS4_18smem_ptr_flag_bitsILi16EEENST_INS5_IJNSA_ILi8EEESH_EEENS5_IJSH_SC_EEEEEEEvNS4_8identityES11_S1B_vS1C_EENS_8epilogue10collective18CollectiveEpilogueINS1E_23Sm100TmaWarpSpecializedILi2ELi1ELi224ELb1ELb0EEEJNS5_IJNSA_ILi128EEESG_SH_EEENS5_IJNST_IS1J_SC_EENST_ISG_SC_EEEEESJ_SK_SJ_SK_NS1E_6fusion15FusionCallbacksIS1I_NS1O_17LinearCombinationISJ_fSJ_fLNS_15FloatRoundStyleE2EEES1K_S1N_JEEENS4_5SM1004TMEM4LOAD26SM100_TMEM_LOAD_32dp32b32xENS4_13SM90_TMA_LOADENS12_INS13_ILi2ELi4ELi3EEES16_NST_INS5_IJS17_NSA_ILi32EEEEEENS5_IJS20_SC_EEEEEEENS4_39AutoVectorizingCopyWithAssumedAlignmentILi128EEENS4_14SM90_TMA_STOREES24_S26_S26_EEEvvEEEEvNT_6ParamsE)
        /*0008*/ 	.word	0x000000ff


	//----- nvinfo : EIATTR_FRAME_SIZE
	.align		4
.L_19:
        /*000c*/ 	.byte	0x04, 0x11
        /*000e*/ 	.short	(.L_21 - .L_20)
	.align		4
.L_20:
        /*0010*/ 	.word	index@($__internal_2_$__cuda_sm10x_tcgen05_guardrail_trap_unallocated_columns_being_dealloced)
        /*0014*/ 	.word	0x000001a8


	//----- nvinfo : EIATTR_FRAME_SIZE
	.align		4
.L_21:
        /*0018*/ 	.byte	0x04, 0x11
        /*001a*/ 	.short	(.L_23 - .L_22)
	.align		4
.L_22:
        /*001c*/ 	.word	index@($__internal_1_$__cuda_sm10x_tcgen05_guardrail_trap_phase_invalid_during_alloc)
        /*0020*/ 	.word	0x000001a8


	//----- nvinfo : EIATTR_FRAME_SIZE
	.align		4
.L_23:
        /*0024*/ 	.byte	0x04, 0x11
        /*0026*/ 	.short	(.L_25 - .L_24)
	.align		4
.L_24:
        /*0028*/ 	.word	index@($__internal_0_$__cuda_sm10x_tcgen05_guardrail_trap_col_being_dealloced_not_returned_by_alloc)
        /*002c*/ 	.word	0x000001a8


	//----- nvinfo : EIATTR_FRAME_SIZE
	.align		4
.L_25:
        /*0030*/ 	.byte	0x04, 0x11
        /*0032*/ 	.short	(.L_27 - .L_26)
	.align		4
.L_26:
        /*0034*/ 	.word	index@(_ZN7cutlass13device_kernelINS_4gemm6kernel13GemmUniversalIN4cute5tupleIJiiiiEEENS1_10collective13CollectiveMmaINS1_35MainloopSm100TmaUmmaWarpSpecializedILi15ELi2ELi2ENS5_IJNS4_1CILi2EEENSA_ILi1EEESC_EEEEENS5_IJNSA_ILi256EEENSA_ILi224EEENSA_ILi16EEEEEENS_10bfloat16_tENS5_IJlSC_lEEESJ_SK_NS4_8TiledMMAINS4_8MMA_AtomIJNS4_26SM100_MMA_F16BF16_2x1SM_SSISJ_SJ_fLi256ELi224ELNS4_4UMMA5MajorE0ELSP_0ELNSO_7ScaleInE0ELSQ_0EEEEEENS4_6LayoutINS5_IJSC_SC_SC_EEENS5_IJNSA_ILi0EEESV_SV_EEEEENS5_IJNS4_10UnderscoreESY_SY_EEEEENS4_18SM100_TMA_2SM_LOADENS4_14ComposedLayoutINS4_7SwizzleILi1ELi4ELi3EEENS4_18smem_ptr_flag_bitsILi16EEENST_INS5_IJNSA_ILi8EEESH_EEENS5_IJSH_SC_EEEEEEEvNS4_8identityES11_S1B_vS1C_EENS_8epilogue10collective18CollectiveEpilogueINS1E_23Sm100TmaWarpSpecializedILi2ELi1ELi224ELb1ELb0EEEJNS5_IJNSA_ILi128EEESG_SH_EEENS5_IJNST_IS1J_SC_EENST_ISG_SC_EEEEESJ_SK_SJ_SK_NS1E_6fusion15FusionCallbacksIS1I_NS1O_17LinearCombinationISJ_fSJ_fLNS_15FloatRoundStyleE2EEES1K_S1N_JEEENS4_5SM1004TMEM4LOAD26SM100_TMEM_LOAD_32dp32b32xENS4_13SM90_TMA_LOADENS12_INS13_ILi2ELi4ELi3EEES16_NST_INS5_IJS17_NSA_ILi32EEEEEENS5_IJS20_SC_EEEEEEENS4_39AutoVectorizingCopyWithAssumedAlignmentILi128EEENS4_14SM90_TMA_STOREES24_S26_S26_EEEvvEEEEvNT_6ParamsE)
        /*0038*/ 	.word	0x000001a8


	//----- nvinfo : EIATTR_MIN_STACK_SIZE
	.align		4
.L_27:
        /*003c*/ 	.byte	0x04, 0x12
        /*003e*/ 	.short	(.L_29 - .L_28)
	.align		4
.L_28:
        /*0040*/ 	.word	index@(_ZN7cutlass13device_kernelINS_4gemm6kernel13GemmUniversalIN4cute5tupleIJiiiiEEENS1_10collective13CollectiveMmaINS1_35MainloopSm100TmaUmmaWarpSpecializedILi15ELi2ELi2ENS5_IJNS4_1CILi2EEENSA_ILi1EEESC_EEEEENS5_IJNSA_ILi256EEENSA_ILi224EEENSA_ILi16EEEEEENS_10bfloat16_tENS5_IJlSC_lEEESJ_SK_NS4_8TiledMMAINS4_8MMA_AtomIJNS4_26SM100_MMA_F16BF16_2x1SM_SSISJ_SJ_fLi256ELi224ELNS4_4UMMA5MajorE0ELSP_0ELNSO_7ScaleInE0ELSQ_0EEEEEENS4_6LayoutINS5_IJSC_SC_SC_EEENS5_IJNSA_ILi0EEESV_SV_EEEEENS5_IJNS4_10UnderscoreESY_SY_EEEEENS4_18SM100_TMA_2SM_LOADENS4_14ComposedLayoutINS4_7SwizzleILi1ELi4ELi3EEENS4_18smem_ptr_flag_bitsILi16EEENST_INS5_IJNSA_ILi8EEESH_EEENS5_IJSH_SC_EEEEEEEvNS4_8identityES11_S1B_vS1C_EENS_8epilogue10collective18CollectiveEpilogueINS1E_23Sm100TmaWarpSpecializedILi2ELi1ELi224ELb1ELb0EEEJNS5_IJNSA_ILi128EEESG_SH_EEENS5_IJNST_IS1J_SC_EENST_ISG_SC_EEEEESJ_SK_SJ_SK_NS1E_6fusion15FusionCallbacksIS1I_NS1O_17LinearCombinationISJ_fSJ_fLNS_15FloatRoundStyleE2EEES1K_S1N_JEEENS4_5SM1004TMEM4LOAD26SM100_TMEM_LOAD_32dp32b32xENS4_13SM90_TMA_LOADENS12_INS13_ILi2ELi4ELi3EEES16_NST_INS5_IJS17_NSA_ILi32EEEEEENS5_IJS20_SC_EEEEEEENS4_39AutoVectorizingCopyWithAssumedAlignmentILi128EEENS4_14SM90_TMA_STOREES24_S26_S26_EEEvvEEEEvNT_6ParamsE)
        /*0044*/ 	.word	0x000001a8
.L_29:


//--------------------- .nv.compat                --------------------------
	.section	.nv.compat,"",@"SHT_CUDA_COMPAT_INFO"
	.align	4
        /*0000*/ 	.byte	0x02, 0x09, 0x01, 0x00, 0x02, 0x02, 0x02, 0x00, 0x02, 0x05, 0x05, 0x00, 0x03, 0x07, 0x01, 0x01
        /*0010*/ 	.byte	0x02, 0x03, 0x01, 0x00, 0x02, 0x06, 0x01, 0x00, 0x04, 0x0b, 0x08, 0x00, 0x09, 0x00, 0x00, 0x00
        /*0020*/ 	.byte	0x00, 0x00, 0x00, 0x00


//--------------------- .nv.info._ZN7cutlass13device_kernelINS_4gemm6kernel13GemmUniversalIN4cute5tupleIJiiiiEEENS1_10collective13CollectiveMmaINS1_35MainloopSm100TmaUmmaWarpSpecializedILi15ELi2ELi2ENS5_IJNS4_1CILi2EEENSA_ILi1EEESC_EEEEENS5_IJNSA_ILi256EEENSA_ILi224EEENSA_ILi16EEEEEENS_10bfloat16_tENS5_IJlSC_lEEESJ_SK_NS4_8TiledMMAINS4_8MMA_AtomIJNS4_26SM100_MMA_F16BF16_2x1SM_SSISJ_SJ_fLi256ELi224ELNS4_4UMMA5MajorE0ELSP_0ELNSO_7ScaleInE0ELSQ_0EEEEEENS4_6LayoutINS5_IJSC_SC_SC_EEENS5_IJNSA_ILi0EEESV_SV_EEEEENS5_IJNS4_10UnderscoreESY_SY_EEEEENS4_18SM100_TMA_2SM_LOADENS4_14ComposedLayoutINS4_7SwizzleILi1ELi4ELi3EEENS4_18smem_ptr_flag_bitsILi16EEENST_INS5_IJNSA_ILi8EEESH_EEENS5_IJSH_SC_EEEEEEEvNS4_8identityES11_S1B_vS1C_EENS_8epilogue10collective18CollectiveEpilogueINS1E_23Sm100TmaWarpSpecializedILi2ELi1ELi224ELb1ELb0EEEJNS5_IJNSA_ILi128EEESG_SH_EEENS5_IJNST_IS1J_SC_EENST_ISG_SC_EEEEESJ_SK_SJ_SK_NS1E_6fusion15FusionCallbacksIS1I_NS1O_17LinearCombinationISJ_fSJ_fLNS_15FloatRoundStyleE2EEES1K_S1N_JEEENS4_5SM1004TMEM4LOAD26SM100_TMEM_LOAD_32dp32b32xENS4_13SM90_TMA_LOADENS12_INS13_ILi2ELi4ELi3EEES16_NST_INS5_IJS17_NSA_ILi32EEEEEENS5_IJS20_SC_EEEEEEENS4_39AutoVectorizingCopyWithAssumedAlignmentILi128EEENS4_14SM90_TMA_STOREES24_S26_S26_EEEvvEEEEvNT_6ParamsE --------------------------
	.section	.nv.info._ZN7cutlass13device_kernelINS_4gemm6kernel13GemmUniversalIN4cute5tupleIJiiiiEEENS1_10collective13CollectiveMmaINS1_35MainloopSm100TmaUmmaWarpSpecializedILi15ELi2ELi2ENS5_IJNS4_1CILi2EEENSA_ILi1EEESC_EEEEENS5_IJNSA_ILi256EEENSA_ILi224EEENSA_ILi16EEEEEENS_10bfloat16_tENS5_IJlSC_lEEESJ_SK_NS4_8TiledMMAINS4_8MMA_AtomIJNS4_26SM100_MMA_F16BF16_2x1SM_SSISJ_SJ_fLi256ELi224ELNS4_4UMMA5MajorE0ELSP_0ELNSO_7ScaleInE0ELSQ_0EEEEEENS4_6LayoutINS5_IJSC_SC_SC_EEENS5_IJNSA_ILi0EEESV_SV_EEEEENS5_IJNS4_10UnderscoreESY_SY_EEEEENS4_18SM100_TMA_2SM_LOADENS4_14ComposedLayoutINS4_7SwizzleILi1ELi4ELi3EEENS4_18smem_ptr_flag_bitsILi16EEENST_INS5_IJNSA_ILi8EEESH_EEENS5_IJSH_SC_EEEEEEEvNS4_8identityES11_S1B_vS1C_EENS_8epilogue10collective18CollectiveEpilogueINS1E_23Sm100TmaWarpSpecializedILi2ELi1ELi224ELb1ELb0EEEJNS5_IJNSA_ILi128EEESG_SH_EEENS5_IJNST_IS1J_SC_EENST_ISG_SC_EEEEESJ_SK_SJ_SK_NS1E_6fusion15FusionCallbacksIS1I_NS1O_17LinearCombinationISJ_fSJ_fLNS_15FloatRoundStyleE2EEES1K_S1N_JEEENS4_5SM1004TMEM4LOAD26SM100_TMEM_LOAD_32dp32b32xENS4_13SM90_TMA_LOADENS12_INS13_ILi2ELi4ELi3EEES16_NST_INS5_IJS17_NSA_ILi32EEEEEENS5_IJS20_SC_EEEEEEENS4_39AutoVectorizingCopyWithAssumedAlignmentILi128EEENS4_14SM90_TMA_STOREES24_S26_S26_EEEvvEEEEvNT_6ParamsE,"",@"SHT_CUDA_INFO"
	.sectionflags	@""
	.align	4


	//----- nvinfo : EIATTR_CUDA_API_VERSION
	.align		4
        /*0000*/ 	.byte	0x04, 0x37
        /*0002*/ 	.short	(.L_31 - .L_30)
.L_30:
        /*0004*/ 	.word	0x00000082


	//----- nvinfo : EIATTR_KPARAM_INFO
	.align		4
.L_31:
        /*0008*/ 	.byte	0x04, 0x17
        /*000a*/ 	.short	(.L_33 - .L_32)
.L_32:
        /*000c*/ 	.word	0x00000000
        /*0010*/ 	.short	0x0000
        /*0012*/ 	.short	0x0000
        /*0014*/ 	.byte	0x00, 0xf0, 0x01, 0x20


	//----- nvinfo : EIATTR_AT_ENTRY_FRAGMENTS
	.align		4
.L_33:
        /*0018*/ 	.byte	0x04, 0x4f
        /*001a*/ 	.short	(.L_35 - .L_34)


	//   ....[0]....
.L_34:
        /*001c*/ 	.word	0x00000007


	//----- nvinfo : EIATTR_RESERVED_SMEM_USED
	.align		4
.L_35:
        /*0020*/ 	.byte	0x01, 0x41
	.zero		2


	//----- nvinfo : EIATTR_SPARSE_MMA_MASK
	.align		4
        /*0024*/ 	.byte	0x03, 0x50
        /*0026*/ 	.short	0x0000


	//----- nvinfo : EIATTR_TCGEN05_2CTA_USED
	.align		4
        /*0028*/ 	.byte	0x01, 0x52
	.zero		2


	//----- nvinfo : EIATTR_MAXREG_COUNT
	.align		4
        /*002c*/ 	.byte	0x03, 0x1b
        /*002e*/ 	.short	0x00ff


	//----- nvinfo : EIATTR_NUM_BARRIERS
	.align		4
        /*0030*/ 	.byte	0x02, 0x4c
        /*0032*/ 	.byte	0x07
	.zero		1


	//----- nvinfo : EIATTR_EXTERNS
	.align		4
        /*0034*/ 	.byte	0x04, 0x0f
        /*0036*/ 	.short	(.L_37 - .L_36)


	//   ....[0]....
	.align		4
.L_36:
        /*0038*/ 	.word	index@(__assertfail)


	//----- nvinfo : EIATTR_ANNOTATIONS
	.align		4
.L_37:
        /*003c*/ 	.byte	0x04, 0x55
        /*003e*/ 	.short	(.L_39 - .L_38)


	//   ....[0]....
.L_38:
        /*0040*/ 	.word	0x00000001
        /*0044*/ 	.byte	0xe0, 0x00, 0x00, 0x00, 0x01, 0x00, 0x00, 0x00, 0x80, 0x01, 0x00, 0x00, 0x01, 0x00, 0x00, 0x00
        /* <DEDUP_REMOVED lines=215> */
        /*0dc4*/ 	.byte	0x90, 0xcd, 0x00, 0x00, 0x01, 0x00, 0x00, 0x00, 0x40, 0xce, 0x00, 0x00


	//----- nvinfo : EIATTR_MERCURY_ISA_VERSION
	.align		4
.L_39:
        /*0dd0*/ 	.byte	0x03, 0x5f
        /*0dd2*/ 	.short	0x0101


	//----- nvinfo : EIATTR_INT_WARP_WIDE_INSTR_OFFSETS
	.align		4
        /*0dd4*/ 	.byte	0x04, 0x31
        /*0dd6*/ 	.short	(.L_41 - .L_40)


	//   ....[0]....
.L_40:
        /*0dd8*/ 	.word	0x00000e90


	//   ....[1]....
        /*0ddc*/ 	.word	0x00000f30


	//   ....[2]....
        /*0de0*/ 	.word	0x00004680


	//   ....[3]....
        /*0de4*/ 	.word	0x000046b0


	//   ....[4]....
        /*0de8*/ 	.word	0x000046d0


	//   ....[5]....
        /*0dec*/ 	.word	0x00005310


	//   ....[6]....
        /*0df0*/ 	.word	0x000053b0


	//   ....[7]....
        /*0df4*/ 	.word	0x00005410


	//   ....[8]....
        /*0df8*/ 	.word	0x00005470


	//   ....[9]....
        /*0dfc*/ 	.word	0x000054c0


	//   ....[10]....
        /*0e00*/ 	.word	0x000054e0


	//   ....[11]....
        /*0e04*/ 	.word	0x00005580


	//   ....[12]....
        /*0e08*/ 	.word	0x000055e0


	//----- nvinfo : EIATTR_COOP_GROUP_MASK_REGIDS
	.align		4
.L_41:
        /*0e0c*/ 	.byte	0x04, 0x29
        /*0e0e*/ 	.short	(.L_43 - .L_42)


	//   ....[0]....
.L_42:
        /*0e10*/ 	.word	0xffffffff


	//   ....[1]....
        /*0e14*/ 	.word	0xffffffff


	//   ....[2]....
        /*0e18*/ 	.word	0xffffffff


	//   ....[3]....
        /*0e1c*/ 	.word	0xffffffff


	//   ....[4]....
        /*0e20*/ 	.word	0xffffffff


	//   ....[5]....
        /*0e24*/ 	.word	0xffffffff


	//   ....[6]....
        /*0e28*/ 	.word	0xffffffff


	//   ....[7]....
        /*0e2c*/ 	.word	0xffffffff


	//   ....[8]....
        /*0e30*/ 	.word	0xffffffff


	//   ....[9]....
        /*0e34*/ 	.word	0xffffffff


	//   ....[10]....
        /*0e38*/ 	.word	0xffffffff


	//   ....[11]....
        /*0e3c*/ 	.word	0xffffffff


	//   ....[12]....
        /*0e40*/ 	.word	0xffffffff


	//   ....[13]....
        /*0e44*/ 	.word	0xffffffff


	//----- nvinfo : EIATTR_COOP_GROUP_INSTR_OFFSETS
	.align		4
.L_43:
        /*0e48*/ 	.byte	0x04, 0x28
        /*0e4a*/ 	.short	(.L_45 - .L_44)


	//   ....[0]....
.L_44:
        /*0e4c*/ 	.word	0x000000b0


	//   ....[1]....
        /*0e50*/ 	.word	0x00000570


	//   ....[2]....
        /*0e54*/ 	.word	0x00000880


	//   ....[3]....
        /*0e58*/ 	.word	0x000009d0


	//   ....[4]....
        /*0e5c*/ 	.word	0x00000ac0


	//   ....[5]....
        /*0e60*/ 	.word	0x00000c20


	//   ....[6]....
        /*0e64*/ 	.word	0x00000d70


	//   ....[7]....
        /*0e68*/ 	.word	0x00000fb0


	//   ....[8]....
        /*0e6c*/ 	.word	0x00002200


	//   ....[9]....
        /*0e70*/ 	.word	0x000036d0


	//   ....[10]....
        /*0e74*/ 	.word	0x00003ba0


	//   ....[11]....
        /*0e78*/ 	.word	0x00003bd0


	//   ....[12]....
        /*0e7c*/ 	.word	0x00004580


	//   ....[13]....
        /*0e80*/ 	.word	0x00004790


	//----- nvinfo : EIATTR_VRC_CTA_INIT_COUNT
	.align		4
.L_45:
        /*0e84*/ 	.byte	0x02, 0x4a
        /*0e86*/ 	.byte	0x80
	.zero		1


	//----- nvinfo : EIATTR_SYSCALL_OFFSETS
	.align		4
        /*0e88*/ 	.byte	0x04, 0x46
        /*0e8a*/ 	.short	(.L_47 - .L_46)


	//   ....[0]....
.L_46:
        /*0e8c*/ 	.word	0x000060e0


	//   ....[1]....
        /*0e90*/ 	.word	0x000061d0


	//   ....[2]....
        /*0e94*/ 	.word	0x000078b0


	//   ....[3]....
        /*0e98*/ 	.word	0x00007a20


	//   ....[4]....
        /*0e9c*/ 	.word	0x00007b90


	//   ....[5]....
        /*0ea0*/ 	.word	0x00007d00


	//   ....[6]....
        /*0ea4*/ 	.word	0x00007e70


	//   ....[7]....
        /*0ea8*/ 	.word	0x00008010


	//   ....[8]....
        /*0eac*/ 	.word	0x000081b0


	//----- nvinfo : EIATTR_MBARRIER_INSTR_OFFSETS
	.align		4
.L_47:
        /*0eb0*/ 	.byte	0x04, 0x39
        /*0eb2*/ 	.short	(.L_49 - .L_48)


	//   ....[0]....
.L_48:
        /*0eb4*/ 	.word	0x00000680
        /*0eb8*/ 	.word	0x000000ff
        /*0ebc*/ 	.word	0x00000000
        /*0ec0*/ 	.short	0x0100
        /*0ec2*/ 	.byte	0x04
	.zero		1


	//   ....[1]....
        /*0ec4*/ 	.word	0x00000690
        /*0ec8*/ 	.word	0x000000ff
        /*0ecc*/ 	.word	0x00000078
        /*0ed0*/ 	.short	0x0100
        /*0ed2*/ 	.byte	0x04
	.zero		1


	//   ....[2]....
        /*0ed4*/ 	.word	0x000006a0
        /*0ed8*/ 	.word	0x000000ff
        /*0edc*/ 	.word	0x00000008
        /*0ee0*/ 	.short	0x0100
        /*0ee2*/ 	.byte	0x04
	.zero		1


	//   ....[3]....
        /*0ee4*/ 	.word	0x000006b0
        /*0ee8*/ 	.word	0x000000ff
        /*0eec*/ 	.word	0x00000080
        /*0ef0*/ 	.short	0x0100
        /*0ef2*/ 	.byte	0x04
	.zero		1


	//   ....[4]....
        /*0ef4*/ 	.word	0x000006c0
        /*0ef8*/ 	.word	0x000000ff
        /*0efc*/ 	.word	0x00000010
        /*0f00*/ 	.short	0x0100
        /*0f02*/ 	.byte	0x04
	.zero		1


	//   ....[5]....
        /*0f04*/ 	.word	0x000006d0
        /*0f08*/ 	.word	0x000000ff
        /*0f0c*/ 	.word	0x00000088
        /*0f10*/ 	.short	0x0100
        /*0f12*/ 	.byte	0x04
	.zero		1


	//   ....[6]....
        /*0f14*/ 	.word	0x000006e0
        /*0f18*/ 	.word	0x000000ff
        /*0f1c*/ 	.word	0x00000018
        /*0f20*/ 	.short	0x0100
        /*0f22*/ 	.byte	0x04
	.zero		1


	//   ....[7]....
        /*0f24*/ 	.word	0x000006f0
        /*0f28*/ 	.word	0x000000ff
        /*0f2c*/ 	.word	0x00000090
        /*0f30*/ 	.short	0x0100
        /*0f32*/ 	.byte	0x04
	.zero		1


	//   ....[8]....
        /*0f34*/ 	.word	0x00000700
        /*0f38*/ 	.word	0x000000ff
        /*0f3c*/ 	.word	0x00000020
        /*0f40*/ 	.short	0x0100
        /*0f42*/ 	.byte	0x04
	.zero		1


	//   ....[9]....
        /*0f44*/ 	.word	0x00000710
        /*0f48*/ 	.word	0x000000ff
        /*0f4c*/ 	.word	0x00000098
        /*0f50*/ 	.short	0x0100
        /*0f52*/ 	.byte	0x04
	.zero		1


	//   ....[10]....
        /*0f54*/ 	.word	0x00000720
        /*0f58*/ 	.word	0x000000ff
        /*0f5c*/ 	.word	0x00000028
        /*0f60*/ 	.short	0x0100
        /*0f62*/ 	.byte	0x04
	.zero		1


	//   ....[11]....
        /*0f64*/ 	.word	0x00000730
        /*0f68*/ 	.word	0x000000ff
        /*0f6c*/ 	.word	0x000000a0
        /*0f70*/ 	.short	0x0100
        /*0f72*/ 	.byte	0x04
	.zero		1


	//   ....[12]....
        /*0f74*/ 	.word	0x00000740
        /*0f78*/ 	.word	0x000000ff
        /*0f7c*/ 	.word	0x00000030
        /*0f80*/ 	.short	0x0100
        /*0f82*/ 	.byte	0x04
	.zero		1


	//   ....[13]....
        /*0f84*/ 	.word	0x00000750
        /*0f88*/ 	.word	0x000000ff
        /*0f8c*/ 	.word	0x000000a8
        /*0f90*/ 	.short	0x0100
        /*0f92*/ 	.byte	0x04
	.zero		1


	//   ....[14]....
        /*0f94*/ 	.word	0x00000760
        /*0f98*/ 	.word	0x000000ff
        /*0f9c*/ 	.word	0x00000038
        /*0fa0*/ 	.short	0x0100
        /*0fa2*/ 	.byte	0x04
	.zero		1


	//   ....[15]....
        /*0fa4*/ 	.word	0x00000770
        /*0fa8*/ 	.word	0x000000ff
        /*0fac*/ 	.word	0x000000b0
        /*0fb0*/ 	.short	0x0100
        /*0fb2*/ 	.byte	0x04
	.zero		1


	//   ....[16]....
        /*0fb4*/ 	.word	0x00000780
        /*0fb8*/ 	.word	0x000000ff
        /*0fbc*/ 	.word	0x00000040
        /*0fc0*/ 	.short	0x0100
        /*0fc2*/ 	.byte	0x04
	.zero		1


	//   ....[17]....
        /*0fc4*/ 	.word	0x00000790
        /*0fc8*/ 	.word	0x000000ff
        /*0fcc*/ 	.word	0x000000b8
        /*0fd0*/ 	.short	0x0100
        /*0fd2*/ 	.byte	0x04
	.zero		1


	//   ....[18]....
        /*0fd4*/ 	.word	0x000007a0
        /*0fd8*/ 	.word	0x000000ff
        /*0fdc*/ 	.word	0x00000048
        /*0fe0*/ 	.short	0x0100
        /*0fe2*/ 	.byte	0x04
	.zero		1


	//   ....[19]....
        /*0fe4*/ 	.word	0x000007b0
        /*0fe8*/ 	.word	0x000000ff
        /*0fec*/ 	.word	0x000000c0
        /*0ff0*/ 	.short	0x0100
        /*0ff2*/ 	.byte	0x04
	.zero		1


	//   ....[20]....
        /*0ff4*/ 	.word	0x000007c0
        /*0ff8*/ 	.word	0x000000ff
        /*0ffc*/ 	.word	0x00000050
        /*1000*/ 	.short	0x0100
        /*1002*/ 	.byte	0x04
	.zero		1


	//   ....[21]....
        /*1004*/ 	.word	0x000007d0
        /*1008*/ 	.word	0x000000ff
        /*100c*/ 	.word	0x000000c8
        /*1010*/ 	.short	0x0100
        /*1012*/ 	.byte	0x04
	.zero		1


	//   ....[22]....
        /*1014*/ 	.word	0x000007e0
        /*1018*/ 	.word	0x000000ff
        /*101c*/ 	.word	0x00000058
        /*1020*/ 	.short	0x0100
        /*1022*/ 	.byte	0x04
	.zero		1


	//   ....[23]....
        /*1024*/ 	.word	0x000007f0
        /*1028*/ 	.word	0x000000ff
        /*102c*/ 	.word	0x000000d0
        /*1030*/ 	.short	0x0100
        /*1032*/ 	.byte	0x04
	.zero		1


	//   ....[24]....
        /*1034*/ 	.word	0x00000800
        /*1038*/ 	.word	0x000000ff
        /*103c*/ 	.word	0x00000060
        /*1040*/ 	.short	0x0100
        /*1042*/ 	.byte	0x04
	.zero		1


	//   ....[25]....
        /*1044*/ 	.word	0x00000810
        /*1048*/ 	.word	0x000000ff
        /*104c*/ 	.word	0x000000d8
        /*1050*/ 	.short	0x0100
        /*1052*/ 	.byte	0x04
	.zero		1


	//   ....[26]....
        /*1054*/ 	.word	0x00000820
        /*1058*/ 	.word	0x000000ff
        /*105c*/ 	.word	0x00000068
        /*1060*/ 	.short	0x0100
        /*1062*/ 	.byte	0x04
	.zero		1


	//   ....[27]....
        /*1064*/ 	.word	0x00000830
        /*1068*/ 	.word	0x000000ff
        /*106c*/ 	.word	0x000000e0
        /*1070*/ 	.short	0x0100
        /*1072*/ 	.byte	0x04
	.zero		1


	//   ....[28]....
        /*1074*/ 	.word	0x00000840
        /*1078*/ 	.word	0x000000ff
        /*107c*/ 	.word	0x00000070
        /*1080*/ 	.short	0x0100
        /*1082*/ 	.byte	0x04
	.zero		1


	//   ....[29]....
        /*1084*/ 	.word	0x00000850
        /*1088*/ 	.word	0x000000ff
        /*108c*/ 	.word	0x000000e8
        /*1090*/ 	.short	0x0100
        /*1092*/ 	.byte	0x04
	.zero		1


	//   ....[30]....
        /*1094*/ 	.word	0x00000980
        /*1098*/ 	.word	0x000000ff
        /*109c*/ 	.word	0x000000f0
        /*10a0*/ 	.short	0x0100
        /*10a2*/ 	.byte	0x04
	.zero		1


	//   ....[31]....
        /*10a4*/ 	.word	0x00000990
        /*10a8*/ 	.word	0x000000ff
        /*10ac*/ 	.word	0x00000100
        /*10b0*/ 	.short	0x0100
        /*10b2*/ 	.byte	0x04
	.zero		1


	//   ....[32]....
        /*10b4*/ 	.word	0x000009a0
        /*10b8*/ 	.word	0x000000ff
        /*10bc*/ 	.word	0x000000f8
        /*10c0*/ 	.short	0x0100
        /*10c2*/ 	.byte	0x04
	.zero		1


	//   ....[33]....
        /*10c4*/ 	.word	0x000009b0
        /*10c8*/ 	.word	0x000000ff
        /*10cc*/ 	.word	0x00000108
        /*10d0*/ 	.short	0x0100
        /*10d2*/ 	.byte	0x04
	.zero		1


	//   ....[34]....
        /*10d4*/ 	.word	0x00000a90
        /*10d8*/ 	.word	0x000000ff
        /*10dc*/ 	.word	0x00000110
        /*10e0*/ 	.short	0x0100
        /*10e2*/ 	.byte	0x04
	.zero		1


	//   ....[35]....
        /*10e4*/ 	.word	0x00000aa0
        /*10e8*/ 	.word	0x000000ff
        /*10ec*/ 	.word	0x00000118
        /*10f0*/ 	.short	0x0100
        /*10f2*/ 	.byte	0x04
	.zero		1


	//   ....[36]....
        /*10f4*/ 	.word	0x00000bd0
        /*10f8*/ 	.word	0x000000ff
        /*10fc*/ 	.word	0x00000120
        /*1100*/ 	.short	0x0100
        /*1102*/ 	.byte	0x04
	.zero		1


	//   ....[37]....
        /*1104*/ 	.word	0x00000be0
        /*1108*/ 	.word	0x000000ff
        /*110c*/ 	.word	0x00000130
        /*1110*/ 	.short	0x0100
        /*1112*/ 	.byte	0x04
	.zero		1


	//   ....[38]....
        /*1114*/ 	.word	0x00000bf0
        /*1118*/ 	.word	0x000000ff
        /*111c*/ 	.word	0x00000128
        /*1120*/ 	.short	0x0100
        /*1122*/ 	.byte	0x04
	.zero		1


	//   ....[39]....
        /*1124*/ 	.word	0x00000c00
        /*1128*/ 	.word	0x000000ff
        /*112c*/ 	.word	0x00000138
        /*1130*/ 	.short	0x0100
        /*1132*/ 	.byte	0x04
	.zero		1


	//   ....[40]....
        /*1134*/ 	.word	0x00000d20
        /*1138*/ 	.word	0x000000ff
        /*113c*/ 	.word	0x00000140
        /*1140*/ 	.short	0x0100
        /*1142*/ 	.byte	0x04
	.zero		1


	//   ....[41]....
        /*1144*/ 	.word	0x00000d30
        /*1148*/ 	.word	0x000000ff
        /*114c*/ 	.word	0x00000150
        /*1150*/ 	.short	0x0100
        /*1152*/ 	.byte	0x04
	.zero		1


	//   ....[42]....
        /*1154*/ 	.word	0x00000d40
        /*1158*/ 	.word	0x000000ff
        /*115c*/ 	.word	0x00000148
        /*1160*/ 	.short	0x0100
        /*1162*/ 	.byte	0x04
	.zero		1


	//   ....[43]....
        /*1164*/ 	.word	0x00000d50
        /*1168*/ 	.word	0x000000ff
        /*116c*/ 	.word	0x00000158
        /*1170*/ 	.short	0x0100
        /*1172*/ 	.byte	0x04
	.zero		1


	//   ....[44]....
        /*1174*/ 	.word	0x00000e40
        /*1178*/ 	.word	0x000000ff
        /*117c*/ 	.word	0x00000160
        /*1180*/ 	.short	0x0100
        /*1182*/ 	.byte	0x04
	.zero		1


	//   ....[45]....
        /*1184*/ 	.word	0x00000e50
        /*1188*/ 	.word	0x000000ff
        /*118c*/ 	.word	0x00000170
        /*1190*/ 	.short	0x0100
        /*1192*/ 	.byte	0x04
	.zero		1


	//   ....[46]....
        /*1194*/ 	.word	0x00000e60
        /*1198*/ 	.word	0x000000ff
        /*119c*/ 	.word	0x00000168
        /*11a0*/ 	.short	0x0100
        /*11a2*/ 	.byte	0x04
	.zero		1


	//   ....[47]....
        /*11a4*/ 	.word	0x00000e70
        /*11a8*/ 	.word	0x000000ff
        /*11ac*/ 	.word	0x00000178
        /*11b0*/ 	.short	0x0100
        /*11b2*/ 	.byte	0x04
	.zero		1


	//   ....[48]....
        /*11b4*/ 	.word	0x00000f70
        /*11b8*/ 	.word	0x000000ff
        /*11bc*/ 	.word	0x00000180
        /*11c0*/ 	.short	0x0100
        /*11c2*/ 	.byte	0x06
	.zero		1


	//   ....[49]....
        /*11c4*/ 	.word	0x00001a30
        /*11c8*/ 	.word	0x00000000
        /*11cc*/ 	.word	0x00000170
        /*11d0*/ 	.short	0x010a
        /*11d2*/ 	.byte	0xff
	.zero		1


	//   ....[50]....
        /*11d4*/ 	.word	0x00001a60
        /*11d8*/ 	.word	0x00000000
        /*11dc*/ 	.word	0x00000160
        /*11e0*/ 	.short	0x0101
        /*11e2*/ 	.byte	0xff
	.zero		1


	//   ....[51]....
        /*11e4*/ 	.word	0x00001b30
        /*11e8*/ 	.word	0x000000ff
        /*11ec*/ 	.word	0x00000078
        /*11f0*/ 	.short	0x010a
        /*11f2*/ 	.byte	0x05
	.zero		1


	//   ....[52]....
        /*11f4*/ 	.word	0x00001c00
        /*11f8*/ 	.word	0x000000ff
        /*11fc*/ 	.word	0x00000078
        /*1200*/ 	.short	0x010a
        /*1202*/ 	.byte	0x21
	.zero		1


	//   ....[53]....
        /*1204*/ 	.word	0x00001db0
        /*1208*/ 	.word	0x000000ff
        /*120c*/ 	.word	0x00000078
        /*1210*/ 	.short	0x010a
        /*1212*/ 	.byte	0x07
	.zero		1


	//   ....[54]....
        /*1214*/ 	.word	0x00001eb0
        /*1218*/ 	.word	0x000000ff
        /*121c*/ 	.word	0x00000118
        /*1220*/ 	.short	0x0101
        /*1222*/ 	.byte	0x04
	.zero		1


	//   ....[55]....
        /*1224*/ 	.word	0x00001ed0
        /*1228*/ 	.word	0x000000ff
        /*122c*/ 	.word	0x00000078
        /*1230*/ 	.short	0x010a
        /*1232*/ 	.byte	0x05
	.zero		1


	//   ....[56]....
        /*1234*/ 	.word	0x00001f50
        /*1238*/ 	.word	0x000000ff
        /*123c*/ 	.word	0x00000078
        /*1240*/ 	.short	0x010a
        /*1242*/ 	.byte	0x11
	.zero		1


	//   ....[57]....
        /*1244*/ 	.word	0x000020e0
        /*1248*/ 	.word	0x000000ff
        /*124c*/ 	.word	0x00000078
        /*1250*/ 	.short	0x010a
        /*1252*/ 	.byte	0x08
	.zero		1


	//   ....[58]....
        /*1254*/ 	.word	0x00002230
        /*1258*/ 	.word	0x00000003
        /*125c*/ 	.word	0x00000120
        /*1260*/ 	.short	0x010a
        /*1262*/ 	.byte	0xff
	.zero		1


	//   ....[59]....
        /*1264*/ 	.word	0x00002380
        /*1268*/ 	.word	0x00000000
        /*126c*/ 	.word	0x00000000
        /*1270*/ 	.short	0x0101
        /*1272*/ 	.byte	0xff
	.zero		1


	//   ....[60]....
        /*1274*/ 	.word	0x00002920
        /*1278*/ 	.word	0x000000ff
        /*127c*/ 	.word	0x00000000
        /*1280*/ 	.short	0x010a
        /*1282*/ 	.byte	0x04
	.zero		1


	//   ....[61]....
        /*1284*/ 	.word	0x000029b0
        /*1288*/ 	.word	0x000000ff
        /*128c*/ 	.word	0x00000000
        /*1290*/ 	.short	0x010a
        /*1292*/ 	.byte	0x05
	.zero		1


	//   ....[62]....
        /*1294*/ 	.word	0x00002a40
        /*1298*/ 	.word	0x000000ff
        /*129c*/ 	.word	0x00000000
        /*12a0*/ 	.short	0x010a
        /*12a2*/ 	.byte	0x05
	.zero		1


	//   ....[63]....
        /*12a4*/ 	.word	0x00002ad0
        /*12a8*/ 	.word	0x000000ff
        /*12ac*/ 	.word	0x00000000
        /*12b0*/ 	.short	0x010a
        /*12b2*/ 	.byte	0x05
	.zero		1


	//   ....[64]....
        /*12b4*/ 	.word	0x00002b60
        /*12b8*/ 	.word	0x000000ff
        /*12bc*/ 	.word	0x00000000
        /*12c0*/ 	.short	0x010a
        /*12c2*/ 	.byte	0x05
	.zero		1


	//   ....[65]....
        /*12c4*/ 	.word	0x00002bf0
        /*12c8*/ 	.word	0x000000ff
        /*12cc*/ 	.word	0x00000000
        /*12d0*/ 	.short	0x010a
        /*12d2*/ 	.byte	0x05
	.zero		1


	//   ....[66]....
        /*12d4*/ 	.word	0x00002c80
        /*12d8*/ 	.word	0x000000ff
        /*12dc*/ 	.word	0x00000000
        /*12e0*/ 	.short	0x010a
        /*12e2*/ 	.byte	0x05
	.zero		1


	//   ....[67]....
        /*12e4*/ 	.word	0x00002d10
        /*12e8*/ 	.word	0x000000ff
        /*12ec*/ 	.word	0x00000000
        /*12f0*/ 	.short	0x010a
        /*12f2*/ 	.byte	0x05
	.zero		1


	//   ....[68]....
        /*12f4*/ 	.word	0x00002da0
        /*12f8*/ 	.word	0x000000ff
        /*12fc*/ 	.word	0x00000000
        /*1300*/ 	.short	0x010a
        /*1302*/ 	.byte	0x05
	.zero		1


	//   ....[69]....
        /*1304*/ 	.word	0x00002e30
        /*1308*/ 	.word	0x000000ff
        /*130c*/ 	.word	0x00000000
        /*1310*/ 	.short	0x010a
        /*1312*/ 	.byte	0x05
	.zero		1


	//   ....[70]....
        /*1314*/ 	.word	0x00002ec0
        /*1318*/ 	.word	0x000000ff
        /*131c*/ 	.word	0x00000000
        /*1320*/ 	.short	0x010a
        /*1322*/ 	.byte	0x05
	.zero		1


	//   ....[71]....
        /*1324*/ 	.word	0x00002f50
        /*1328*/ 	.word	0x000000ff
        /*132c*/ 	.word	0x00000000
        /*1330*/ 	.short	0x010a
        /*1332*/ 	.byte	0x05
	.zero		1


	//   ....[72]....
        /*1334*/ 	.word	0x00002fe0
        /*1338*/ 	.word	0x000000ff
        /*133c*/ 	.word	0x00000000
        /*1340*/ 	.short	0x010a
        /*1342*/ 	.byte	0x05
	.zero		1


	//   ....[73]....
        /*1344*/ 	.word	0x00003070
        /*1348*/ 	.word	0x000000ff
        /*134c*/ 	.word	0x00000000
        /*1350*/ 	.short	0x010a
        /*1352*/ 	.byte	0x05
	.zero		1


	//   ....[74]....
        /*1354*/ 	.word	0x00003110
        /*1358*/ 	.word	0x00000000
        /*135c*/ 	.word	0x00000000
        /*1360*/ 	.short	0x010a
        /*1362*/ 	.byte	0xff
	.zero		1


	//   ....[75]....
        /*1364*/ 	.word	0x00003230
        /*1368*/ 	.word	0x00000002
        /*136c*/ 	.word	0x00000160
        /*1370*/ 	.short	0x010a
        /*1372*/ 	.byte	0xff
	.zero		1


	//   ....[76]....
        /*1374*/ 	.word	0x000032a0
        /*1378*/ 	.word	0x00000002
        /*137c*/ 	.word	0x00000000
        /*1380*/ 	.short	0x0101
        /*1382*/ 	.byte	0xff
	.zero		1


	//   ....[77]....
        /*1384*/ 	.word	0x000032c0
        /*1388*/ 	.word	0x000000ff
        /*138c*/ 	.word	0x00000130
        /*1390*/ 	.short	0x010a
        /*1392*/ 	.byte	0x04
	.zero		1


	//   ....[78]....
        /*1394*/ 	.word	0x000033e0
        /*1398*/ 	.word	0x00000002
        /*139c*/ 	.word	0x00000120
        /*13a0*/ 	.short	0x010a
        /*13a2*/ 	.byte	0xff
	.zero		1


	//   ....[79]....
        /*13a4*/ 	.word	0x000034e0
        /*13a8*/ 	.word	0x00000002
        /*13ac*/ 	.word	0x00000000
        /*13b0*/ 	.short	0x0101
        /*13b2*/ 	.byte	0xff
	.zero		1


	//   ....[80]....
        /*13b4*/ 	.word	0x00003570
        /*13b8*/ 	.word	0x000000ff
        /*13bc*/ 	.word	0x00000130
        /*13c0*/ 	.short	0x0106
        /*13c2*/ 	.byte	0x04
	.zero		1


	//   ....[81]....
        /*13c4*/ 	.word	0x00003590
        /*13c8*/ 	.word	0x000000ff
        /*13cc*/ 	.word	0x00000130
        /*13d0*/ 	.short	0x010a
        /*13d2*/ 	.byte	0x04
	.zero		1


	//   ....[82]....
        /*13d4*/ 	.word	0x00003620
        /*13d8*/ 	.word	0x000000ff
        /*13dc*/ 	.word	0x00000130
        /*13e0*/ 	.short	0x0106
        /*13e2*/ 	.byte	0x06
	.zero		1


	//   ....[83]....
        /*13e4*/ 	.word	0x00003660
        /*13e8*/ 	.word	0x00000000
        /*13ec*/ 	.word	0x00000130
        /*13f0*/ 	.short	0x010a
        /*13f2*/ 	.byte	0xff
	.zero		1


	//   ....[84]....
        /*13f4*/ 	.word	0x000038a0
        /*13f8*/ 	.word	0x000000ff
        /*13fc*/ 	.word	0x00000008
        /*1400*/ 	.short	0x010a
        /*1402*/ 	.byte	0x05
	.zero		1


	//   ....[85]....
        /*1404*/ 	.word	0x000038c0
        /*1408*/ 	.word	0x000000ff
        /*140c*/ 	.word	0x00000008
        /*1410*/ 	.short	0x010a
        /*1412*/ 	.byte	0x05
	.zero		1


	//   ....[86]....
        /*1414*/ 	.word	0x00003a50
        /*1418*/ 	.word	0x000000ff
        /*141c*/ 	.word	0x00000008
        /*1420*/ 	.short	0x010a
        /*1422*/ 	.byte	0x05
	.zero		1


	//   ....[87]....
        /*1424*/ 	.word	0x00003a70
        /*1428*/ 	.word	0x000000ff
        /*142c*/ 	.word	0x00000008
        /*1430*/ 	.short	0x010a
        /*1432*/ 	.byte	0x05
	.zero		1


	//   ....[88]....
        /*1434*/ 	.word	0x00003b30
        /*1438*/ 	.word	0x000000ff
        /*143c*/ 	.word	0x00000000
        /*1440*/ 	.short	0x0101
        /*1442*/ 	.byte	0x04
	.zero		1


	//   ....[89]....
        /*1444*/ 	.word	0x00003e10
        /*1448*/ 	.word	0x00000000
        /*144c*/ 	.word	0x00000120
        /*1450*/ 	.short	0x010a
        /*1452*/ 	.byte	0xff
	.zero		1


	//   ....[90]....
        /*1454*/ 	.word	0x00003ed0
        /*1458*/ 	.word	0x00000000
        /*145c*/ 	.word	0x00000000
        /*1460*/ 	.short	0x0101
        /*1462*/ 	.byte	0xff
	.zero		1


	//   ....[91]....
        /*1464*/ 	.word	0x00003f70
        /*1468*/ 	.word	0x000000ff
        /*146c*/ 	.word	0x00000000
        /*1470*/ 	.short	0x010a
        /*1472*/ 	.byte	0x05
	.zero		1


	//   ....[92]....
        /*1474*/ 	.word	0x00003f80
        /*1478*/ 	.word	0x000000ff
        /*147c*/ 	.word	0x00000150
        /*1480*/ 	.short	0x010a
        /*1482*/ 	.byte	0x13
	.zero		1


	//   ....[93]....
        /*1484*/ 	.word	0x00004040
        /*1488*/ 	.word	0x000000ff
        /*148c*/ 	.word	0x00000000
        /*1490*/ 	.short	0x010a
        /*1492*/ 	.byte	0x07
	.zero		1


	//   ....[94]....
        /*1494*/ 	.word	0x00004170
        /*1498*/ 	.word	0x000000ff
        /*149c*/ 	.word	0x00000000
        /*14a0*/ 	.short	0x010a
        /*14a2*/ 	.byte	0x0a
	.zero		1


	//   ....[95]....
        /*14a4*/ 	.word	0x00004390
        /*14a8*/ 	.word	0x000000ff
        /*14ac*/ 	.word	0x00000000
        /*14b0*/ 	.short	0x010a
        /*14b2*/ 	.byte	0x04
	.zero		1


	//   ....[96]....
        /*14b4*/ 	.word	0x00004430
        /*14b8*/ 	.word	0x00000000
        /*14bc*/ 	.word	0x00000000
        /*14c0*/ 	.short	0x010a
        /*14c2*/ 	.byte	0xff
	.zero		1


	//   ....[97]....
        /*14c4*/ 	.word	0x00004470
        /*14c8*/ 	.word	0x00000000
        /*14cc*/ 	.word	0x00000000
        /*14d0*/ 	.short	0x010a
        /*14d2*/ 	.byte	0xff
	.zero		1


	//   ....[98]....
        /*14d4*/ 	.word	0x000044e0
        /*14d8*/ 	.word	0x000000ff
        /*14dc*/ 	.word	0x00000000
        /*14e0*/ 	.short	0x0101
        /*14e2*/ 	.byte	0x04
	.zero		1


	//   ....[99]....
        /*14e4*/ 	.word	0x00004520
        /*14e8*/ 	.word	0x000000ff
        /*14ec*/ 	.word	0x00000180
        /*14f0*/ 	.short	0x010a
        /*14f2*/ 	.byte	0x0e
	.zero		1


	//   ....[100]....
        /*14f4*/ 	.word	0x00004570
        /*14f8*/ 	.word	0x000000ff
        /*14fc*/ 	.word	0x00000000
        /*1500*/ 	.short	0x0101
        /*1502*/ 	.byte	0x04
	.zero		1


	//   ....[101]....
        /*1504*/ 	.word	0x00004a10
        /*1508*/ 	.word	0x00000003
        /*150c*/ 	.word	0x00000120
        /*1510*/ 	.short	0x010a
        /*1512*/ 	.byte	0xff
	.zero		1


	//   ....[102]....
        /*1514*/ 	.word	0x00004b80
        /*1518*/ 	.word	0x00000000
        /*151c*/ 	.word	0x00000000
        /*1520*/ 	.short	0x0101
        /*1522*/ 	.byte	0xff
	.zero		1


	//   ....[103]....
        /*1524*/ 	.word	0x00005030
        /*1528*/ 	.word	0x000000ff
        /*152c*/ 	.word	0x00000118
        /*1530*/ 	.short	0x010a
        /*1532*/ 	.byte	0x06
	.zero		1


	//   ....[104]....
        /*1534*/ 	.word	0x00005240
        /*1538*/ 	.word	0x000000ff
        /*153c*/ 	.word	0x00000100
        /*1540*/ 	.short	0x010a
        /*1542*/ 	.byte	0x05
	.zero		1


	//   ....[105]....
        /*1544*/ 	.word	0x00005620
        /*1548*/ 	.word	0x000000ff
        /*154c*/ 	.word	0x000000f0
        /*1550*/ 	.short	0x010b
        /*1552*/ 	.byte	0x05
	.zero		1


	//   ....[106]....
        /*1554*/ 	.word	0x00005630
        /*1558*/ 	.word	0x000000ff
        /*155c*/ 	.word	0x00000000
        /*1560*/ 	.short	0x0101
        /*1562*/ 	.byte	0x04
	.zero		1


	//   ....[107]....
        /*1564*/ 	.word	0x00005680
        /*1568*/ 	.word	0x000000ff
        /*156c*/ 	.word	0x00000000
        /*1570*/ 	.short	0x010a
        /*1572*/ 	.byte	0x04
	.zero		1


	//   ....[108]....
        /*1574*/ 	.word	0x00005720
        /*1578*/ 	.word	0x00000000
        /*157c*/ 	.word	0x00000000
        /*1580*/ 	.short	0x010a
        /*1582*/ 	.byte	0xff
	.zero		1


	//   ....[109]....
        /*1584*/ 	.word	0x00005940
        /*1588*/ 	.word	0x000000ff
        /*158c*/ 	.word	0x00000120
        /*1590*/ 	.short	0x010a
        /*1592*/ 	.byte	0x04
	.zero		1


	//   ....[110]....
        /*1594*/ 	.word	0x00005a10
        /*1598*/ 	.word	0x000000ff
        /*159c*/ 	.word	0x00000000
        /*15a0*/ 	.short	0x0101
        /*15a2*/ 	.byte	0x04
	.zero		1


	//   ....[111]....
        /*15a4*/ 	.word	0x000066a0
        /*15a8*/ 	.word	0x00000008
        /*15ac*/ 	.word	0x000000f0
        /*15b0*/ 	.short	0x010a
        /*15b2*/ 	.byte	0xff
	.zero		1


	//   ....[112]....
        /*15b4*/ 	.word	0x00006740
        /*15b8*/ 	.word	0x00000005
        /*15bc*/ 	.word	0x00000140
        /*15c0*/ 	.short	0x010a
        /*15c2*/ 	.byte	0xff
	.zero		1


	//   ....[113]....
        /*15c4*/ 	.word	0x00006e00
        /*15c8*/ 	.word	0x00000008
        /*15cc*/ 	.word	0x000000f0
        /*15d0*/ 	.short	0x010a
        /*15d2*/ 	.byte	0xff
	.zero		1


	//   ....[114]....
        /*15d4*/ 	.word	0x00007790
        /*15d8*/ 	.word	0x00000005
        /*15dc*/ 	.word	0x00000140
        /*15e0*/ 	.short	0x010a
        /*15e2*/ 	.byte	0xff
	.zero		1


	//   ....[115]....
        /*15e4*/ 	.word	0x00008fa0
        /*15e8*/ 	.word	0x000000ff
        /*15ec*/ 	.word	0x00000000
        /*15f0*/ 	.short	0x0101
        /*15f2*/ 	.byte	0x07
	.zero		1


	//   ....[116]....
        /*15f4*/ 	.word	0x0000cc70
        /*15f8*/ 	.word	0x00000000
        /*15fc*/ 	.word	0x00000000
        /*1600*/ 	.short	0x0101
        /*1602*/ 	.byte	0xff
	.zero		1


	//   ....[117]....
        /*1604*/ 	.word	0x0000cf20
        /*1608*/ 	.word	0x00000000
        /*160c*/ 	.word	0x00000170
        /*1610*/ 	.short	0x010a
        /*1612*/ 	.byte	0xff
	.zero		1


	//   ....[118]....
        /*1614*/ 	.word	0x0000cf80
        /*1618*/ 	.word	0x00000000
        /*161c*/ 	.word	0x00000078
        /*1620*/ 	.short	0x010a
        /*1622*/ 	.byte	0xff
	.zero		1


	//   ....[119]....
        /*1624*/ 	.word	0x0000cfe0
        /*1628*/ 	.word	0x00000000
        /*162c*/ 	.word	0x00000078
        /*1630*/ 	.short	0x010a
        /*1632*/ 	.byte	0xff
	.zero		1


	//   ....[120]....
        /*1634*/ 	.word	0x0000d030
        /*1638*/ 	.word	0x00000003
        /*163c*/ 	.word	0x00000120
        /*1640*/ 	.short	0x010a
        /*1642*/ 	.byte	0xff
	.zero		1


	//   ....[121]....
        /*1644*/ 	.word	0x0000d090
        /*1648*/ 	.word	0x00000000
        /*164c*/ 	.word	0x00000000
        /*1650*/ 	.short	0x010a
        /*1652*/ 	.byte	0xff
	.zero		1


	//   ....[122]....
        /*1654*/ 	.word	0x0000d0f0
        /*1658*/ 	.word	0x00000000
        /*165c*/ 	.word	0x00000000
        /*1660*/ 	.short	0x010a
        /*1662*/ 	.byte	0xff
	.zero		1


	//   ....[123]....
        /*1664*/ 	.word	0x0000d150
        /*1668*/ 	.word	0x00000000
        /*166c*/ 	.word	0x00000000
        /*1670*/ 	.short	0x010a
        /*1672*/ 	.byte	0xff
	.zero		1


	//   ....[124]....
        /*1674*/ 	.word	0x0000d1b0
        /*1678*/ 	.word	0x00000000
        /*167c*/ 	.word	0x00000000
        /*1680*/ 	.short	0x010a
        /*1682*/ 	.byte	0xff
	.zero		1


	//   ....[125]....
        /*1684*/ 	.word	0x0000d210
        /*1688*/ 	.word	0x00000000
        /*168c*/ 	.word	0x00000000
        /*1690*/ 	.short	0x010a
        /*1692*/ 	.byte	0xff
	.zero		1


	//   ....[126]....
        /*1694*/ 	.word	0x0000d270
        /*1698*/ 	.word	0x00000000
        /*169c*/ 	.word	0x00000000
        /*16a0*/ 	.short	0x010a
        /*16a2*/ 	.byte	0xff
	.zero		1


	//   ....[127]....
        /*16a4*/ 	.word	0x0000d2d0
        /*16a8*/ 	.word	0x00000000
        /*16ac*/ 	.word	0x00000000
        /*16b0*/ 	.short	0x010a
        /*16b2*/ 	.byte	0xff
	.zero		1


	//   ....[128]....
        /*16b4*/ 	.word	0x0000d330
        /*16b8*/ 	.word	0x00000000
        /*16bc*/ 	.word	0x00000000
        /*16c0*/ 	.short	0x010a
        /*16c2*/ 	.byte	0xff
	.zero		1


	//   ....[129]....
        /*16c4*/ 	.word	0x0000d390
        /*16c8*/ 	.word	0x00000000
        /*16cc*/ 	.word	0x00000000
        /*16d0*/ 	.short	0x010a
        /*16d2*/ 	.byte	0xff
	.zero		1


	//   ....[130]....
        /*16d4*/ 	.word	0x0000d3f0
        /*16d8*/ 	.word	0x00000000
        /*16dc*/ 	.word	0x00000000
        /*16e0*/ 	.short	0x010a
        /*16e2*/ 	.byte	0xff
	.zero		1


	//   ....[131]....
        /*16e4*/ 	.word	0x0000d450
        /*16e8*/ 	.word	0x00000000
        /*16ec*/ 	.word	0x00000000
        /*16f0*/ 	.short	0x010a
        /*16f2*/ 	.byte	0xff
	.zero		1


	//   ....[132]....
        /*16f4*/ 	.word	0x0000d4b0
        /*16f8*/ 	.word	0x00000000
        /*16fc*/ 	.word	0x00000000
        /*1700*/ 	.short	0x010a
        /*1702*/ 	.byte	0xff
	.zero		1


	//   ....[133]....
        /*1704*/ 	.word	0x0000d510
        /*1708*/ 	.word	0x00000000
        /*170c*/ 	.word	0x00000000
        /*1710*/ 	.short	0x010a
        /*1712*/ 	.byte	0xff
	.zero		1


	//   ....[134]....
        /*1714*/ 	.word	0x0000d570
        /*1718*/ 	.word	0x00000000
        /*171c*/ 	.word	0x00000000
        /*1720*/ 	.short	0x010a
        /*1722*/ 	.byte	0xff
	.zero		1


	//   ....[135]....
        /*1724*/ 	.word	0x0000d5c0
        /*1728*/ 	.word	0x00000002
        /*172c*/ 	.word	0x00000160
        /*1730*/ 	.short	0x010a
        /*1732*/ 	.byte	0xff
	.zero		1


	//   ....[136]....
        /*1734*/ 	.word	0x0000d620
        /*1738*/ 	.word	0x00000002
        /*173c*/ 	.word	0x00000130
        /*1740*/ 	.short	0x010a
        /*1742*/ 	.byte	0xff
	.zero		1


	//   ....[137]....
        /*1744*/ 	.word	0x0000d670
        /*1748*/ 	.word	0x00000002
        /*174c*/ 	.word	0x00000120
        /*1750*/ 	.short	0x010a
        /*1752*/ 	.byte	0xff
	.zero		1


	//   ....[138]....
        /*1754*/ 	.word	0x0000d6d0
        /*1758*/ 	.word	0x00000000
        /*175c*/ 	.word	0x00000130
        /*1760*/ 	.short	0x010a
        /*1762*/ 	.byte	0xff
	.zero		1


	//   ....[139]....
        /*1764*/ 	.word	0x0000d730
        /*1768*/ 	.word	0x00000005
        /*176c*/ 	.word	0x00000008
        /*1770*/ 	.short	0x010a
        /*1772*/ 	.byte	0xff
	.zero		1


	//   ....[140]....
        /*1774*/ 	.word	0x0000d810
        /*1778*/ 	.word	0x00000000
        /*177c*/ 	.word	0x00000008
        /*1780*/ 	.short	0x010a
        /*1782*/ 	.byte	0xff
	.zero		1


	//   ....[141]....
        /*1784*/ 	.word	0x0000d860
        /*1788*/ 	.word	0x00000000
        /*178c*/ 	.word	0x00000120
        /*1790*/ 	.short	0x010a
        /*1792*/ 	.byte	0xff
	.zero		1


	//   ....[142]....
        /*1794*/ 	.word	0x0000d8c0
        /*1798*/ 	.word	0x00000000
        /*179c*/ 	.word	0x00000150
        /*17a0*/ 	.short	0x010a
        /*17a2*/ 	.byte	0xff
	.zero		1


	//   ....[143]....
        /*17a4*/ 	.word	0x0000d920
        /*17a8*/ 	.word	0x00000000
        /*17ac*/ 	.word	0x00000000
        /*17b0*/ 	.short	0x010a
        /*17b2*/ 	.byte	0xff
	.zero		1


	//   ....[144]....
        /*17b4*/ 	.word	0x0000d980
        /*17b8*/ 	.word	0x00000000
        /*17bc*/ 	.word	0x00000000
        /*17c0*/ 	.short	0x010a
        /*17c2*/ 	.byte	0xff
	.zero		1


	//   ....[145]....
        /*17c4*/ 	.word	0x0000d9e0
        /*17c8*/ 	.word	0x00000000
        /*17cc*/ 	.word	0x00000180
        /*17d0*/ 	.short	0x010a
        /*17d2*/ 	.byte	0xff
	.zero		1


	//   ....[146]....
        /*17d4*/ 	.word	0x0000da30
        /*17d8*/ 	.word	0x00000003
        /*17dc*/ 	.word	0x00000120
        /*17e0*/ 	.short	0x010a
        /*17e2*/ 	.byte	0xff
	.zero		1


	//   ....[147]....
        /*17e4*/ 	.word	0x0000da90
        /*17e8*/ 	.word	0x00000000
        /*17ec*/ 	.word	0x00000118
        /*17f0*/ 	.short	0x010a
        /*17f2*/ 	.byte	0xff
	.zero		1


	//   ....[148]....
        /*17f4*/ 	.word	0x0000daf0
        /*17f8*/ 	.word	0x00000002
        /*17fc*/ 	.word	0x00000100
        /*1800*/ 	.short	0x010a
        /*1802*/ 	.byte	0xff
	.zero		1


	//   ....[149]....
        /*1804*/ 	.word	0x0000db50
        /*1808*/ 	.word	0x00000000
        /*180c*/ 	.word	0x00000000
        /*1810*/ 	.short	0x010a
        /*1812*/ 	.byte	0xff
	.zero		1


	//   ....[150]....
        /*1814*/ 	.word	0x0000dbb0
        /*1818*/ 	.word	0x00000000
        /*181c*/ 	.word	0x00000120
        /*1820*/ 	.short	0x010a
        /*1822*/ 	.byte	0xff
	.zero		1


	//   ....[151]....
        /*1824*/ 	.word	0x0000dc00
        /*1828*/ 	.word	0x00000008
        /*182c*/ 	.word	0x000000f0
        /*1830*/ 	.short	0x010a
        /*1832*/ 	.byte	0xff
	.zero		1


	//   ....[152]....
        /*1834*/ 	.word	0x0000dc50
        /*1838*/ 	.word	0x00000005
        /*183c*/ 	.word	0x00000140
        /*1840*/ 	.short	0x010a
        /*1842*/ 	.byte	0xff
	.zero		1


	//----- nvinfo : EIATTR_NUM_MBARRIERS
	.align		4
.L_49:
        /*1844*/ 	.byte	0x03, 0x38
        /*1846*/ 	.short	0x0031


	//----- nvinfo : EIATTR_EXIT_INSTR_OFFSETS
	.align		4
        /*1848*/ 	.byte	0x04, 0x1c
        /*184a*/ 	.short	(.L_51 - .L_50)


	//   ....[0]....
.L_50:
        /*184c*/ 	.word	0x00003140


	//   ....[1]....
        /*1850*/ 	.word	0x00003630


	//   ....[2]....
        /*1854*/ 	.word	0x00003690


	//   ....[3]....
        /*1858*/ 	.word	0x000047a0


	//   ....[4]....
        /*185c*/ 	.word	0x00005750


	//   ....[5]....
        /*1860*/ 	.word	0x00005790


	//   ....[6]....
        /*1864*/ 	.word	0x0000ce20


	//   ....[7]....
        /*1868*/ 	.word	0x0000ceb0


	//   ....[8]....
        /*186c*/ 	.word	0x0000cee0


	//   ....[9]....
        /*1870*/ 	.word	0x0000cf10


	//----- nvinfo : EIATTR_MAX_THREADS
	.align		4
.L_51:
        /*1874*/ 	.byte	0x04, 0x05
        /*1876*/ 	.short	(.L_53 - .L_52)
.L_52:
        /*1878*/ 	.word	0x00000100
        /*187c*/ 	.word	0x00000001
        /*1880*/ 	.word	0x00000001


	//----- nvinfo : EIATTR_CRS_STACK_SIZE
	.align		4
.L_53:
        /*1884*/ 	.byte	0x04, 0x1e
        /*1886*/ 	.short	(.L_55 - .L_54)
.L_54:
        /*1888*/ 	.word	0x00000000


	//----- nvinfo : EIATTR_CBANK_PARAM_SIZE
	.align		4
.L_55:
        /*188c*/ 	.byte	0x03, 0x19
        /*188e*/ 	.short	0x0800


	//----- nvinfo : EIATTR_PARAM_CBANK
	.align		4
        /*1890*/ 	.byte	0x04, 0x0a
        /*1892*/ 	.short	(.L_57 - .L_56)
	.align		4
.L_56:
        /*1894*/ 	.word	index@(.nv.constant0._ZN7cutlass13device_kernelINS_4gemm6kernel13GemmUniversalIN4cute5tupleIJiiiiEEENS1_10collective13CollectiveMmaINS1_35MainloopSm100TmaUmmaWarpSpecializedILi15ELi2ELi2ENS5_IJNS4_1CILi2EEENSA_ILi1EEESC_EEEEENS5_IJNSA_ILi256EEENSA_ILi224EEENSA_ILi16EEEEEENS_10bfloat16_tENS5_IJlSC_lEEESJ_SK_NS4_8TiledMMAINS4_8MMA_AtomIJNS4_26SM100_MMA_F16BF16_2x1SM_SSISJ_SJ_fLi256ELi224ELNS4_4UMMA5MajorE0ELSP_0ELNSO_7ScaleInE0ELSQ_0EEEEEENS4_6LayoutINS5_IJSC_SC_SC_EEENS5_IJNSA_ILi0EEESV_SV_EEEEENS5_IJNS4_10UnderscoreESY_SY_EEEEENS4_18SM100_TMA_2SM_LOADENS4_14ComposedLayoutINS4_7SwizzleILi1ELi4ELi3EEENS4_18smem_ptr_flag_bitsILi16EEENST_INS5_IJNSA_ILi8EEESH_EEENS5_IJSH_SC_EEEEEEEvNS4_8identityES11_S1B_vS1C_EENS_8epilogue10collective18CollectiveEpilogueINS1E_23Sm100TmaWarpSpecializedILi2ELi1ELi224ELb1ELb0EEEJNS5_IJNSA_ILi128EEESG_SH_EEENS5_IJNST_IS1J_SC_EENST_ISG_SC_EEEEESJ_SK_SJ_SK_NS1E_6fusion15FusionCallbacksIS1I_NS1O_17LinearCombinationISJ_fSJ_fLNS_15FloatRoundStyleE2EEES1K_S1N_JEEENS4_5SM1004TMEM4LOAD26SM100_TMEM_LOAD_32dp32b32xENS4_13SM90_TMA_LOADENS12_INS13_ILi2ELi4ELi3EEES16_NST_INS5_IJS17_NSA_ILi32EEEEEENS5_IJS20_SC_EEEEEEENS4_39AutoVectorizingCopyWithAssumedAlignmentILi128EEENS4_14SM90_TMA_STOREES24_S26_S26_EEEvvEEEEvNT_6ParamsE)
        /*1898*/ 	.short	0x0380
        /*189a*/ 	.short	0x0800


	//----- nvinfo : EIATTR_SW_WAR
	.align		4
.L_57:
        /*189c*/ 	.byte	0x04, 0x36
        /*189e*/ 	.short	(.L_59 - .L_58)
.L_58:
        /*18a0*/ 	.word	0x00000008
.L_59:


//--------------------- .nv.callgraph             --------------------------
	.section	.nv.callgraph,"",@"SHT_CUDA_CALLGRAPH"
	.align	4
	.sectionentsize	8
	.align		4
        /*0000*/ 	.word	0x00000000
	.align		4
        /*0004*/ 	.word	0xffffffff
	.align		4
        /*0008*/ 	.word	index@(_ZN7cutlass13device_kernelINS_4gemm6kernel13GemmUniversalIN4cute5tupleIJiiiiEEENS1_10collective13CollectiveMmaINS1_35MainloopSm100TmaUmmaWarpSpecializedILi15ELi2ELi2ENS5_IJNS4_1CILi2EEENSA_ILi1EEESC_EEEEENS5_IJNSA_ILi256EEENSA_ILi224EEENSA_ILi16EEEEEENS_10bfloat16_tENS5_IJlSC_lEEESJ_SK_NS4_8TiledMMAINS4_8MMA_AtomIJNS4_26SM100_MMA_F16BF16_2x1SM_SSISJ_SJ_fLi256ELi224ELNS4_4UMMA5MajorE0ELSP_0ELNSO_7ScaleInE0ELSQ_0EEEEEENS4_6LayoutINS5_IJSC_SC_SC_EEENS5_IJNSA_ILi0EEESV_SV_EEEEENS5_IJNS4_10UnderscoreESY_SY_EEEEENS4_18SM100_TMA_2SM_LOADENS4_14ComposedLayoutINS4_7SwizzleILi1ELi4ELi3EEENS4_18smem_ptr_flag_bitsILi16EEENST_INS5_IJNSA_ILi8EEESH_EEENS5_IJSH_SC_EEEEEEEvNS4_8identityES11_S1B_vS1C_EENS_8epilogue10collective18CollectiveEpilogueINS1E_23Sm100TmaWarpSpecializedILi2ELi1ELi224ELb1ELb0EEEJNS5_IJNSA_ILi128EEESG_SH_EEENS5_IJNST_IS1J_SC_EENST_ISG_SC_EEEEESJ_SK_SJ_SK_NS1E_6fusion15FusionCallbacksIS1I_NS1O_17LinearCombinationISJ_fSJ_fLNS_15FloatRoundStyleE2EEES1K_S1N_JEEENS4_5SM1004TMEM4LOAD26SM100_TMEM_LOAD_32dp32b32xENS4_13SM90_TMA_LOADENS12_INS13_ILi2ELi4ELi3EEES16_NST_INS5_IJS17_NSA_ILi32EEEEEENS5_IJS20_SC_EEEEEEENS4_39AutoVectorizingCopyWithAssumedAlignmentILi128EEENS4_14SM90_TMA_STOREES24_S26_S26_EEEvvEEEEvNT_6ParamsE)
	.align		4
        /*000c*/ 	.word	index@(__assertfail)
	.align		4
        /*0010*/ 	.word	0x00000000
	.align		4
        /*0014*/ 	.word	0xfffffffe
	.align		4
        /*0018*/ 	.word	0x00000000
	.align		4
        /*001c*/ 	.word	0xfffffffd
	.align		4
        /*0020*/ 	.word	0x00000000
	.align		4
        /*0024*/ 	.word	0xfffffffc


//--------------------- .nv.constant4             --------------------------
	.section	.nv.constant4,"a",@progbits
	.align	8
	.align		8
.nv.constant4:
        /*0000*/ 	.dword	__assertfail
	.align		8
        /*0008*/ 	.dword	__unnamed_1
	.align		8
        /*0010*/ 	.dword	__unnamed_2
	.align		8
        /*0018*/ 	.dword	_ZN40_INTERNAL_f219c057_4_k_cu_966cbea0_310274cuda3std3__45__cpo5beginE
	.align		8
        /*0020*/ 	.dword	_ZN40_INTERNAL_f219c057_4_k_cu_966cbea0_310274cuda3std3__45__cpo3endE
	.align		8
        /*0028*/ 	.dword	_ZN40_INTERNAL_f219c057_4_k_cu_966cbea0_310274cuda3std3__45__cpo6cbeginE
	.align		8
        /*0030*/ 	.dword	_ZN40_INTERNAL_f219c057_4_k_cu_966cbea0_310274cuda3std3__45__cpo4cendE
	.align		8
        /*0038*/ 	.dword	_ZN40_INTERNAL_f219c057_4_k_cu_966cbea0_310274cuda3std3__442_GLOBAL__N__f219c057_4_k_cu_966cbea0_310276ignoreE
	.align		8
        /*0040*/ 	.dword	_ZN40_INTERNAL_f219c057_4_k_cu_966cbea0_310274cuda3std3__419piecewise_constructE
	.align		8
        /*0048*/ 	.dword	_ZN40_INTERNAL_f219c057_4_k_cu_966cbea0_310274cuda3std3__48in_placeE
	.align		8
        /*0050*/ 	.dword	_ZN40_INTERNAL_f219c057_4_k_cu_966cbea0_310274cuda3std6ranges3__45__cpo4swapE
	.align		8
        /*0058*/ 	.dword	_ZN40_INTERNAL_f219c057_4_k_cu_966cbea0_310274cuda3std6ranges3__45__cpo9iter_moveE
	.align		8
        /*0060*/ 	.dword	_ZN40_INTERNAL_f219c057_4_k_cu_966cbea0_310274cute7productE
	.align		8
        /*0068*/ 	.dword	_ZN40_INTERNAL_f219c057_4_k_cu_966cbea0_310274cute1_E
	.align		8
        /*0070*/ 	.dword	$str$25
	.align		8
        /*0078*/ 	.dword	$str$26
	.align		8
        /*0080*/ 	.dword	$str$27
	.align		8
        /*0088*/ 	.dword	$str$28


//--------------------- .text._ZN7cutlass13device_kernelINS_4gemm6kernel13GemmUniversalIN4cute5tupleIJiiiiEEENS1_10collective13CollectiveMmaINS1_35MainloopSm100TmaUmmaWarpSpecializedILi15ELi2ELi2ENS5_IJNS4_1CILi2EEENSA_ILi1EEESC_EEEEENS5_IJNSA_ILi256EEENSA_ILi224EEENSA_ILi16EEEEEENS_10bfloat16_tENS5_IJlSC_lEEESJ_SK_NS4_8TiledMMAINS4_8MMA_AtomIJNS4_26SM100_MMA_F16BF16_2x1SM_SSISJ_SJ_fLi256ELi224ELNS4_4UMMA5MajorE0ELSP_0ELNSO_7ScaleInE0ELSQ_0EEEEEENS4_6LayoutINS5_IJSC_SC_SC_EEENS5_IJNSA_ILi0EEESV_SV_EEEEENS5_IJNS4_10UnderscoreESY_SY_EEEEENS4_18SM100_TMA_2SM_LOADENS4_14ComposedLayoutINS4_7SwizzleILi1ELi4ELi3EEENS4_18smem_ptr_flag_bitsILi16EEENST_INS5_IJNSA_ILi8EEESH_EEENS5_IJSH_SC_EEEEEEEvNS4_8identityES11_S1B_vS1C_EENS_8epilogue10collective18CollectiveEpilogueINS1E_23Sm100TmaWarpSpecializedILi2ELi1ELi224ELb1ELb0EEEJNS5_IJNSA_ILi128EEESG_SH_EEENS5_IJNST_IS1J_SC_EENST_ISG_SC_EEEEESJ_SK_SJ_SK_NS1E_6fusion15FusionCallbacksIS1I_NS1O_17LinearCombinationISJ_fSJ_fLNS_15FloatRoundStyleE2EEES1K_S1N_JEEENS4_5SM1004TMEM4LOAD26SM100_TMEM_LOAD_32dp32b32xENS4_13SM90_TMA_LOADENS12_INS13_ILi2ELi4ELi3EEES16_NST_INS5_IJS17_NSA_ILi32EEEEEENS5_IJS20_SC_EEEEEEENS4_39AutoVectorizingCopyWithAssumedAlignmentILi128EEENS4_14SM90_TMA_STOREES24_S26_S26_EEEvvEEEEvNT_6ParamsE --------------------------
	.section	.text._ZN7cutlass13device_kernelINS_4gemm6kernel13GemmUniversalIN4cute5tupleIJiiiiEEENS1_10collective13CollectiveMmaINS1_35MainloopSm100TmaUmmaWarpSpecializedILi15ELi2ELi2ENS5_IJNS4_1CILi2EEENSA_ILi1EEESC_EEEEENS5_IJNSA_ILi256EEENSA_ILi224EEENSA_ILi16EEEEEENS_10bfloat16_tENS5_IJlSC_lEEESJ_SK_NS4_8TiledMMAINS4_8MMA_AtomIJNS4_26SM100_MMA_F16BF16_2x1SM_SSISJ_SJ_fLi256ELi224ELNS4_4UMMA5MajorE0ELSP_0ELNSO_7ScaleInE0ELSQ_0EEEEEENS4_6LayoutINS5_IJSC_SC_SC_EEENS5_IJNSA_ILi0EEESV_SV_EEEEENS5_IJNS4_10UnderscoreESY_SY_EEEEENS4_18SM100_TMA_2SM_LOADENS4_14ComposedLayoutINS4_7SwizzleILi1ELi4ELi3EEENS4_18smem_ptr_flag_bitsILi16EEENST_INS5_IJNSA_ILi8EEESH_EEENS5_IJSH_SC_EEEEEEEvNS4_8identityES11_S1B_vS1C_EENS_8epilogue10collective18CollectiveEpilogueINS1E_23Sm100TmaWarpSpecializedILi2ELi1ELi224ELb1ELb0EEEJNS5_IJNSA_ILi128EEESG_SH_EEENS5_IJNST_IS1J_SC_EENST_ISG_SC_EEEEESJ_SK_SJ_SK_NS1E_6fusion15FusionCallbacksIS1I_NS1O_17LinearCombinationISJ_fSJ_fLNS_15FloatRoundStyleE2EEES1K_S1N_JEEENS4_5SM1004TMEM4LOAD26SM100_TMEM_LOAD_32dp32b32xENS4_13SM90_TMA_LOADENS12_INS13_ILi2ELi4ELi3EEES16_NST_INS5_IJS17_NSA_ILi32EEEEEENS5_IJS20_SC_EEEEEEENS4_39AutoVectorizingCopyWithAssumedAlignmentILi128EEENS4_14SM90_TMA_STOREES24_S26_S26_EEEvvEEEEvNT_6ParamsE,"ax",@progbits
	.align	128
.text._ZN7cutlass13device_kernelINS_4gemm6kernel13GemmUniversalIN4cute5tupleIJiiiiEEENS1_10collective13CollectiveMmaINS1_35MainloopSm100TmaUmmaWarpSpecializedILi15ELi2ELi2ENS5_IJNS4_1CILi2EEENSA_ILi1EEESC_EEEEENS5_IJNSA_ILi256EEENSA_ILi224EEENSA_ILi16EEEEEENS_10bfloat16_tENS5_IJlSC_lEEESJ_SK_NS4_8TiledMMAINS4_8MMA_AtomIJNS4_26SM100_MMA_F16BF16_2x1SM_SSISJ_SJ_fLi256ELi224ELNS4_4UMMA5MajorE0ELSP_0ELNSO_7ScaleInE0ELSQ_0EEEEEENS4_6LayoutINS5_IJSC_SC_SC_EEENS5_IJNSA_ILi0EEESV_SV_EEEEENS5_IJNS4_10UnderscoreESY_SY_EEEEENS4_18SM100_TMA_2SM_LOADENS4_14ComposedLayoutINS4_7SwizzleILi1ELi4ELi3EEENS4_18smem_ptr_flag_bitsILi16EEENST_INS5_IJNSA_ILi8EEESH_EEENS5_IJSH_SC_EEEEEEEvNS4_8identityES11_S1B_vS1C_EENS_8epilogue10collective18CollectiveEpilogueINS1E_23Sm100TmaWarpSpecializedILi2ELi1ELi224ELb1ELb0EEEJNS5_IJNSA_ILi128EEESG_SH_EEENS5_IJNST_IS1J_SC_EENST_ISG_SC_EEEEESJ_SK_SJ_SK_NS1E_6fusion15FusionCallbacksIS1I_NS1O_17LinearCombinationISJ_fSJ_fLNS_15FloatRoundStyleE2EEES1K_S1N_JEEENS4_5SM1004TMEM4LOAD26SM100_TMEM_LOAD_32dp32b32xENS4_13SM90_TMA_LOADENS12_INS13_ILi2ELi4ELi3EEES16_NST_INS5_IJS17_NSA_ILi32EEEEEENS5_IJS20_SC_EEEEEEENS4_39AutoVectorizingCopyWithAssumedAlignmentILi128EEENS4_14SM90_TMA_STOREES24_S26_S26_EEEvvEEEEvNT_6ParamsE:
        .type           _ZN7cutlass13device_kernelINS_4gemm6kernel13GemmUniversalIN4cute5tupleIJiiiiEEENS1_10collective13CollectiveMmaINS1_35MainloopSm100TmaUmmaWarpSpecializedILi15ELi2ELi2ENS5_IJNS4_1CILi2EEENSA_ILi1EEESC_EEEEENS5_IJNSA_ILi256EEENSA_ILi224EEENSA_ILi16EEEEEENS_10bfloat16_tENS5_IJlSC_lEEESJ_SK_NS4_8TiledMMAINS4_8MMA_AtomIJNS4_26SM100_MMA_F16BF16_2x1SM_SSISJ_SJ_fLi256ELi224ELNS4_4UMMA5MajorE0ELSP_0ELNSO_7ScaleInE0ELSQ_0EEEEEENS4_6LayoutINS5_IJSC_SC_SC_EEENS5_IJNSA_ILi0EEESV_SV_EEEEENS5_IJNS4_10UnderscoreESY_SY_EEEEENS4_18SM100_TMA_2SM_LOADENS4_14ComposedLayoutINS4_7SwizzleILi1ELi4ELi3EEENS4_18smem_ptr_flag_bitsILi16EEENST_INS5_IJNSA_ILi8EEESH_EEENS5_IJSH_SC_EEEEEEEvNS4_8identityES11_S1B_vS1C_EENS_8epilogue10collective18CollectiveEpilogueINS1E_23Sm100TmaWarpSpecializedILi2ELi1ELi224ELb1ELb0EEEJNS5_IJNSA_ILi128EEESG_SH_EEENS5_IJNST_IS1J_SC_EENST_ISG_SC_EEEEESJ_SK_SJ_SK_NS1E_6fusion15FusionCallbacksIS1I_NS1O_17LinearCombinationISJ_fSJ_fLNS_15FloatRoundStyleE2EEES1K_S1N_JEEENS4_5SM1004TMEM4LOAD26SM100_TMEM_LOAD_32dp32b32xENS4_13SM90_TMA_LOADENS12_INS13_ILi2ELi4ELi3EEES16_NST_INS5_IJS17_NSA_ILi32EEEEEENS5_IJS20_SC_EEEEEEENS4_39AutoVectorizingCopyWithAssumedAlignmentILi128EEENS4_14SM90_TMA_STOREES24_S26_S26_EEEvvEEEEvNT_6ParamsE,@function
        .size           _ZN7cutlass13device_kernelINS_4gemm6kernel13GemmUniversalIN4cute5tupleIJiiiiEEENS1_10collective13CollectiveMmaINS1_35MainloopSm100TmaUmmaWarpSpecializedILi15ELi2ELi2ENS5_IJNS4_1CILi2EEENSA_ILi1EEESC_EEEEENS5_IJNSA_ILi256EEENSA_ILi224EEENSA_ILi16EEEEEENS_10bfloat16_tENS5_IJlSC_lEEESJ_SK_NS4_8TiledMMAINS4_8MMA_AtomIJNS4_26SM100_MMA_F16BF16_2x1SM_SSISJ_SJ_fLi256ELi224ELNS4_4UMMA5MajorE0ELSP_0ELNSO_7ScaleInE0ELSQ_0EEEEEENS4_6LayoutINS5_IJSC_SC_SC_EEENS5_IJNSA_ILi0EEESV_SV_EEEEENS5_IJNS4_10UnderscoreESY_SY_EEEEENS4_18SM100_TMA_2SM_LOADENS4_14ComposedLayoutINS4_7SwizzleILi1ELi4ELi3EEENS4_18smem_ptr_flag_bitsILi16EEENST_INS5_IJNSA_ILi8EEESH_EEENS5_IJSH_SC_EEEEEEEvNS4_8identityES11_S1B_vS1C_EENS_8epilogue10collective18CollectiveEpilogueINS1E_23Sm100TmaWarpSpecializedILi2ELi1ELi224ELb1ELb0EEEJNS5_IJNSA_ILi128EEESG_SH_EEENS5_IJNST_IS1J_SC_EENST_ISG_SC_EEEEESJ_SK_SJ_SK_NS1E_6fusion15FusionCallbacksIS1I_NS1O_17LinearCombinationISJ_fSJ_fLNS_15FloatRoundStyleE2EEES1K_S1N_JEEENS4_5SM1004TMEM4LOAD26SM100_TMEM_LOAD_32dp32b32xENS4_13SM90_TMA_LOADENS12_INS13_ILi2ELi4ELi3EEES16_NST_INS5_IJS17_NSA_ILi32EEEEEENS5_IJS20_SC_EEEEEEENS4_39AutoVectorizingCopyWithAssumedAlignmentILi128EEENS4_14SM90_TMA_STOREES24_S26_S26_EEEvvEEEEvNT_6ParamsE,(.L_x_193 - _ZN7cutlass13device_kernelINS_4gemm6kernel13GemmUniversalIN4cute5tupleIJiiiiEEENS1_10collective13CollectiveMmaINS1_35MainloopSm100TmaUmmaWarpSpecializedILi15ELi2ELi2ENS5_IJNS4_1CILi2EEENSA_ILi1EEESC_EEEEENS5_IJNSA_ILi256EEENSA_ILi224EEENSA_ILi16EEEEEENS_10bfloat16_tENS5_IJlSC_lEEESJ_SK_NS4_8TiledMMAINS4_8MMA_AtomIJNS4_26SM100_MMA_F16BF16_2x1SM_SSISJ_SJ_fLi256ELi224ELNS4_4UMMA5MajorE0ELSP_0ELNSO_7ScaleInE0ELSQ_0EEEEEENS4_6LayoutINS5_IJSC_SC_SC_EEENS5_IJNSA_ILi0EEESV_SV_EEEEENS5_IJNS4_10UnderscoreESY_SY_EEEEENS4_18SM100_TMA_2SM_LOADENS4_14ComposedLayoutINS4_7SwizzleILi1ELi4ELi3EEENS4_18smem_ptr_flag_bitsILi16EEENST_INS5_IJNSA_ILi8EEESH_EEENS5_IJSH_SC_EEEEEEEvNS4_8identityES11_S1B_vS1C_EENS_8epilogue10collective18CollectiveEpilogueINS1E_23Sm100TmaWarpSpecializedILi2ELi1ELi224ELb1ELb0EEEJNS5_IJNSA_ILi128EEESG_SH_EEENS5_IJNST_IS1J_SC_EENST_ISG_SC_EEEEESJ_SK_SJ_SK_NS1E_6fusion15FusionCallbacksIS1I_NS1O_17LinearCombinationISJ_fSJ_fLNS_15FloatRoundStyleE2EEES1K_S1N_JEEENS4_5SM1004TMEM4LOAD26SM100_TMEM_LOAD_32dp32b32xENS4_13SM90_TMA_LOADENS12_INS13_ILi2ELi4ELi3EEES16_NST_INS5_IJS17_NSA_ILi32EEEEEENS5_IJS20_SC_EEEEEEENS4_39AutoVectorizingCopyWithAssumedAlignmentILi128EEENS4_14SM90_TMA_STOREES24_S26_S26_EEEvvEEEEvNT_6ParamsE)
        .other          _ZN7cutlass13device_kernelINS_4gemm6kernel13GemmUniversalIN4cute5tupleIJiiiiEEENS1_10collective13CollectiveMmaINS1_35MainloopSm100TmaUmmaWarpSpecializedILi15ELi2ELi2ENS5_IJNS4_1CILi2EEENSA_ILi1EEESC_EEEEENS5_IJNSA_ILi256EEENSA_ILi224EEENSA_ILi16EEEEEENS_10bfloat16_tENS5_IJlSC_lEEESJ_SK_NS4_8TiledMMAINS4_8MMA_AtomIJNS4_26SM100_MMA_F16BF16_2x1SM_SSISJ_SJ_fLi256ELi224ELNS4_4UMMA5MajorE0ELSP_0ELNSO_7ScaleInE0ELSQ_0EEEEEENS4_6LayoutINS5_IJSC_SC_SC_EEENS5_IJNSA_ILi0EEESV_SV_EEEEENS5_IJNS4_10UnderscoreESY_SY_EEEEENS4_18SM100_TMA_2SM_LOADENS4_14ComposedLayoutINS4_7SwizzleILi1ELi4ELi3EEENS4_18smem_ptr_flag_bitsILi16EEENST_INS5_IJNSA_ILi8EEESH_EEENS5_IJSH_SC_EEEEEEEvNS4_8identityES11_S1B_vS1C_EENS_8epilogue10collective18CollectiveEpilogueINS1E_23Sm100TmaWarpSpecializedILi2ELi1ELi224ELb1ELb0EEEJNS5_IJNSA_ILi128EEESG_SH_EEENS5_IJNST_IS1J_SC_EENST_ISG_SC_EEEEESJ_SK_SJ_SK_NS1E_6fusion15FusionCallbacksIS1I_NS1O_17LinearCombinationISJ_fSJ_fLNS_15FloatRoundStyleE2EEES1K_S1N_JEEENS4_5SM1004TMEM4LOAD26SM100_TMEM_LOAD_32dp32b32xENS4_13SM90_TMA_LOADENS12_INS13_ILi2ELi4ELi3EEES16_NST_INS5_IJS17_NSA_ILi32EEEEEENS5_IJS20_SC_EEEEEEENS4_39AutoVectorizingCopyWithAssumedAlignmentILi128EEENS4_14SM90_TMA_STOREES24_S26_S26_EEEvvEEEEvNT_6ParamsE,@"STO_CUDA_ENTRY STV_DEFAULT"
_ZN7cutlass13device_kernelINS_4gemm6kernel13GemmUniversalIN4cute5tupleIJiiiiEEENS1_10collective13CollectiveMmaINS1_35MainloopSm100TmaUmmaWarpSpecializedILi15ELi2ELi2ENS5_IJNS4_1CILi2EEENSA_ILi1EEESC_EEEEENS5_IJNSA_ILi256EEENSA_ILi224EEENSA_ILi16EEEEEENS_10bfloat16_tENS5_IJlSC_lEEESJ_SK_NS4_8TiledMMAINS4_8MMA_AtomIJNS4_26SM100_MMA_F16BF16_2x1SM_SSISJ_SJ_fLi256ELi224ELNS4_4UMMA5MajorE0ELSP_0ELNSO_7ScaleInE0ELSQ_0EEEEEENS4_6LayoutINS5_IJSC_SC_SC_EEENS5_IJNSA_ILi0EEESV_SV_EEEEENS5_IJNS4_10UnderscoreESY_SY_EEEEENS4_18SM100_TMA_2SM_LOADENS4_14ComposedLayoutINS4_7SwizzleILi1ELi4ELi3EEENS4_18smem_ptr_flag_bitsILi16EEENST_INS5_IJNSA_ILi8EEESH_EEENS5_IJSH_SC_EEEEEEEvNS4_8identityES11_S1B_vS1C_EENS_8epilogue10collective18CollectiveEpilogueINS1E_23Sm100TmaWarpSpecializedILi2ELi1ELi224ELb1ELb0EEEJNS5_IJNSA_ILi128EEESG_SH_EEENS5_IJNST_IS1J_SC_EENST_ISG_SC_EEEEESJ_SK_SJ_SK_NS1E_6fusion15FusionCallbacksIS1I_NS1O_17LinearCombinationISJ_fSJ_fLNS_15FloatRoundStyleE2EEES1K_S1N_JEEENS4_5SM1004TMEM4LOAD26SM100_TMEM_LOAD_32dp32b32xENS4_13SM90_TMA_LOADENS12_INS13_ILi2ELi4ELi3EEES16_NST_INS5_IJS17_NSA_ILi32EEEEEENS5_IJS20_SC_EEEEEEENS4_39AutoVectorizingCopyWithAssumedAlignmentILi128EEENS4_14SM90_TMA_STOREES24_S26_S26_EEEvvEEEEvNT_6ParamsE:
[----:B------:R-:W1:Y:S01]  /*0000*/  LDC R1, c[0x0][0x37c] ;  /* 0x0000df00ff017b82 */ /* 0x000e620000000800 */
[----:B------:R-:W2:Y:S01]  /*0010*/  S2R R4, SR_TID.X ;  /* 0x0000000000047919 */ /* 0x000ea20000002100 */
[----:B------:R-:W3:Y:S01]  /*0020*/  LDCU.64 UR8, c[0x0][0x890] ;  /* 0x00011200ff0877ac */ /* 0x000ee20008000a00 */
[----:B-1----:R-:W-:-:S05]  /*0030*/  VIADD R1, R1, 0xfffffe58 ;  /* 0xfffffe5801017836 */ /* 0x002fca0000000000 */
[----:B------:R-:W1:Y:S01]  /*0040*/  S2UR UR15, SR_CgaCtaId ;  /* 0x00000000000f79c3 */ /* 0x000e620000008800 */
[----:B------:R-:W-:Y:S01]  /*0050*/  ELECT P1, URZ, PT ;  /* 0x0000000000ff782f */ /* 0x000fe20003820000 */
[----:B---3--:R-:W-:-:S04]  /*0060*/  UISETP.NE.U32.AND UP0, UPT, UR8, URZ, UPT ;  /* 0x000000ff0800728c */ /* 0x008fc8000bf05070 */
[----:B------:R-:W-:Y:S02]  /*0070*/  UISETP.NE.AND.EX UP0, UPT, UR9, URZ, UPT, UP0 ;  /* 0x000000ff0900728c */ /* 0x000fe4000bf05300 */
[----:B-1----:R-:W-:Y:S02]  /*0080*/  ULOP3.LUT UR28, UR15, 0x1, URZ, 0xc0, !UPT ;  /* 0x000000010f1c7892 */ /* 0x002fe4000f8ec0ff */
[----:B------:R-:W-:Y:S01]  /*0090*/  ULOP3.LUT UR27, UR15, 0x1, URZ, 0x3c, !UPT ;  /* 0x000000010f1b7892 */ /* 0x000fe2000f8e3cff */
[----:B--2---:R-:W-:-:S05]  /*00a0*/  SHF.R.U32.HI R2, RZ, 0x5, R4 ;  /* 0x00000005ff027819 */ /* 0x004fca0000011604 */
[----:B------:R-:W1:Y:S02]  /*00b0*/  SHFL.IDX PT, R0, R2, RZ, 0x1f ;  /* 0x00001fff02007589 */ /* 0x000e6400000e0000 */
[----:B-1----:R-:W-:Y:S02]  /*00c0*/  R2UR UR14, R0 ;  /* 0x00000000000e72ca */ /* 0x002fe400000e0000 */
[----:B------:R-:W-:-:S05]  /*00d0*/  PRMT R0, RZ, 0x7610, R0 ;  /* 0x00007610ff007816 */ /* 0x000fca0000000000 */
[----:B------:R1:W-:Y:S01]  /*00e0*/  STL.S16 [R1+0x190], R0 ;  /* 0x0001900001007387 */ /* 0x0003e20000100600 */
[----:B------:R-:W-:Y:S07]  /*00f0*/  BRA.U UP0, `(.L_x_0) ;  /* 0x0000000100387547 */ /* 0x000fee000b800000 */
[----:B------:R-:W2:Y:S02]  /*0100*/  LDCU.64 UR4, c[0x0][0x888] ;  /* 0x00011100ff0477ac */ /* 0x000ea40008000a00 */
[----:B--2---:R-:W-:-:S04]  /*0110*/  UISETP.NE.U32.AND UP0, UPT, UR4, URZ, UPT ;  /* 0x000000ff0400728c */ /* 0x004fc8000bf05070 */
[----:B------:R-:W-:-:S09]  /*0120*/  UISETP.NE.AND.EX UP0, UPT, UR5, URZ, UPT, UP0 ;  /* 0x000000ff0500728c */ /* 0x000fd2000bf05300 */
[----:B------:R-:W-:Y:S05]  /*0130*/  BRA.U !UP0, `(.L_x_1) ;  /* 0x0000000108187547 */ /* 0x000fea000b800000 */
[----:B------:R-:W2:Y:S01]  /*0140*/  LDC.64 R6, c[0x0][0x888] ;  /* 0x00022200ff067b82 */ /* 0x000ea20000000a00 */
[----:B------:R-:W2:Y:S02]  /*0150*/  LDCU.64 UR4, c[0x0][0x358] ;  /* 0x00006b00ff0477ac */ /* 0x000ea40008000a00 */
[----:B--2---:R2:W5:Y:S01]  /*0160*/  LDG.E R249, desc[UR4][R6.64] ;  /* 0x0000000406f97981 */ /* 0x004562000c1e1900 */
[----:B-1----:R-:W-:-:S05]  /*0170*/  HFMA2 R0, -RZ, RZ, 0, 5.9604644775390625e-08 ;  /* 0x00000001ff007431 */ /* 0x002fca00000001ff */
[----:B------:R2:W-:Y:S01]  /*0180*/  STL.S16 [R1+0x190], R0 ;  /* 0x0001900001007387 */ /* 0x0005e20000100600 */
[----:B------:R-:W-:Y:S05]  /*0190*/  BRA `(.L_x_0) ;  /* 0x0000000000107947 */ /* 0x000fea0003800000 */
.L_x_1:
[----:B-1----:R-:W-:Y:S01]  /*01a0*/  HFMA2 R0, -RZ, RZ, 0, 5.9604644775390625e-08 ;  /* 0x00000001ff007431 */ /* 0x002fe200000001ff */
[----:B------:R-:W1:Y:S04]  /*01b0*/  LDCU UR4, c[0x0][0x880] ;  /* 0x00011000ff0477ac */ /* 0x000e680008000800 */
[----:B------:R3:W-:Y:S01]  /*01c0*/  STL.S16 [R1+0x190], R0 ;  /* 0x0001900001007387 */ /* 0x0007e20000100600 */
[----:B-1----:R-:W-:-:S07]  /*01d0*/  MOV R249, UR4 ;  /* 0x0000000400f97c02 */ /* 0x002fce0008000f00 */
.L_x_0:
[----:B------:R-:W4:Y:S02]  /*01e0*/  LDCU.64 UR4, c[0x0][0x8b0] ;  /* 0x00011600ff0477ac */ /* 0x000f240008000a00 */
[----:B----4-:R-:W-:-:S04]  /*01f0*/  UISETP.NE.U32.AND UP0, UPT, UR4, URZ, UPT ;  /* 0x000000ff0400728c */ /* 0x010fc8000bf05070 */
[----:B------:R-:W-:-:S09]  /*0200*/  UISETP.NE.AND.EX UP0, UPT, UR5, URZ, UPT, UP0 ;  /* 0x000000ff0500728c */ /* 0x000fd2000bf05300 */
[----:B------:R-:W-:Y:S05]  /*0210*/  BRA.U UP0, `(.L_x_2) ;  /* 0x0000000100287547 */ /* 0x000fea000b800000 */
[----:B------:R-:W4:Y:S02]  /*0220*/  LDCU.64 UR4, c[0x0][0x8a8] ;  /* 0x00011500ff0477ac */ /* 0x000f240008000a00 */
[----:B----4-:R-:W-:-:S04]  /*0230*/  UISETP.NE.U32.AND UP0, UPT, UR4, URZ, UPT ;  /* 0x000000ff0400728c */ /* 0x010fc8000bf05070 */
[----:B------:R-:W-:-:S09]  /*0240*/  UISETP.NE.AND.EX UP0, UPT, UR5, URZ, UPT, UP0 ;  /* 0x000000ff0500728c */ /* 0x000fd2000bf05300 */
[----:B------:R-:W-:Y:S05]  /*0250*/  BRA.U !UP0, `(.L_x_3) ;  /* 0x0000000108107547 */ /* 0x000fea000b800000 */
[----:B--2---:R-:W2:Y:S01]  /*0260*/  LDC.64 R6, c[0x0][0x8a8] ;  /* 0x00022a00ff067b82 */ /* 0x004ea20000000a00 */
[----:B------:R-:W2:Y:S02]  /*0270*/  LDCU.64 UR4, c[0x0][0x358] ;  /* 0x00006b00ff0477ac */ /* 0x000ea40008000a00 */
[----:B--2---:R4:W5:Y:S01]  /*0280*/  LDG.E R248, desc[UR4][R6.64] ;  /* 0x0000000406f87981 */ /* 0x004962000c1e1900 */
[----:B------:R-:W-:Y:S05]  /*0290*/  BRA `(.L_x_2) ;  /* 0x0000000000087947 */ /* 0x000fea0003800000 */
.L_x_3:
[----:B------:R-:W4:Y:S02]  /*02a0*/  LDCU UR4, c[0x0][0x8a0] ;  /* 0x00011400ff0477ac */ /* 0x000f240008000800 */
[----:B----4-:R-:W-:Y:S02]  /*02b0*/  MOV R248, UR4 ;  /* 0x0000000400f87c02 */ /* 0x010fe40008000f00 */
.L_x_2:
[----:B-123--:R-:W-:Y:S01]  /*02c0*/  IMAD.U32 R0, RZ, RZ, UR14 ;  /* 0x0000000eff007e24 */ /* 0x00efe2000f8e00ff */
[----:B------:R-:W-:Y:S04]  /*02d0*/  BSSY.RECONVERGENT B0, `(.L_x_4) ;  /* 0x000000c000007945 */ /* 0x000fe80003800200 */
[C---:B------:R-:W-:Y:S02]  /*02e0*/  ISETP.NE.OR P2, PT, R0.reuse, 0x1, !P1 ;  /* 0x000000010000780c */ /* 0x040fe40004f45670 */
[----:B------:R-:W-:-:S11]  /*02f0*/  ISETP.NE.OR P0, PT, R0, 0x3, !P1 ;  /* 0x000000030000780c */ /* 0x000fd60004f05670 */
[----:B------:R-:W-:Y:S05]  /*0300*/  @P2 BRA `(.L_x_5) ;  /* 0x0000000000202947 */ /* 0x000fea0003800000 */
[----:B------:R-:W1:Y:S02]  /*0310*/  LDCU.64 UR4, c[0x0][0x348] ;  /* 0x00006900ff0477ac */ /* 0x000e640008000a00 */
[----:B-1----:R-:W-:Y:S02]  /*0320*/  UIADD3 UR6, UP1, UPT, UR4, 0x80, URZ ;  /* 0x0000008004067890 */ /* 0x002fe4000ff3e0ff */
[----:B------:R-:W-:Y:S02]  /*0330*/  UIADD3 UR4, UP0, UPT, UR4, 0x180, URZ ;  /* 0x0000018004047890 */ /* 0x000fe4000ff1e0ff */
[----:B------:R-:W-:Y:S02]  /*0340*/  UIADD3.X UR7, UPT, UPT, URZ, UR5, URZ, UP1, !UPT ;  /* 0x00000005ff077290 */ /* 0x000fe40008ffe4ff */
[----:B------:R-:W-:-:S07]  /*0350*/  UIADD3.X UR5, UPT, UPT, URZ, UR5, URZ, UP0, !UPT ;  /* 0x00000005ff057290 */ /* 0x000fce00087fe4ff */
[----:B------:R1:W-:Y:S02]  /*0360*/  UTMACCTL.PF [UR6] ;  /* 0x00000000060079b9 */ /* 0x0003e40008040000 */
[----:B------:R1:W-:Y:S02]  /*0370*/  UTMACCTL.PF [UR4] ;  /* 0x00000000040079b9 */ /* 0x0003e40008040000 */
[----:B-1----:R-:W-:Y:S01]  /*0380*/  NOP ;  /* 0x0000000000007918 */ /* 0x002fe20000000000 */
.L_x_5:
[----:B------:R-:W-:Y:S05]  /*0390*/  BSYNC.RECONVERGENT B0 ;  /* 0x0000000000007941 */ /* 0x000fea0003800200 */
.L_x_4:
[----:B------:R-:W-:Y:S04]  /*03a0*/  BSSY.RECONVERGENT B0, `(.L_x_6) ;  /* 0x000000a000007945 */ /* 0x000fe80003800200 */
        /* <DEDUP_REMOVED lines=9> */
.L_x_7:
[----:B------:R-:W-:Y:S05]  /*0440*/  BSYNC.RECONVERGENT B0 ;  /* 0x0000000000007941 */ /* 0x000fea0003800200 */
.L_x_6:
[----:B------:R-:W1:Y:S01]  /*0450*/  LDCU.64 UR4, c[0x0][0x888] ;  /* 0x00011100ff0477ac */ /* 0x000e620008000a00 */
[----:B------:R-:W-:Y:S02]  /*0460*/  UISETP.EQ.U32.AND UP1, UPT, UR8, URZ, UPT ;  /* 0x000000ff0800728c */ /* 0x000fe4000bf22070 */
[----:B------:R-:W-:Y:S02]  /*0470*/  UPLOP3.LUT UP4, UPT, UPT, UPT, UPT, 0x80, 0x8 ;  /* 0x000000000008789c */ /* 0x000fe40003f8f070 */
[----:B-1----:R-:W-:-:S04]  /*0480*/  UISETP.NE.U32.AND UP0, UPT, UR4, URZ, UPT ;  /* 0x000000ff0400728c */ /* 0x002fc8000bf05070 */
[----:B------:R-:W-:-:S04]  /*0490*/  UISETP.NE.AND.EX UP2, UPT, UR5, URZ, UPT, UP0 ;  /* 0x000000ff0500728c */ /* 0x000fc8000bf45300 */
[----:B------:R-:W-:-:S04]  /*04a0*/  UISETP.EQ.OR.EX UP3, UPT, UR9, URZ, !UP2, UP1 ;  /* 0x000000ff0900728c */ /* 0x000fc8000d762710 */
[----:B------:R-:W-:-:S06]  /*04b0*/  UP2UR UR4, UPR, URZ, 0x8 ;  /* 0x00000008ff047883 */ /* 0x000fcc0008000000 */
[----:B------:R-:W-:-:S05]  /*04c0*/  MOV R0, UR4 ;  /* 0x0000000400007c02 */ /* 0x000fca0008000f00 */
[----:B------:R1:W-:Y:S01]  /*04d0*/  STL [R1+0x194], R0 ;  /* 0x0001940001007387 */ /* 0x0003e20000100800 */
[----:B------:R-:W-:Y:S05]  /*04e0*/  BRA.U !UP3, `(.L_x_8) ;  /* 0x000000010b207547 */ /* 0x000fea000b800000 */
[----:B------:R-:W-:Y:S01]  /*04f0*/  UISETP.NE.U32.AND UP1, UPT, UR8, URZ, UPT ;  /* 0x000000ff0800728c */ /* 0x000fe2000bf25070 */
[----:B-----5:R-:W-:Y:S01]  /*0500*/  FSETP.NEU.AND P0, PT, R249, RZ, PT ;  /* 0x000000fff900720b */ /* 0x020fe20003f0d000 */
[----:B------:R-:W-:Y:S02]  /*0510*/  USEL UR4, URZ, 0xffffffff, UP2 ;  /* 0xffffffffff047887 */ /* 0x000fe40009000000 */
[----:B------:R-:W-:-:S10]  /*0520*/  UISETP.NE.AND.EX UP1, UPT, UR9, URZ, UPT, UP1 ;  /* 0x000000ff0900728c */ /* 0x000fd4000bf25310 */
[----:B------:R-:W-:Y:S01]  /*0530*/  VOTEU.ANY UP0, P0 ;  /* 0x0000000000ff7886 */ /* 0x000fe20000000100 */
[----:B------:R-:W-:-:S04]  /*0540*/  @!UP1 USEL UR4, URZ, 0xffffffff, UP0 ;  /* 0xffffffffff049887 */ /* 0x000fc80008000000 */
[----:B------:R-:W-:-:S04]  /*0550*/  ULOP3.LUT UR4, UR4, 0x1, URZ, 0xc0, !UPT ;  /* 0x0000000104047892 */ /* 0x000fc8000f8ec0ff */
[----:B------:R-:W-:-:S11]  /*0560*/  UISETP.NE.U32.AND UP4, UPT, UR4, 0x1, UPT ;  /* 0x000000010400788c */ /* 0x000fd6000bf85070 */
.L_x_8:
[----:B-1----:R-:W1:Y:S01]  /*0570*/  SHFL.IDX PT, R0, R2, RZ, 0x1f ;  /* 0x00001fff02007589 */ /* 0x002e6200000e0000 */
[----:B------:R-:W-:-:S04]  /*0580*/  UISETP.NE.AND UP0, UPT, UR14, 0x2, UPT ;  /* 0x000000020e00788c */ /* 0x000fc8000bf05270 */
[----:B------:R-:W-:Y:S02]  /*0590*/  UISETP.EQ.AND UP1, UPT, UR28, URZ, !UP0 ;  /* 0x000000ff1c00728c */ /* 0x000fe4000c722270 */
[----:B------:R-:W-:-:S04]  /*05a0*/  USEL UR53, URZ, 0x1, UP0 ;  /* 0x00000001ff357887 */ /* 0x000fc80008000000 */
[----:B------:R-:W-:Y:S02]  /*05b0*/  PLOP3.LUT P3, PT, P1, PT, UP1, 0x80, 0x8 ;  /* 0x000000000008781c */ /* 0x000fe40000f6f018 */
[----:B-1----:R-:W-:-:S13]  /*05c0*/  ISETP.NE.AND P0, PT, R0, RZ, PT ;  /* 0x000000ff0000720c */ /* 0x002fda0003f05270 */
[----:B------:R-:W-:Y:S05]  /*05d0*/  @P0 BRA `(.L_x_9) ;  /* 0x0000000000a80947 */ /* 0x000fea0003800000 */
[----:B------:R-:W-:Y:S01]  /*05e0*/  ELECT P0, URZ, PT ;  /* 0x0000000000ff782f */ /* 0x000fe20003800000 */
[----:B------:R-:W-:-:S12]  /*05f0*/  BSSY.RECONVERGENT B0, `(.L_x_9) ;  /* 0x0000028000007945 */ /* 0x000fd80003800200 */
[----:B------:R-:W-:Y:S05]  /*0600*/  @!P0 BRA `(.L_x_10) ;  /* 0x0000000000988947 */ /* 0x000fea0003800000 */
[----:B------:R-:W-:Y:S01]  /*0610*/  UMOV UR4, 0x400 ;  /* 0x0000040000047882 */ /* 0x000fe20000000000 */
[----:B------:R-:W-:Y:S01]  /*0620*/  UMOV UR6, 0x1 ;  /* 0x0000000100067882 */ /* 0x000fe20000000000 */
[----:B------:R-:W-:Y:S02]  /*0630*/  ULEA UR4, UR15, UR4, 0x18 ;  /* 0x000000040f047291 */ /* 0x000fe4000f8ec0ff */
[----:B------:R-:W-:-:S04]  /*0640*/  UIADD3 UR6, UPT, UPT, -UR6, 0x100000, URZ ;  /* 0x0010000006067890 */ /* 0x000fc8000fffe1ff */
[----:B------:R-:W-:Y:S02]  /*0650*/  USHF.L.U32 UR7, UR6, 0xb, URZ ;  /* 0x0000000b06077899 */ /* 0x000fe400080006ff */
[----:B------:R-:W-:Y:S01]  /*0660*/  USHF.L.U32 UR6, UR6, 0x1, URZ ;  /* 0x0000000106067899 */ /* 0x000fe200080006ff */
[----:B------:R-:W1:Y:S11]  /*0670*/  FENCE.VIEW.ASYNC.S ;  /* 0x00000000000073c6 */ /* 0x000e760000000000 */
[----:B-1----:R1:W2:Y:S01]  /*0680*/  SYNCS.EXCH.64 URZ, [UR4], UR6 ;  /* 0x0000000604ff75b2 */ /* 0x0022a20008000100 */
[----:B------:R1:W3:Y:S01]  /*0690*/  SYNCS.EXCH.64 URZ, [UR4+0x78], UR6 ;  /* 0x0000780604ff75b2 */ /* 0x0002e20008000100 */
[----:B------:R1:W1:Y:S01]  /*06a0*/  SYNCS.EXCH.64 URZ, [UR4+0x8], UR6 ;  /* 0x0000080604ff75b2 */ /* 0x0002620008000100 */
        /* <DEDUP_REMOVED lines=27> */
[----:B--23--:R-:W-:Y:S01]  /*0860*/  NOP ;  /* 0x0000000000007918 */ /* 0x00cfe20000000000 */
.L_x_10:
[----:B-1----:R-:W-:Y:S05]  /*0870*/  BSYNC.RECONVERGENT B0 ;  /* 0x0000000000007941 */ /* 0x002fea0003800200 */
.L_x_9:
[----:B------:R-:W1:Y:S01]  /*0880*/  SHFL.IDX PT, R0, R2, RZ, 0x1f ;  /* 0x00001fff02007589 */ /* 0x000e6200000e0000 */
[----:B------:R-:W-:Y:S01]  /*0890*/  NOP ;  /* 0x0000000000007918 */ /* 0x000fe20000000000 */
[----:B-1----:R-:W-:-:S13]  /*08a0*/  ISETP.NE.AND P0, PT, R0, 0x1, PT ;  /* 0x000000010000780c */ /* 0x002fda0003f05270 */
[----:B------:R-:W-:Y:S05]  /*08b0*/  @P0 BRA `(.L_x_11) ;  /* 0x0000000000440947 */ /* 0x000fea0003800000 */
[----:B------:R-:W-:Y:S01]  /*08c0*/  UMOV UR4, 0x400 ;  /* 0x0000040000047882 */ /* 0x000fe20000000000 */
[----:B------:R-:W-:Y:S01]  /*08d0*/  UMOV UR8, 0x20 ;  /* 0x0000002000087882 */ /* 0x000fe20000000000 */
[----:B------:R-:W-:Y:S01]  /*08e0*/  UMOV UR6, 0x80 ;  /* 0x0000008000067882 */ /* 0x000fe20000000000 */
[----:B------:R-:W-:Y:S02]  /*08f0*/  ULEA UR4, UR15, UR4, 0x18 ;  /* 0x000000040f047291 */ /* 0x000fe4000f8ec0ff */
[----:B------:R-:W-:-:S04]  /*0900*/  UIADD3 UR8, UPT, UPT, -UR8, 0x100000, URZ ;  /* 0x0010000008087890 */ /* 0x000fc8000fffe1ff */
[----:B------:R-:W-:Y:S02]  /*0910*/  USHF.L.U32 UR9, UR8, 0xb, URZ ;  /* 0x0000000b08097899 */ /* 0x000fe400080006ff */
[----:B------:R-:W-:Y:S02]  /*0920*/  USHF.L.U32 UR8, UR8, 0x1, URZ ;  /* 0x0000000108087899 */ /* 0x000fe400080006ff */
[----:B------:R-:W-:-:S04]  /*0930*/  UIADD3 UR6, UPT, UPT, -UR6, 0x100000, URZ ;  /* 0x0010000006067890 */ /* 0x000fc8000fffe1ff */
[----:B------:R-:W-:Y:S02]  /*0940*/  USHF.L.U32 UR7, UR6, 0xb, URZ ;  /* 0x0000000b06077899 */ /* 0x000fe400080006ff */
[----:B------:R-:W-:Y:S01]  /*0950*/  USHF.L.U32 UR6, UR6, 0x1, URZ ;  /* 0x0000000106067899 */ /* 0x000fe200080006ff */
[----:B------:R-:W-:Y:S01]  /*0960*/  ELECT P0, URZ, PT ;  /* 0x0000000000ff782f */ /* 0x000fe20003800000 */
[----:B------:R-:W1:Y:S02]  /*0970*/  FENCE.VIEW.ASYNC.S ;  /* 0x00000000000073c6 */ /* 0x000e640000000000 */
[----:B-1----:R1:W2:Y:S08]  /*0980*/  SYNCS.EXCH.64 URZ, [UR4+0xf0], UR8 ;  /* 0x0000f00804ff75b2 */ /* 0x0022b00008000100 */
[----:B------:R1:W3:Y:S01]  /*0990*/  SYNCS.EXCH.64 URZ, [UR4+0x100], UR6 ;  /* 0x0001000604ff75b2 */ /* 0x0002e20008000100 */
[----:B------:R1:W1:Y:S01]  /*09a0*/  SYNCS.EXCH.64 URZ, [UR4+0xf8], UR8 ;  /* 0x0000f80804ff75b2 */ /* 0x0002620008000100 */
[----:B------:R1:W1:Y:S01]  /*09b0*/  SYNCS.EXCH.64 URZ, [UR4+0x108], UR6 ;  /* 0x0001080604ff75b2 */ /* 0x0002620008000100 */
[----:B------:R-:W-:Y:S01]  /*09c0*/  NOP ;  /* 0x0000000000007918 */ /* 0x000fe20000000000 */
.L_x_11:
[----:B------:R-:W4:Y:S01]  /*09d0*/  SHFL.IDX PT, R0, R2, RZ, 0x1f ;  /* 0x00001fff02007589 */ /* 0x000f2200000e0000 */
[----:B------:R-:W-:Y:S01]  /*09e0*/  NOP ;  /* 0x0000000000007918 */ /* 0x000fe20000000000 */
[----:B----4-:R-:W-:-:S13]  /*09f0*/  ISETP.NE.AND P0, PT, R0, 0x3, PT ;  /* 0x000000030000780c */ /* 0x010fda0003f05270 */
[----:B------:R-:W-:Y:S05]  /*0a00*/  @P0 BRA `(.L_x_12) ;  /* 0x00000000002c0947 */ /* 0x000fea0003800000 */
[----:B-1----:R-:W-:Y:S01]  /*0a10*/  UMOV UR4, 0x400 ;  /* 0x0000040000047882 */ /* 0x002fe20000000000 */
[----:B------:R-:W-:Y:S01]  /*0a20*/  UMOV UR6, 0x20 ;  /* 0x0000002000067882 */ /* 0x000fe20000000000 */
[----:B------:R-:W-:Y:S02]  /*0a30*/  ULEA UR4, UR15, UR4, 0x18 ;  /* 0x000000040f047291 */ /* 0x000fe4000f8ec0ff */
[----:B------:R-:W-:-:S04]  /*0a40*/  UIADD3 UR6, UPT, UPT, -UR6, 0x100000, URZ ;  /* 0x0010000006067890 */ /* 0x000fc8000fffe1ff */
[----:B------:R-:W-:Y:S02]  /*0a50*/  USHF.L.U32 UR7, UR6, 0xb, URZ ;  /* 0x0000000b06077899 */ /* 0x000fe400080006ff */
[----:B------:R-:W-:Y:S01]  /*0a60*/  USHF.L.U32 UR6, UR6, 0x1, URZ ;  /* 0x0000000106067899 */ /* 0x000fe200080006ff */
[----:B------:R-:W-:Y:S01]  /*0a70*/  ELECT P0, URZ, PT ;  /* 0x0000000000ff782f */ /* 0x000fe20003800000 */
[----:B------:R-:W1:Y:S10]  /*0a80*/  FENCE.VIEW.ASYNC.S ;  /* 0x00000000000073c6 */ /* 0x000e740000000000 */
[----:B-1----:R4:W1:Y:S01]  /*0a90*/  SYNCS.EXCH.64 URZ, [UR4+0x110], UR6 ;  /* 0x0001100604ff75b2 */ /* 0x0028620008000100 */
[----:B------:R4:W1:Y:S02]  /*0aa0*/  SYNCS.EXCH.64 URZ, [UR4+0x118], UR6 ;  /* 0x0001180604ff75b2 */ /* 0x0008640008000100 */
[----:B----4-:R-:W-:Y:S01]  /*0ab0*/  NOP ;  /* 0x0000000000007918 */ /* 0x010fe20000000000 */
.L_x_12:
[----:B------:R-:W4:Y:S01]  /*0ac0*/  SHFL.IDX PT, R0, R2, RZ, 0x1f ;  /* 0x00001fff02007589 */ /* 0x000f2200000e0000 */
[----:B------:R-:W-:Y:S01]  /*0ad0*/  NOP ;  /* 0x0000000000007918 */ /* 0x000fe20000000000 */
[----:B----4-:R-:W-:-:S13]  /*0ae0*/  ISETP.NE.AND P0, PT, R0, 0x4, PT ;  /* 0x000000040000780c */ /* 0x010fda0003f05270 */
[----:B------:R-:W-:Y:S05]  /*0af0*/  @P0 BRA `(.L_x_13) ;  /* 0x0000000000480947 */ /* 0x000fea0003800000 */
[----:B-1----:R-:W-:Y:S01]  /*0b00*/  UMOV UR6, 0x1e0 ;  /* 0x000001e000067882 */ /* 0x002fe20000000000 */
[----:B------:R-:W-:Y:S01]  /*0b10*/  UMOV UR4, 0x400 ;  /* 0x0000040000047882 */ /* 0x000fe20000000000 */
[----:B------:R-:W-:Y:S01]  /*0b20*/  USEL UR6, UR6, 0x1a0, UP4 ;  /* 0x000001a006067887 */ /* 0x000fe2000a000000 */
        /* <DEDUP_REMOVED lines=10> */
[----:B-1----:R4:W1:Y:S08]  /*0bd0*/  SYNCS.EXCH.64 URZ, [UR4+0x120], UR8 ;  /* 0x0001200804ff75b2 */ /* 0x0028700008000100 */
[----:B------:R4:W1:Y:S01]  /*0be0*/  SYNCS.EXCH.64 URZ, [UR4+0x130], UR6 ;  /* 0x0001300604ff75b2 */ /* 0x0008620008000100 */
[----:B------:R4:W1:Y:S01]  /*0bf0*/  SYNCS.EXCH.64 URZ, [UR4+0x128], UR8 ;  /* 0x0001280804ff75b2 */ /* 0x0008620008000100 */
[----:B------:R4:W1:Y:S02]  /*0c00*/  SYNCS.EXCH.64 URZ, [UR4+0x138], UR6 ;  /* 0x0001380604ff75b2 */ /* 0x0008640008000100 */
[----:B----4-:R-:W-:Y:S01]  /*0c10*/  NOP ;  /* 0x0000000000007918 */ /* 0x010fe20000000000 */
.L_x_13:
[----:B------:R-:W4:Y:S01]  /*0c20*/  SHFL.IDX PT, R0, R2, RZ, 0x1f ;  /* 0x00001fff02007589 */ /* 0x000f2200000e0000 */
[----:B------:R-:W-:Y:S01]  /*0c30*/  NOP ;  /* 0x0000000000007918 */ /* 0x000fe20000000000 */
[----:B----4-:R-:W-:-:S13]  /*0c40*/  ISETP.NE.AND P0, PT, R0, 0x5, PT ;  /* 0x000000050000780c */ /* 0x010fda0003f05270 */
[----:B------:R-:W-:Y:S05]  /*0c50*/  @P0 BRA `(.L_x_14) ;  /* 0x0000000000440947 */ /* 0x000fea0003800000 */
[----:B-1----:R-:W-:Y:S01]  /*0c60*/  UMOV UR4, 0x400 ;  /* 0x0000040000047882 */ /* 0x002fe20000000000 */
        /* <DEDUP_REMOVED lines=16> */
.L_x_14:
[----:B------:R-:W4:Y:S01]  /*0d70*/  SHFL.IDX PT, R2, R2, RZ, 0x1f ;  /* 0x00001fff02027589 */ /* 0x000f2200000e0000 */
[----:B------:R-:W-:Y:S01]  /*0d80*/  ISETP.NE.OR P1, PT, RZ, UR14, !P1 ;  /* 0x0000000eff007c0c */ /* 0x000fe2000cf25670 */
        /* <DEDUP_REMOVED lines=12> */
[----:B------:R4:W1:Y:S01]  /*0e50*/  SYNCS.EXCH.64 URZ, [UR4+0x170], UR6 ;  /* 0x0001700604ff75b2 */ /* 0x0008620008000100 */
[----:B------:R4:W1:Y:S01]  /*0e60*/  SYNCS.EXCH.64 URZ, [UR4+0x168], UR6 ;  /* 0x0001680604ff75b2 */ /* 0x0008620008000100 */
[----:B------:R4:W1:Y:S02]  /*0e70*/  SYNCS.EXCH.64 URZ, [UR4+0x178], UR6 ;  /* 0x0001780604ff75b2 */ /* 0x0008640008000100 */
[----:B----4-:R-:W-:Y:S01]  /*0e80*/  NOP ;  /* 0x0000000000007918 */ /* 0x010fe20000000000 */
.L_x_15:
[----:B------:R-:W-:Y:S01]  /*0e90*/  VOTEU.ALL UP0, P1 ;  /* 0x0000000000ff7886 */ /* 0x000fe20000800000 */
[----:B-1----:R-:W-:Y:S01]  /*0ea0*/  UMOV UR4, 0x20 ;  /* 0x0000002000047882 */ /* 0x002fe20000000000 */
[----:B------:R-:W1:Y:S01]  /*0eb0*/  LDCU UR7, c[0x0][0x36c] ;  /* 0x00006d80ff0777ac */ /* 0x000e620008000800 */
[----:B------:R-:W-:Y:S01]  /*0ec0*/  NOP ;  /* 0x0000000000007918 */ /* 0x000fe20000000000 */
[----:B------:R-:W-:Y:S01]  /*0ed0*/  LOP3.LUT R0, R4, 0x1f, RZ, 0xc0, !PT ;  /* 0x0000001f04007812 */ /* 0x000fe200078ec0ff */
[----:B------:R-:W-:Y:S01]  /*0ee0*/  @!UP0 UMOV UR6, 0x400 ;  /* 0x0000040000068882 */ /* 0x000fe20000000000 */
[----:B------:R-:W-:-:S04]  /*0ef0*/  @!UP0 UIADD3 UR4, UPT, UPT, -UR4, 0x100000, URZ ;  /* 0x0010000004048890 */ /* 0x000fc8000fffe1ff */
[----:B------:R-:W-:Y:S02]  /*0f00*/  @!UP0 USHF.L.U32 UR5, UR4, 0xb, URZ ;  /* 0x0000000b04058899 */ /* 0x000fe400080006ff */
[----:B------:R-:W-:Y:S02]  /*0f10*/  @!UP0 USHF.L.U32 UR4, UR4, 0x1, URZ ;  /* 0x0000000104048899 */ /* 0x000fe400080006ff */
[----:B------:R-:W-:Y:S01]  /*0f20*/  @!UP0 ULEA UR6, UR15, UR6, 0x18 ;  /* 0x000000060f068291 */ /* 0x000fe2000f8ec0ff */
[----:B------:R-:W-:Y:S01]  /*0f30*/  VOTEU.ALL UP0, P1 ;  /* 0x0000000000ff7886 */ /* 0x000fe20000800000 */
[----:B------:R-:W-:Y:S02]  /*0f40*/  UISETP.NE.AND UP5, UPT, UR14, URZ, UPT ;  /* 0x000000ff0e00728c */ /* 0x000fe4000bfa5270 */
[----:B-1----:R-:W-:Y:S01]  /*0f50*/  UISETP.EQ.U32.AND UP6, UPT, UR7, 0x1, UPT ;  /* 0x000000010700788c */ /* 0x002fe2000bfc2070 */
[----:B------:R-:W1:Y:S07]  /*0f60*/  FENCE.VIEW.ASYNC.S ;  /* 0x00000000000073c6 */ /* 0x000e6e0000000000 */
[----:B-1----:R1:W4:Y:S01]  /*0f70*/  @!UP0 SYNCS.EXCH.64 URZ, [UR6+0x180], UR4 ;  /* 0x0001800406ff85b2 */ /* 0x0023220008000100 */
[----:B------:R-:W-:Y:S05]  /*0f80*/  BRA.U !UP6, `(.L_x_16) ;  /* 0x000000010e087547 */ /* 0x000fea000b800000 */
[----:B--234-:R-:W-:Y:S01]  /*0f90*/  UCGABAR_ARV ;  /* 0x00000000000079c7 */ /* 0x01cfe20008000000 */
[----:B------:R-:W-:Y:S05]  /*0fa0*/  BRA `(.L_x_17) ;  /* 0x0000000000047947 */ /* 0x000fea0003800000 */
.L_x_16:
[----:B--234-:R-:W-:Y:S01]  /*0fb0*/  NOP ;  /* 0x0000000000007918 */ /* 0x01cfe20000000000 */
.L_x_17:
[----:B------:R-:W2:Y:S01]  /*0fc0*/  S2UR UR23, SR_CTAID.X ;  /* 0x00000000001779c3 */ /* 0x000ea20000002500 */
[----:B------:R-:W-:-:S05]  /*0fd0*/  CS2R.32 R3, SR_CgaSize ;  /* 0x0000000000037805 */ /* 0x000fca0000008a00 */
[----:B------:R-:W-:-:S05]  /*0fe0*/  IMAD R3, R3, -0xa0, RZ ;  /* 0xffffff6003037824 */ /* 0x000fca00078e02ff */
[----:B-1----:R-:W-:-:S14]  /*0ff0*/  R2UR UR5, R3 ;  /* 0x00000000030572ca */ /* 0x002fdc00000e0000 */
[----:B------:R-:W1:Y:S01]  /*1000*/  LDCU UR5, c[0x0][UR5+0x2b0] ;  /* 0x00005600050577ac */ /* 0x000e620008000800 */
[----:B------:R-:W-:-:S05]  /*1010*/  CS2R.32 R3, SR_CgaSize ;  /* 0x0000000000037805 */ /* 0x000fca0000008a00 */
[----:B------:R-:W-:-:S05]  /*1020*/  IMAD R3, R3, -0xa0, RZ ;  /* 0xffffff6003037824 */ /* 0x000fca00078e02ff */
[----:B------:R-:W-:-:S14]  /*1030*/  R2UR UR4, R3 ;  /* 0x00000000030472ca */ /* 0x000fdc00000e0000 */
[----:B------:R-:W3:Y:S01]  /*1040*/  LDCU UR4, c[0x0][UR4+0x2b4] ;  /* 0x00005680040477ac */ /* 0x000ee20008000800 */
[----:B------:R-:W4:Y:S01]  /*1050*/  S2UR UR7, SR_CTAID.Y ;  /* 0x00000000000779c3 */ /* 0x000f220000002600 */
[----:B------:R-:W3:Y:S01]  /*1060*/  LDCU UR20, c[0x0][0xb24] ;  /* 0x00016480ff1477ac */ /* 0x000ee20008000800 */
[----:B------:R-:W-:-:S05]  /*1070*/  CS2R.32 R3, SR_CgaSize ;  /* 0x0000000000037805 */ /* 0x000fca0000008a00 */
[----:B------:R-:W-:-:S05]  /*1080*/  IMAD R3, R3, -0xa0, RZ ;  /* 0xffffff6003037824 */ /* 0x000fca00078e02ff */
[----:B------:R-:W-:-:S14]  /*1090*/  R2UR UR60, R3 ;  /* 0x00000000033c72ca */ /* 0x000fdc00000e0000 */
[----:B------:R-:W4:Y:S01]  /*10a0*/  LDCU UR60, c[0x0][UR60+0x2a0] ;  /* 0x000054003c3c77ac */ /* 0x000f220008000800 */
[----:B------:R-:W1:Y:S01]  /*10b0*/  S2UR UR36, SR_CTAID.Z ;  /* 0x00000000002479c3 */ /* 0x000e620000002700 */
[----:B------:R-:W-:-:S05]  /*10c0*/  CS2R.32 R3, SR_CgaSize ;  /* 0x0000000000037805 */ /* 0x000fca0000008a00 */
[----:B------:R-:W-:-:S05]  /*10d0*/  IMAD R3, R3, -0xa0, RZ ;  /* 0xffffff6003037824 */ /* 0x000fca00078e02ff */
[----:B------:R-:W-:-:S14]  /*10e0*/  R2UR UR61, R3 ;  /* 0x00000000033d72ca */ /* 0x000fdc00000e0000 */
[----:B------:R-:W4:Y:S01]  /*10f0*/  LDCU UR61, c[0x0][UR61+0x2a4] ;  /* 0x000054803d3d77ac */ /* 0x000f220008000800 */
[----:B------:R-:W4:Y:S01]  /*1100*/  LDCU UR21, c[0x0][0xb24] ;  /* 0x00016480ff1577ac */ /* 0x000f220008000800 */
[----:B--2---:R-:W-:Y:S01]  /*1110*/  I2FP.F32.U32 R3, UR23 ;  /* 0x0000001700037c45 */ /* 0x004fe20008201000 */
[----:B------:R-:W2:Y:S04]  /*1120*/  LDCU UR25, c[0x0][0xb30] ;  /* 0x00016600ff1977ac */ /* 0x000ea80008000800 */
[----:B-1----:R-:W-:Y:S01]  /*1130*/  FMUL R3, R3, UR5 ;  /* 0x0000000503037c20 */ /* 0x002fe20008400000 */
[----:B---3--:R-:W-:Y:S01]  /*1140*/  UISETP.GE.AND UP1, UPT, UR20, 0x1, UPT ;  /* 0x000000011400788c */ /* 0x008fe2000bf26270 */
[----:B----4-:R-:W-:Y:S01]  /*1150*/  I2FP.F32.U32 R2, UR7 ;  /* 0x0000000700027c45 */ /* 0x010fe20008201000 */
[----:B------:R-:W-:Y:S01]  /*1160*/  UMOV UR47, UR7 ;  /* 0x00000007002f7c82 */ /* 0x000fe20008000000 */
[----:B------:R-:W-:-:S02]  /*1170*/  UMOV UR46, UR23 ;  /* 0x00000017002e7c82 */ /* 0x000fc40008000000 */
[----:B------:R-:W1:Y:S01]  /*1180*/  F2I.U32.TRUNC.NTZ R3, R3 ;  /* 0x0000000300037305 */ /* 0x000e62000020f000 */
[----:B------:R-:W-:-:S07]  /*1190*/  FMUL R2, R2, UR4 ;  /* 0x0000000402027c20 */ /* 0x000fce0008400000 */
[----:B------:R-:W3:Y:S01]  /*11a0*/  F2I.U32.TRUNC.NTZ R2, R2 ;  /* 0x0000000200027305 */ /* 0x000ee2000020f000 */
[----:B-1----:R-:W-:Y:S02]  /*11b0*/  R2UR UR4, R3 ;  /* 0x00000000030472ca */ /* 0x002fe400000e0000 */
[----:B------:R-:W-:Y:S02]  /*11c0*/  PRMT R3, RZ, 0x7610, R3 ;  /* 0x00007610ff037816 */ /* 0x000fe40000000003 */
[----:B---3--:R-:W-:Y:S02]  /*11d0*/  R2UR UR6, R2 ;  /* 0x00000000020672ca */ /* 0x008fe400000e0000 */
[----:B------:R-:W-:-:S07]  /*11e0*/  PRMT R2, RZ, 0x7610, R2 ;  /* 0x00007610ff027816 */ /* 0x000fce0000000002 */
[----:B------:R-:W-:-:S04]  /*11f0*/  UIADD3 UR5, UPT, UPT, -UR4, URZ, URZ ;  /* 0x000000ff04057290 */ /* 0x000fc8000fffe1ff */
[----:B------:R-:W-:Y:S02]  /*1200*/  UIMAD UR60, UR60, UR5, UR23 ;  /* 0x000000053c3c72a4 */ /* 0x000fe4000f8e0217 */
[----:B------:R-:W-:-:S04]  /*1210*/  UIADD3 UR4, UPT, UPT, -UR6, URZ, URZ ;  /* 0x000000ff06047290 */ /* 0x000fc8000fffe1ff */
[----:B------:R-:W-:Y:S01]  /*1220*/  UIMAD UR61, UR61, UR4, UR7 ;  /* 0x000000043d3d72a4 */ /* 0x000fe2000f8e0207 */
[----:B--2---:R-:W-:Y:S11]  /*1230*/  BRA.U UP5, `(.L_x_18) ;  /* 0x0000000105287547 */ /* 0x004ff6000b800000 */
[----:B------:R-:W-:Y:S02]  /*1240*/  UISETP.NE.AND UP0, UPT, UR61, URZ, UPT ;  /* 0x000000ff3d00728c */ /* 0x000fe4000bf05270 */
[----:B------:R-:W-:Y:S02]  /*1250*/  ULOP3.LUT UR4, UR60, 0xfffffffe, URZ, 0xc0, !UPT ;  /* 0xfffffffe3c047892 */ /* 0x000fe4000f8ec0ff */
[----:B------:R-:W-:Y:S01]  /*1260*/  UISETP.LT.U32.OR UP0, UPT, UR60, 0x2, !UP0 ;  /* 0x000000023c00788c */ /* 0x000fe2000c701470 */
[----:B------:R-:W-:-:S03]  /*1270*/  UMOV UR7, 0x3 ;  /* 0x0000000300077882 */ /* 0x000fc60000000000 */
[----:B------:R-:W-:Y:S02]  /*1280*/  USEL UR6, URZ, 0x1, !UP0 ;  /* 0x00000001ff067887 */ /* 0x000fe4000c000000 */
[----:B------:R-:W-:Y:S02]  /*1290*/  USEL UR5, URZ, 0x2, !UP0 ;  /* 0x00000002ff057887 */ /* 0x000fe4000c000000 */
[----:B------:R-:W-:Y:S02]  /*12a0*/  USHF.L.U32 UR4, UR7, UR4, URZ ;  /* 0x0000000407047299 */ /* 0x000fe400080006ff */
[----:B------:R-:W-:-:S04]  /*12b0*/  UIADD3 UR5, UPT, UPT, UR6, UR5, URZ ;  /* 0x0000000506057290 */ /* 0x000fc8000fffe0ff */
[----:B------:R-:W-:Y:S02]  /*12c0*/  MOV R2, UR4 ;  /* 0x0000000400027c02 */ /* 0x000fe40008000f00 */
[----:B------:R-:W-:Y:S02]  /*12d0*/  MOV R3, UR5 ;  /* 0x0000000500037c02 */ /* 0x000fe40008000f00 */
.L_x_18:
[----:B------:R-:W-:Y:S05]  /*12e0*/  BRA.U !UP1, `(.L_x_19) ;  /* 0x0000000109d47547 */ /* 0x000fea000b800000 */
[----:B------:R-:W1:Y:S01]  /*12f0*/  LDCU.128 UR16, c[0x0][0xb10] ;  /* 0x00016200ff1077ac */ /* 0x000e620008000c00 */
[----:B------:R-:W2:Y:S01]  /*1300*/  LDCU UR6, c[0x0][0x370] ;  /* 0x00006e00ff0677ac */ /* 0x000ea20008000800 */
[----:B------:R-:W3:Y:S01]  /*1310*/  LDCU UR7, c[0x0][0x374] ;  /* 0x00006e80ff0777ac */ /* 0x000ee20008000800 */
[----:B------:R-:W4:Y:S01]  /*1320*/  LDCU UR22, c[0x0][0xb0c] ;  /* 0x00016180ff1677ac */ /* 0x000f220008000800 */
[----:B------:R-:W4:Y:S01]  /*1330*/  LDCU UR24, c[0x0][0xb20] ;  /* 0x00016400ff1877ac */ /* 0x000f220008000800 */
[----:B------:R-:W4:Y:S01]  /*1340*/  LDCU.64 UR8, c[0x0][0xb28] ;  /* 0x00016500ff0877ac */ /* 0x000f220008000a00 */
[----:B-1----:R-:W-:Y:S02]  /*1350*/  UISETP.NE.AND UP3, UPT, UR18, 0x1, UPT ;  /* 0x000000011200788c */ /* 0x002fe4000bf65270 */
[----:B---3--:R-:W-:Y:S02]  /*1360*/  UIMAD.WIDE.U32 UR10, UR7, UR19, URZ ;  /* 0x00000013070a72a5 */ /* 0x008fe4000f8e00ff */
[----:B--2---:R-:W-:-:S02]  /*1370*/  UIMAD.WIDE.U32 UR12, UR6, UR16, URZ ;  /* 0x00000010060c72a5 */ /* 0x004fc4000f8e00ff */
[----:B----4-:R-:W-:Y:S02]  /*1380*/  UISETP.NE.AND UP0, UPT, UR22, 0x1, UPT ;  /* 0x000000011600788c */ /* 0x010fe4000bf05270 */
[----:B------:R-:W-:Y:S01]  /*1390*/  UIMAD.WIDE.U32 UR4, UR23, UR16, URZ ;  /* 0x00000010170472a5 */ /* 0x000fe2000f8e00ff */
[----:B------:R-:W-:Y:S02]  /*13a0*/  UMOV UR10, UR11 ;  /* 0x0000000b000a7c82 */ /* 0x000fe40008000000 */
[----:B------:R-:W-:Y:S01]  /*13b0*/  UMOV UR12, UR13 ;  /* 0x0000000d000c7c82 */ /* 0x000fe20008000000 */
[----:B------:R-:W-:Y:S02]  /*13c0*/  @UP3 USHF.R.U32.HI UR7, URZ, UR24, UR10 ;  /* 0x00000018ff073299 */ /* 0x000fe4000801160a */
[----:B------:R-:W-:Y:S01]  /*13d0*/  UISETP.NE.AND UP1, UPT, UR20, 0x1, UPT ;  /* 0x000000011400788c */ /* 0x000fe2000bf25270 */
[----:B------:R-:W-:Y:S02]  /*13e0*/  UMOV UR4, UR5 ;  /* 0x0000000500047c82 */ /* 0x000fe40008000000 */
[----:B------:R-:W-:-:S02]  /*13f0*/  @UP0 USHF.R.U32.HI UR6, URZ, UR17, UR12 ;  /* 0x00000011ff060299 */ /* 0x000fc4000801160c */
[----:B------:R-:W-:Y:S02]  /*1400*/  USHF.R.U32.HI UR4, URZ, UR17, UR4 ;  /* 0x00000011ff047299 */ /* 0x000fe40008011604 */
[----:B------:R-:W-:Y:S02]  /*1410*/  UIMAD.WIDE.U32 UR12, UR47, UR19, URZ ;  /* 0x000000132f0c72a5 */ /* 0x000fe4000f8e00ff */
[----:B------:R-:W-:Y:S02]  /*1420*/  UIMAD.WIDE.U32 UR10, UR7, UR8, URZ ;  /* 0x00000008070a72a5 */ /* 0x000fe4000f8e00ff */
[----:B------:R-:W-:Y:S02]  /*1430*/  UIMAD.WIDE.U32 UR16, UR6, UR8, URZ ;  /* 0x00000008061072a5 */ /* 0x000fe4000f8e00ff */
[----:B------:R-:W-:-:S03]  /*1440*/  USEL UR5, UR23, UR4, !UP0 ;  /* 0x0000000417057287 */ /* 0x000fc6000c000000 */
[----:B------:R-:W-:Y:S01]  /*1450*/  UMOV UR4, UR13 ;  /* 0x0000000d00047c82 */ /* 0x000fe20008000000 */
[----:B------:R-:W-:Y:S01]  /*1460*/  UMOV UR10, UR11 ;  /* 0x0000000b000a7c82 */ /* 0x000fe20008000000 */
[----:B------:R-:W-:Y:S02]  /*1470*/  USHF.R.U32.HI UR4, URZ, UR24, UR4 ;  /* 0x00000018ff047299 */ /* 0x000fe40008011604 */
[----:B------:R-:W-:Y:S01]  /*1480*/  @UP1 USHF.R.U32.HI UR7, URZ, UR9, UR10 ;  /* 0x00000009ff071299 */ /* 0x000fe2000801160a */
[----:B------:R-:W-:Y:S01]  /*1490*/  UMOV UR16, UR17 ;  /* 0x0000001100107c82 */ /* 0x000fe20008000000 */
[----:B------:R-:W-:Y:S02]  /*14a0*/  USEL UR4, UR47, UR4, !UP3 ;  /* 0x000000042f047287 */ /* 0x000fe4000d800000 */
[----:B------:R-:W-:Y:S02]  /*14b0*/  @UP1 USHF.R.U32.HI UR6, URZ, UR9, UR16 ;  /* 0x00000009ff061299 */ /* 0x000fe40008011610 */
[----:B------:R-:W-:-:S02]  /*14c0*/  UIMAD UR7, UR7, UR20, URZ ;  /* 0x00000014070772a4 */ /* 0x000fc4000f8e02ff */
[----:B------:R-:W-:Y:S02]  /*14d0*/  UIMAD UR12, UR6, UR20, URZ ;  /* 0x00000014060c72a4 */ /* 0x000fe4000f8e02ff */
[----:B------:R-:W-:Y:S02]  /*14e0*/  UISETP.GE.AND UP0, UPT, UR4, UR7, UPT ;  /* 0x000000070400728c */ /* 0x000fe4000bf06270 */
[----:B------:R-:W-:Y:S02]  /*14f0*/  UIMAD.WIDE.U32 UR10, UR4, UR8, URZ ;  /* 0x00000008040a72a5 */ /* 0x000fe4000f8e00ff */
[----:B------:R-:W-:Y:S02]  /*1500*/  UISETP.GE.OR UP0, UPT, UR5, UR12, UP0 ;  /* 0x0000000c0500728c */ /* 0x000fe40008706670 */
[----:B------:R-:W-:Y:S02]  /*1510*/  UIMAD.WIDE.U32 UR12, UR5, UR8, URZ ;  /* 0x00000008050c72a5 */ /* 0x000fe4000f8e00ff */
[----:B------:R-:W-:Y:S01]  /*1520*/  UIADD3 UR10, UPT, UPT, -UR4, URZ, URZ ;  /* 0x000000ff040a7290 */ /* 0x000fe2000fffe1ff */
[----:B------:R-:W-:Y:S01]  /*1530*/  UMOV UR8, UR11 ;  /* 0x0000000b00087c82 */ /* 0x000fe20008000000 */
[----:B------:R-:W-:-:S02]  /*1540*/  UIADD3 UR46, UPT, UPT, -UR5, URZ, URZ ;  /* 0x000000ff052e7290 */ /* 0x000fc4000fffe1ff */
[----:B------:R-:W-:-:S03]  /*1550*/  USHF.R.U32.HI UR8, URZ, UR9, UR8 ;  /* 0x00000009ff087299 */ /* 0x000fc60008011608 */
[----:B------:R-:W-:Y:S01]  /*1560*/  @!UP0 UMOV UR7, UR13 ;  /* 0x0000000d00078c82 */ /* 0x000fe20008000000 */
[----:B------:R-:W-:Y:S02]  /*1570*/  UIMAD UR47, UR18, UR10, UR47 ;  /* 0x0000000a122f72a4 */ /* 0x000fe4000f8e022f */
[----:B------:R-:W-:Y:S02]  /*1580*/  USEL UR8, UR4, UR8, !UP1 ;  /* 0x0000000804087287 */ /* 0x000fe4000c800000 */
[----:B------:R-:W-:Y:S02]  /*1590*/  @!UP0 USHF.R.U32.HI UR7, URZ, UR9, UR7 ;  /* 0x00000009ff078299 */ /* 0x000fe40008011607 */
[----:B------:R-:W-:Y:S02]  /*15a0*/  UIADD3 UR9, UPT, UPT, -UR8, URZ, URZ ;  /* 0x000000ff08097290 */ /* 0x000fe4000fffe1ff */
[----:B------:R-:W-:Y:S02]  /*15b0*/  @!UP0 USEL UR7, UR5, UR7, !UP1 ;  /* 0x0000000705078287 */ /* 0x000fe4000c800000 */
[----:B------:R-:W-:-:S02]  /*15c0*/  UIMAD UR9, UR20, UR9, UR4 ;  /* 0x00000009140972a4 */ /* 0x000fc4000f8e0204 */
[----:B------:R-:W-:Y:S02]  /*15d0*/  @!UP0 UIADD3 UR8, UPT, UPT, UR8, -UR7, URZ ;  /* 0x8000000708088290 */ /* 0x000fe4000fffe0ff */
[----:B------:R-:W-:Y:S02]  /*15e0*/  @!UP0 UIMAD UR6, UR9, UR6, UR7 ;  /* 0x00000006090682a4 */ /* 0x000fe4000f8e0207 */
[----:B------:R-:W-:Y:S02]  /*15f0*/  @!UP0 UIMAD UR4, UR8, UR20, UR5 ;  /* 0x00000014080482a4 */ /* 0x000fe4000f8e0205 */
[----:B------:R-:W-:Y:S02]  /*1600*/  UIMAD UR46, UR22, UR46, UR23 ;  /* 0x0000002e162e72a4 */ /* 0x000fe4000f8e0217 */
[----:B------:R-:W-:Y:S01]  /*1610*/  UIMAD UR47, UR4, UR18, UR47 ;  /* 0x00000012042f72a4 */ /* 0x000fe2000f8e022f */
[----:B------:R-:W-:Y:S02]  /*1620*/  @!UP0 UMOV UR5, UR6 ;  /* 0x0000000600058c82 */ /* 0x000fe40008000000 */
[----:B------:R-:W-:-:S12]  /*1630*/  UIMAD UR46, UR5, UR22, UR46 ;  /* 0x00000016052e72a4 */ /* 0x000fd8000f8e022e */
.L_x_19:
[----:B------:R-:W-:Y:S02]  /*1640*/  UISETP.NE.AND UP1, UPT, UR25, 0x1, UPT ;  /* 0x000000011900788c */ /* 0x000fe4000bf25270 */
[----:B------:R-:W-:-:S07]  /*1650*/  UISETP.NE.AND UP0, UPT, UR14, 0x2, UPT ;  /* 0x000000020e00788c */ /* 0x000fce000bf05270 */
[----:B------:R-:W-:Y:S05]  /*1660*/  BRA.U UP1, `(.L_x_20) ;  /* 0x0000000101407547 */ /* 0x000fea000b800000 */
[----:B------:R-:W1:Y:S01]  /*1670*/  LDCU.128 UR8, c[0x0][0xb10] ;  /* 0x00016200ff0877ac */ /* 0x000e620008000c00 */
[----:B------:R-:W2:Y:S01]  /*1680*/  LDCU UR12, c[0x0][0xb0c] ;  /* 0x00016180ff0c77ac */ /* 0x000ea20008000800 */
[----:B------:R-:W3:Y:S01]  /*1690*/  LDCU UR13, c[0x0][0xb20] ;  /* 0x00016400ff0d77ac */ /* 0x000ee20008000800 */
[----:B-1----:R-:W-:Y:S02]  /*16a0*/  UIMAD.WIDE.U32 UR4, UR46, UR8, URZ ;  /* 0x000000082e0472a5 */ /* 0x002fe4000f8e00ff */
[----:B------:R-:W-:Y:S02]  /*16b0*/  UIMAD.WIDE.U32 UR6, UR47, UR11, URZ ;  /* 0x0000000b2f0672a5 */ /* 0x000fe4000f8e00ff */
[----:B--2---:R-:W-:Y:S02]  /*16c0*/  UISETP.NE.AND UP1, UPT, UR12, 0x1, UPT ;  /* 0x000000010c00788c */ /* 0x004fe4000bf25270 */
[----:B------:R-:W-:-:S03]  /*16d0*/  USHF.R.U32.HI UR5, URZ, UR9, UR5 ;  /* 0x00000009ff057299 */ /* 0x000fc60008011605 */
[----:B------:R-:W-:Y:S01]  /*16e0*/  UMOV UR4, UR7 ;  /* 0x0000000700047c82 */ /* 0x000fe20008000000 */
[----:B------:R-:W-:Y:S02]  /*16f0*/  USEL UR5, UR46, UR5, !UP1 ;  /* 0x000000052e057287 */ /* 0x000fe4000c800000 */
[----:B------:R-:W-:Y:S02]  /*1700*/  UISETP.NE.AND UP1, UPT, UR10, 0x1, UPT ;  /* 0x000000010a00788c */ /* 0x000fe4000bf25270 */
[----:B---3--:R-:W-:-:S04]  /*1710*/  USHF.R.U32.HI UR4, URZ, UR13, UR4 ;  /* 0x0000000dff047299 */ /* 0x008fc80008011604 */
[----:B------:R-:W-:-:S04]  /*1720*/  USEL UR4, UR47, UR4, !UP1 ;  /* 0x000000042f047287 */ /* 0x000fc8000c800000 */
[----:B------:R-:W-:Y:S02]  /*1730*/  UIADD3 UR6, UPT, UPT, -UR4, UR5, URZ ;  /* 0x0000000504067290 */ /* 0x000fe4000fffe1ff */
[----:B------:R-:W-:Y:S02]  /*1740*/  UIADD3 UR4, UPT, UPT, UR4, -UR5, URZ ;  /* 0x8000000504047290 */ /* 0x000fe4000fffe0ff */
[----:B------:R-:W-:Y:S02]  /*1750*/  UIMAD UR47, UR6, UR10, UR47 ;  /* 0x0000000a062f72a4 */ /* 0x000fe4000f8e022f */
[----:B------:R-:W-:-:S12]  /*1760*/  UIMAD UR46, UR4, UR12, UR46 ;  /* 0x0000000c042e72a4 */ /* 0x000fd8000f8e022e */
.L_x_20:
[----:B------:R-:W-:Y:S05]  /*1770*/  BRA.U !UP6, `(.L_x_21) ;  /* 0x000000010e0c7547 */ /* 0x000fea000b800000 */
[----:B------:R-:W-:Y:S01]  /*1780*/  UCGABAR_WAIT ;  /* 0x0000000000007dc7 */ /* 0x000fe20008000000 */
[----:B------:R-:W-:Y:S01]  /*1790*/  CCTL.IVALL ;  /* 0x00000000ff00798f */ /* 0x000fe20002000000 */
[----:B------:R-:W-:Y:S05]  /*17a0*/  BRA `(.L_x_22) ;  /* 0x0000000000047947 */ /* 0x000fea0003800000 */
.L_x_21:
[----:B------:R-:W-:Y:S06]  /*17b0*/  BAR.SYNC.DEFER_BLOCKING 0x0 ;  /* 0x0000000000007b1d */ /* 0x000fec0000010000 */
.L_x_22:
[----:B------:R-:W-:Y:S05]  /*17c0*/  BRA.U UP0, `(.L_x_23) ;  /* 0x0000001900647547 */ /* 0x000fea000b800000 */
[----:B------:R-:W1:Y:S01]  /*17d0*/  LDCU UR6, c[0x0][0x38c] ;  /* 0x00007180ff0677ac */ /* 0x000e620008000800 */
[----:B------:R-:W-:Y:S01]  /*17e0*/  PLOP3.LUT P1, PT, PT, PT, UP4, 0x80, 0x8 ;  /* 0x000000000008781c */ /* 0x000fe20003f2f048 */
[----:B------:R-:W-:Y:S01]  /*17f0*/  IMAD.MOV.U32 R12, RZ, RZ, 0x1 ;  /* 0x00000001ff0c7424 */ /* 0x000fe200078e00ff */
[----:B------:R-:W-:Y:S02]  /*1800*/  ISETP.NE.AND P2, PT, R0, RZ, P3 ;  /* 0x000000ff0000720c */ /* 0x000fe40001f45270 */
[----:B------:R-:W-:Y:S02]  /*1810*/  CS2R R10, SRZ ;  /* 0x00000000000a7805 */ /* 0x000fe4000001ff00 */
[----:B------:R-:W-:Y:S01]  /*1820*/  PLOP3.LUT P1, PT, P1, PT, PT, 0x8, 0x80 ;  /* 0x000000000080781c */ /* 0x000fe20000f2e170 */
[----:B------:R-:W-:Y:S01]  /*1830*/  IMAD.MOV.U32 R9, RZ, RZ, RZ ;  /* 0x000000ffff097224 */ /* 0x000fe200078e00ff */
[----:B------:R-:W2:Y:S01]  /*1840*/  LDCU UR39, c[0x0][0x370] ;  /* 0x00006e00ff2777ac */ /* 0x000ea20008000800 */
[----:B------:R-:W-:Y:S01]  /*1850*/  IMAD.MOV.U32 R8, RZ, RZ, 0x1 ;  /* 0x00000001ff087424 */ /* 0x000fe200078e00ff */
[----:B------:R-:W-:Y:S01]  /*1860*/  ULOP3.LUT UR48, UR23, 0x1, URZ, 0xc0, !UPT ;  /* 0x0000000117307892 */ /* 0x000fe2000f8ec0ff */
[----:B------:R-:W3:Y:S01]  /*1870*/  LDCU.64 UR26, c[0x0][0x348] ;  /* 0x00006900ff1a77ac */ /* 0x000ee20008000a00 */
[----:B------:R-:W-:-:S02]  /*1880*/  USHF.L.U32 UR45, UR23, 0x7, URZ ;  /* 0x00000007172d7899 */ /* 0x000fc400080006ff */
[----:B-1----:R-:W-:Y:S02]  /*1890*/  UIADD3 UR5, UPT, UPT, UR6, 0xf, URZ ;  /* 0x0000000f06057890 */ /* 0x002fe4000fffe0ff */
[----:B------:R-:W-:Y:S02]  /*18a0*/  UIADD3 UR44, UPT, UPT, UR6, 0x1e, URZ ;  /* 0x0000001e062c7890 */ /* 0x000fe4000fffe0ff */
[----:B------:R-:W-:Y:S01]  /*18b0*/  USHF.R.S32.HI UR4, URZ, 0x1f, UR5 ;  /* 0x0000001fff047899 */ /* 0x000fe20008011405 */
[----:B------:R-:W1:Y:S03]  /*18c0*/  LDCU UR38, c[0x0][0x374] ;  /* 0x00006e80ff2677ac */ /* 0x000e660008000800 */
[----:B------:R-:W-:Y:S02]  /*18d0*/  ULEA.HI UR4, UR4, UR5, URZ, 0x4 ;  /* 0x0000000504047291 */ /* 0x000fe4000f8f20ff */
[----:B------:R-:W-:-:S02]  /*18e0*/  UIADD3 UR5, UPT, UPT, UR6, -0x1, URZ ;  /* 0xffffffff06057890 */ /* 0x000fc4000fffe0ff */
[----:B------:R-:W-:Y:S02]  /*18f0*/  USHF.R.S32.HI UR41, URZ, 0x4, UR4 ;  /* 0x00000004ff297899 */ /* 0x000fe40008011404 */
[----:B------:R-:W-:Y:S02]  /*1900*/  UISETP.GE.U32.AND UP1, UPT, UR5, -0x1f, UPT ;  /* 0xffffffe10500788c */ /* 0x000fe4000bf26070 */
[----:B------:R-:W-:Y:S01]  /*1910*/  UISETP.LT.U32.AND UP0, UPT, UR41, 0xf, UPT ;  /* 0x0000000f2900788c */ /* 0x000fe2000bf01070 */
[----:B------:R-:W-:-:S03]  /*1920*/  UMOV UR6, URZ ;  /* 0x000000ff00067c82 */ /* 0x000fc60008000000 */
[----:B------:R-:W-:Y:S02]  /*1930*/  USEL UR40, UR41, 0xf, UP0 ;  /* 0x0000000f29287887 */ /* 0x000fe40008000000 */
[----:B------:R-:W-:Y:S02]  /*1940*/  UISETP.NE.AND UP0, UPT, UR14, URZ, UPT ;  /* 0x000000ff0e00728c */ /* 0x000fe4000bf05270 */
[----:B------:R-:W-:Y:S02]  /*1950*/  UIADD3 UR4, UPT, UPT, UR40, -0x1, URZ ;  /* 0xffffffff28047890 */ /* 0x000fe4000fffe0ff */
[----:B------:R-:W-:Y:S02]  /*1960*/  @UP1 UIADD3 UR4, UPT, UPT, UR40, URZ, URZ ;  /* 0x000000ff28041290 */ /* 0x000fe4000fffe0ff */
[----:B------:R-:W-:Y:S02]  /*1970*/  USEL UR14, UR53, 0x2, UP0 ;  /* 0x00000002350e7887 */ /* 0x000fe40008000000 */
[----:B------:R-:W-:-:S02]  /*1980*/  UIADD3 UR43, UPT, UPT, UR41, -UR40, URZ ;  /* 0x80000028292b7290 */ /* 0x000fc4000fffe0ff */
[----:B------:R-:W-:Y:S02]  /*1990*/  UIADD3 UR30, UPT, UPT, UR4, 0x1, URZ ;  /* 0x00000001041e7890 */ /* 0x000fe4000fffe0ff */
[----:B-123--:R-:W-:-:S12]  /*19a0*/  UIADD3 UR42, UPT, UPT, -UR4, URZ, URZ ;  /* 0x000000ff042a7290 */ /* 0x00efd8000fffe1ff */
.L_x_43:
[----:B------:R-:W-:Y:S01]  /*19b0*/  UISETP.NE.AND UP0, UPT, UR15, URZ, UPT ;  /* 0x000000ff0f00728c */ /* 0x000fe2000bf05270 */
[----:B------:R-:W1:Y:S08]  /*19c0*/  S2UR UR15, SR_CgaCtaId ;  /* 0x00000000000f79c3 */ /* 0x000e700000008800 */
[----:B------:R-:W-:Y:S05]  /*19d0*/  BRA.U UP0, `(.L_x_24) ;  /* 0x0000000100347547 */ /* 0x000fea000b800000 */
[----:B------:R-:W2:Y:S01]  /*19e0*/  S2R R0, SR_CgaCtaId ;  /* 0x0000000000007919 */ /* 0x000ea20000008800 */
[----:B------:R-:W-:-:S04]  /*19f0*/  MOV R2, 0x400 ;  /* 0x0000040000027802 */ /* 0x000fc80000000f00 */
[----:B--2---:R-:W-:Y:S02]  /*1a00*/  LEA R0, R0, R2, 0x18 ;  /* 0x0000000200007211 */ /* 0x004fe400078ec0ff */
[----:B------:R-:W-:-:S03]  /*1a10*/  SHF.L.U32 R2, R8, 0x1f, RZ ;  /* 0x0000001f08027819 */ /* 0x000fc600000006ff */
[----:B------:R-:W-:-:S04]  /*1a20*/  IMAD R0, R9, 0x8, R0 ;  /* 0x0000000809007824 */ /* 0x000fc800078e0200 */
[----:B------:R-:W2:Y:S02]  /*1a30*/  SYNCS.PHASECHK.TRANS64.TRYWAIT P0, [R0+URZ+0x170], R2 ;  /* 0x00017002000075a7 */ /* 0x000ea400080011ff */
[----:B--2---:R-:W-:Y:S05]  /*1a40*/  @!P0 BRA `(.L_x_25) ;  /* 0x000000b400348947 */ /* 0x004fea0003800000 */
.L_x_136:
[----:B------:R-:W-:Y:S01]  /*1a50*/  VIADD R9, R9, 0x1 ;  /* 0x0000000109097836 */ /* 0x000fe20000000000 */
[----:B------:R2:W-:Y:S04]  /*1a60*/  SYNCS.ARRIVE.TRANS64.A1T0 RZ, [R0+URZ+0x160], RZ ;  /* 0x000160ff00ff79a7 */ /* 0x0005e800081000ff */
[----:B------:R-:W-:-:S04]  /*1a70*/  ISETP.NE.AND P0, PT, R9, 0x2, PT ;  /* 0x000000020900780c */ /* 0x000fc80003f05270 */
[----:B------:R-:W-:Y:S02]  /*1a80*/  SEL R9, R9, RZ, P0 ;  /* 0x000000ff09097207 */ /* 0x000fe40000000000 */
[----:B--2---:R-:W-:-:S04]  /*1a90*/  SEL R0, RZ, 0x1, P0 ;  /* 0x00000001ff007807 */ /* 0x004fc80000000000 */
[----:B------:R-:W-:-:S07]  /*1aa0*/  LOP3.LUT R8, R8, R0, RZ, 0x3c, !PT ;  /* 0x0000000008087212 */ /* 0x000fce00078e3cff */
.L_x_24:
[----:B------:R-:W-:Y:S01]  /*1ab0*/  UMOV UR4, 0x400 ;  /* 0x0000040000047882 */ /* 0x000fe20000000000 */
[----:B------:R-:W-:Y:S01]  /*1ac0*/  SHF.L.U32 R0, R12, 0x1f, RZ ;  /* 0x0000001f0c007819 */ /* 0x000fe200000006ff */
[----:B-1----:R-:W-:Y:S02]  /*1ad0*/  ULEA UR4, UR15, UR4, 0x18 ;  /* 0x000000040f047291 */ /* 0x002fe4000f8ec0ff */
[----:B------:R-:W-:Y:S02]  /*1ae0*/  UISETP.GE.U32.AND UP0, UPT, UR44, 0x1f, UPT ;  /* 0x0000001f2c00788c */ /* 0x000fe4000bf06070 */
[----:B------:R-:W-:Y:S02]  /*1af0*/  ULEA UR5, UR6, UR4, 0x3 ;  /* 0x0000000406057291 */ /* 0x000fe4000f8e18ff */
[----:B------:R-:W-:Y:S01]  /*1b00*/  ULEA UR11, UR47, UR48, 0x1 ;  /* 0x000000302f0b7291 */ /* 0x000fe2000f8e08ff */
[----:B------:R-:W-:-:S03]  /*1b10*/  UMOV UR7, URZ ;  /* 0x000000ff00077c82 */ /* 0x000fc60008000000 */
[----:B------:R-:W-:-:S03]  /*1b20*/  UIMAD UR11, UR11, 0x70, URZ ;  /* 0x000000700b0b78a4 */ /* 0x000fc6000f8e02ff */
[----:B------:R1:W2:Y:S01]  /*1b30*/  SYNCS.PHASECHK.TRANS64.TRYWAIT P0, [UR5+0x78], R0 ;  /* 0x00007800ff0075a7 */ /* 0x0002a20008001105 */
[----:B------:R-:W-:-:S04]  /*1b40*/  ULEA.HI UR5, UR46, UR46, URZ, 0x1 ;  /* 0x0000002e2e057291 */ /* 0x000fc8000f8f08ff */
[----:B------:R-:W-:-:S04]  /*1b50*/  USHF.L.U32 UR5, UR5, 0x7, URZ ;  /* 0x0000000705057899 */ /* 0x000fc800080006ff */
[----:B------:R-:W-:-:S04]  /*1b60*/  ULOP3.LUT UR35, UR5, 0xffffff00, URZ, 0xc0, !UPT ;  /* 0xffffff0005237892 */ /* 0x000fc8000f8ec0ff */
[----:B------:R-:W-:Y:S01]  /*1b70*/  ULOP3.LUT UR35, UR35, 0x80, UR45, 0xf8, !UPT ;  /* 0x0000008023237892 */ /* 0x000fe2000f8ef82d */
[----:B------:R-:W-:Y:S11]  /*1b80*/  BRA.U !UP0, `(.L_x_26) ;  /* 0x0000000108c07547 */ /* 0x000ff6000b800000 */
[----:B------:R-:W-:Y:S01]  /*1b90*/  UMOV UR13, UR42 ;  /* 0x0000002a000d7c82 */ /* 0x000fe20008000000 */
[----:B------:R-:W-:Y:S01]  /*1ba0*/  UMOV UR5, UR6 ;  /* 0x0000000600057c82 */ /* 0x000fe20008000000 */
[----:B------:R-:W-:-:S05]  /*1bb0*/  UMOV UR34, URZ ;  /* 0x000000ff00227c82 */ /* 0x000fca0008000000 */
.L_x_32:
[----:B--2---:R-:W-:Y:S01]  /*1bc0*/  @P3 MOV R2, 0x3c00 ;  /* 0x00003c0000023802 */ /* 0x004fe20000000f00 */
[----:B------:R-:W-:Y:S01]  /*1bd0*/  ULEA UR33, UR5, UR4, 0x3 ;  /* 0x0000000405217291 */ /* 0x000fe2000f8e18ff */
[----:B--234-:R-:W-:Y:S11]  /*1be0*/  @P0 BRA `(.L_x_27) ;  /* 0x00000000000c0947 */ /* 0x01cff60003800000 */
[----:B------:R-:W-:Y:S04]  /*1bf0*/  SHF.L.U32 R3, R12, 0x1f, RZ ;  /* 0x0000001f0c037819 */ /* 0x000fe800000006ff */
[----:B------:R-:W2:Y:S02]  /*1c00*/  SYNCS.PHASECHK.TRANS64.TRYWAIT P0, [UR33+0x78], R3 ;  /* 0x00007803ff0075a7 */ /* 0x000ea40008001121 */
[----:B--2---:R-:W-:Y:S05]  /*1c10*/  @!P0 BRA `(.L_x_28) ;  /* 0x000000b000d48947 */ /* 0x004fea0003800000 */
.L_x_27:
[----:B------:R2:W-:Y:S01]  /*1c20*/  @P3 SYNCS.ARRIVE.TRANS64 RZ, [UR33], R2 ;  /* 0x00000002ffff39a7 */ /* 0x0005e20008000021 */
[----:B------:R-:W-:Y:S02]  /*1c30*/  ULOP3.LUT UR6, UR14, 0x2, URZ, 0xfc, !UPT ;  /* 0x000000020e067892 */ /* 0x000fe4000f8efcff */
[----:B------:R-:W-:Y:S02]  /*1c40*/  UIADD3 UR13, UPT, UPT, UR13, 0x1, URZ ;  /* 0x000000010d0d7890 */ /* 0x000fe4000fffe0ff */
[----:B------:R-:W-:Y:S02]  /*1c50*/  UISETP.NE.AND UP0, UPT, UR6, 0x2, UPT ;  /* 0x000000020600788c */ /* 0x000fe4000bf05270 */
[----:B------:R-:W-:Y:S07]  /*1c60*/  UISETP.NE.AND UP2, UPT, UR13, 0x1, UPT ;  /* 0x000000010d00788c */ /* 0x000fee000bf45270 */
[----:B------:R-:W-:Y:S05]  /*1c70*/  BRA.U UP0, `(.L_x_29) ;  /* 0x0000000100047547 */ /* 0x000fea000b800000 */
[----:B------:R-:W-:Y:S05]  /*1c80*/  BPT.TRAP 0x1 ;  /* 0x000000040000795c */ /* 0x000fea0000300000 */
.L_x_29:
[----:B------:R-:W-:Y:S04]  /*1c90*/  BSSY.RECONVERGENT B0, `(.L_x_30) ;  /* 0x0000003000007945 */ /* 0x000fe80003800200 */
[----:B------:R-:W-:Y:S05]  /*1ca0*/  @!P2 BRA `(.L_x_31) ;  /* 0x000000000004a947 */ /* 0x000fea0003800000 */
[----:B------:R-:W-:Y:S05]  /*1cb0*/  BPT.TRAP 0x1 ;  /* 0x000000040000795c */ /* 0x000fea0000300000 */
.L_x_31:
[----:B------:R-:W-:Y:S05]  /*1cc0*/  BSYNC.RECONVERGENT B0 ;  /* 0x0000000000007941 */ /* 0x000fea0003800200 */
.L_x_30:
[----:B------:R-:W-:Y:S02]  /*1cd0*/  UIADD3 UR6, UPT, UPT, UR5, 0x1, URZ ;  /* 0x0000000105067890 */ /* 0x000fe4000fffe0ff */
[----:B------:R-:W-:Y:S02]  /*1ce0*/  UIADD3 UR18, UP1, UPT, UR26, 0x80, URZ ;  /* 0x000000801a127890 */ /* 0x000fe4000ff3e0ff */
[----:B------:R-:W-:Y:S02]  /*1cf0*/  UISETP.NE.AND UP0, UPT, UR6, 0xf, UPT ;  /* 0x0000000f0600788c */ /* 0x000fe4000bf05270 */
[----:B------:R-:W-:Y:S02]  /*1d00*/  ULEA UR32, UR5, UR4, 0xc ;  /* 0x0000000405207291 */ /* 0x000fe4000f8e60ff */
[----:B------:R-:W-:Y:S02]  /*1d10*/  USEL UR8, URZ, 0x1, UP0 ;  /* 0x00000001ff087887 */ /* 0x000fe40008000000 */
[----:B------:R-:W-:Y:S02]  /*1d20*/  USEL UR6, UR6, URZ, UP0 ;  /* 0x000000ff06067287 */ /* 0x000fe40008000000 */
[----:B------:R-:W-:Y:S02]  /*1d30*/  ULOP3.LUT UR33, UR33, 0xfefffff8, URZ, 0xc0, !UPT ;  /* 0xfefffff821217892 */ /* 0x000fe4000f8ec0ff */
[----:B------:R-:W-:Y:S01]  /*1d40*/  ULEA UR7, UR6, UR4, 0x3 ;  /* 0x0000000406077291 */ /* 0x000fe2000f8e18ff */
[----:B------:R-:W-:Y:S01]  /*1d50*/  LOP3.LUT R12, R12, UR8, RZ, 0x3c, !PT ;  /* 0x000000080c0c7c12 */ /* 0x000fe2000f8e3cff */
[----:B------:R-:W-:Y:S02]  /*1d60*/  UIADD3.X UR19, UPT, UPT, URZ, UR27, URZ, UP1, !UPT ;  /* 0x0000001bff137290 */ /* 0x000fe40008ffe4ff */
[----:B------:R-:W-:Y:S01]  /*1d70*/  UIADD3 UR32, UPT, UPT, UR32, 0x1c400, URZ ;  /* 0x0001c40020207890 */ /* 0x000fe2000fffe0ff */
[----:B-1----:R-:W-:Y:S01]  /*1d80*/  SHF.L.U32 R0, R12, 0x1f, RZ ;  /* 0x0000001f0c007819 */ /* 0x002fe200000006ff */
[----:B------:R-:W-:Y:S01]  /*1d90*/  UIMAD UR8, UR5, 0xe00, UR4 ;  /* 0x00000e00050878a4 */ /* 0x000fe2000f8e0204 */
[----:B------:R-:W-:Y:S02]  /*1da0*/  UMOV UR22, 0x0 ;  /* 0x0000000000167882 */ /* 0x000fe40000000000 */
[----:B------:R3:W4:Y:S01]  /*1db0*/  SYNCS.PHASECHK.TRANS64.TRYWAIT P0, [UR7+0x78], R0 ;  /* 0x00007800ff0075a7 */ /* 0x0007220008001107 */
[----:B------:R-:W-:Y:S01]  /*1dc0*/  UMOV UR23, 0x10000000 ;  /* 0x1000000000177882 */ /* 0x000fe20000000000 */
[----:B------:R-:W-:Y:S02]  /*1dd0*/  UIADD3 UR16, UP0, UPT, UR26, 0x180, URZ ;  /* 0x000001801a107890 */ /* 0x000fe4000ff1e0ff */
[----:B------:R1:W-:Y:S01]  /*1de0*/  UTMALDG.3D.2CTA [UR32], [UR18], desc[UR22] ;  /* 0x00001620120075b4 */ /* 0x0003e20008211000 */
[----:B------:R-:W-:Y:S02]  /*1df0*/  UIADD3 UR8, UPT, UPT, UR8, 0x2b400, URZ ;  /* 0x0002b40008087890 */ /* 0x000fe4000fffe0ff */
[----:B------:R-:W-:Y:S01]  /*1e00*/  UIADD3.X UR17, UPT, UPT, URZ, UR27, URZ, UP0, !UPT ;  /* 0x0000001bff117290 */ /* 0x000fe200087fe4ff */
[----:B------:R-:W-:Y:S01]  /*1e10*/  UMOV UR10, UR34 ;  /* 0x00000022000a7c82 */ /* 0x000fe20008000000 */
[----:B------:R-:W-:Y:S01]  /*1e20*/  UMOV UR12, UR36 ;  /* 0x00000024000c7c82 */ /* 0x000fe20008000000 */
[----:B------:R-:W-:Y:S01]  /*1e30*/  UMOV UR9, UR33 ;  /* 0x0000002100097c82 */ /* 0x000fe20008000000 */
[----:B------:R-:W-:Y:S01]  /*1e40*/  UMOV UR7, UR30 ;  /* 0x0000001e00077c82 */ /* 0x000fe20008000000 */
[----:B------:R-:W-:Y:S04]  /*1e50*/  UMOV UR5, UR6 ;  /* 0x0000000600057c82 */ /* 0x000fe80008000000 */
[----:B------:R3:W-:Y:S01]  /*1e60*/  UTMALDG.3D.2CTA [UR8], [UR16], desc[UR22] ;  /* 0x00001608100075b4 */ /* 0x0007e20008211000 */
[----:B-1----:R-:W-:Y:S01]  /*1e70*/  UIADD3 UR34, UPT, UPT, UR34, 0x10, URZ ;  /* 0x0000001022227890 */ /* 0x002fe2000fffe0ff */
[----:B------:R-:W-:Y:S11]  /*1e80*/  BRA.U UP2, `(.L_x_32) ;  /* 0xfffffffd024c7547 */ /* 0x000ff6000b83ffff */
.L_x_26:
[----:B------:R-:W-:Y:S01]  /*1e90*/  ULEA UR5, UR6, UR4, 0x3 ;  /* 0x0000000406057291 */ /* 0x000fe2000f8e18ff */
[----:B-1-3--:R-:W-:Y:S01]  /*1ea0*/  SHF.L.U32 R0, R12, 0x1f, RZ ;  /* 0x0000001f0c007819 */ /* 0x00afe200000006ff */
[----:B------:R-:W-:Y:S01]  /*1eb0*/  @!P1 SYNCS.ARRIVE.TRANS64.A1T0 RZ, [UR4+0x118], RZ ;  /* 0x000118ffffff99a7 */ /* 0x000fe20008100004 */
[----:B------:R-:W-:-:S06]  /*1ec0*/  UISETP.GT.AND UP0, UPT, UR41, UR40, UPT ;  /* 0x000000282900728c */ /* 0x000fcc000bf04270 */
[----:B--2-4-:R1:W2:Y:S03]  /*1ed0*/  SYNCS.PHASECHK.TRANS64.TRYWAIT P0, [UR5+0x78], R0 ;  /* 0x00007800ff0075a7 */ /* 0x0142a60008001105 */
[----:B------:R-:W-:Y:S05]  /*1ee0*/  BRA.U !UP0, `(.L_x_33) ;  /* 0x0000000108c07547 */ /* 0x000fea000b800000 */
[----:B------:R-:W-:Y:S01]  /*1ef0*/  UIADD3 UR13, UPT, UPT, UR43, UR7, URZ ;  /* 0x000000072b0d7290 */ /* 0x000fe2000fffe0ff */
[----:B------:R-:W-:-:S11]  /*1f00*/  UMOV UR5, UR6 ;  /* 0x0000000600057c82 */ /* 0x000fd60008000000 */
.L_x_39:
[----:B--2---:R-:W-:Y:S01]  /*1f10*/  @P3 MOV R2, 0x3c00 ;  /* 0x00003c0000023802 */ /* 0x004fe20000000f00 */
[----:B------:R-:W-:Y:S01]  /*1f20*/  ULEA UR17, UR5, UR4, 0x3 ;  /* 0x0000000405117291 */ /* 0x000fe2000f8e18ff */
[----:B--2-4-:R-:W-:Y:S11]  /*1f30*/  @P0 BRA `(.L_x_34) ;  /* 0x00000000000c0947 */ /* 0x014ff60003800000 */
[----:B------:R-:W-:Y:S04]  /*1f40*/  SHF.L.U32 R3, R12, 0x1f, RZ ;  /* 0x0000001f0c037819 */ /* 0x000fe800000006ff */
[----:B------:R-:W2:Y:S02]  /*1f50*/  SYNCS.PHASECHK.TRANS64.TRYWAIT P0, [UR17+0x78], R3 ;  /* 0x00007803ff0075a7 */ /* 0x000ea40008001111 */
[----:B--2---:R-:W-:Y:S05]  /*1f60*/  @!P0 BRA `(.L_x_35) ;  /* 0x000000b000188947 */ /* 0x004fea0003800000 */
.L_x_34:
[----:B------:R2:W-:Y:S01]  /*1f70*/  @P3 SYNCS.ARRIVE.TRANS64 RZ, [UR17], R2 ;  /* 0x00000002ffff39a7 */ /* 0x0005e20008000011 */
[----:B------:R-:W-:Y:S04]  /*1f80*/  ULOP3.LUT UR6, UR14, 0x2, URZ, 0xfc, !UPT ;  /* 0x000000020e067892 */ /* 0x000fe8000f8efcff */
[----:B------:R-:W-:Y:S09]  /*1f90*/  UISETP.NE.AND UP0, UPT, UR6, 0x2, UPT ;  /* 0x000000020600788c */ /* 0x000ff2000bf05270 */
[----:B------:R-:W-:Y:S05]  /*1fa0*/  BRA.U UP0, `(.L_x_36) ;  /* 0x0000000100047547 */ /* 0x000fea000b800000 */
[----:B------:R-:W-:Y:S05]  /*1fb0*/  BPT.TRAP 0x1 ;  /* 0x000000040000795c */ /* 0x000fea0000300000 */
.L_x_36:
[----:B------:R-:W-:Y:S04]  /*1fc0*/  BSSY.RECONVERGENT B0, `(.L_x_37) ;  /* 0x0000003000007945 */ /* 0x000fe80003800200 */
[----:B------:R-:W-:Y:S05]  /*1fd0*/  @!P2 BRA `(.L_x_38) ;  /* 0x000000000004a947 */ /* 0x000fea0003800000 */
[----:B------:R-:W-:Y:S05]  /*1fe0*/  BPT.TRAP 0x1 ;  /* 0x000000040000795c */ /* 0x000fea0000300000 */
.L_x_38:
[----:B------:R-:W-:Y:S05]  /*1ff0*/  BSYNC.RECONVERGENT B0 ;  /* 0x0000000000007941 */ /* 0x000fea0003800200 */
.L_x_37:
[----:B------:R-:W-:Y:S02]  /*2000*/  UIADD3 UR6, UPT, UPT, UR5, 0x1, URZ ;  /* 0x0000000105067890 */ /* 0x000fe4000fffe0ff */
[----:B------:R-:W-:Y:S02]  /*2010*/  ULEA UR16, UR5, UR4, 0xc ;  /* 0x0000000405107291 */ /* 0x000fe4000f8e60ff */
[----:B------:R-:W-:Y:S02]  /*2020*/  UISETP.NE.AND UP0, UPT, UR6, 0xf, UPT ;  /* 0x0000000f0600788c */ /* 0x000fe4000bf05270 */
[----:B------:R-:W-:Y:S02]  /*2030*/  UIADD3 UR24, UP1, UPT, UR26, 0x80, URZ ;  /* 0x000000801a187890 */ /* 0x000fe4000ff3e0ff */
[----:B------:R-:W-:Y:S02]  /*2040*/  USEL UR9, URZ, 0x1, UP0 ;  /* 0x00000001ff097887 */ /* 0x000fe40008000000 */
[----:B------:R-:W-:Y:S02]  /*2050*/  USEL UR6, UR6, URZ, UP0 ;  /* 0x000000ff06067287 */ /* 0x000fe40008000000 */
[----:B------:R-:W-:Y:S02]  /*2060*/  ULOP3.LUT UR17, UR17, 0xfefffff8, URZ, 0xc0, !UPT ;  /* 0xfefffff811117892 */ /* 0x000fe4000f8ec0ff */
[----:B------:R-:W-:Y:S01]  /*2070*/  ULEA UR8, UR6, UR4, 0x3 ;  /* 0x0000000406087291 */ /* 0x000fe2000f8e18ff */
[----:B------:R-:W-:Y:S01]  /*2080*/  LOP3.LUT R12, R12, UR9, RZ, 0x3c, !PT ;  /* 0x000000090c0c7c12 */ /* 0x000fe2000f8e3cff */
[----:B------:R-:W-:Y:S02]  /*2090*/  USHF.L.U32 UR18, UR7, 0x4, URZ ;  /* 0x0000000407127899 */ /* 0x000fe400080006ff */
[----:B------:R-:W-:Y:S01]  /*20a0*/  UIADD3 UR16, UPT, UPT, UR16, 0x1c400, URZ ;  /* 0x0001c40010107890 */ /* 0x000fe2000fffe0ff */
[----:B-1----:R-:W-:Y:S01]  /*20b0*/  SHF.L.U32 R0, R12, 0x1f, RZ ;  /* 0x0000001f0c007819 */ /* 0x002fe200000006ff */
[----:B------:R-:W-:Y:S02]  /*20c0*/  UIADD3.X UR25, UPT, UPT, URZ, UR27, URZ, UP1, !UPT ;  /* 0x0000001bff197290 */ /* 0x000fe40008ffe4ff */
[----:B------:R-:W-:Y:S01]  /*20d0*/  UIADD3 UR22, UP0, UPT, UR26, 0x180, URZ ;  /* 0x000001801a167890 */ /* 0x000fe2000ff1e0ff */
[----:B------:R3:W4:Y:S01]  /*20e0*/  SYNCS.PHASECHK.TRANS64.TRYWAIT P0, [UR8+0x78], R0 ;  /* 0x00007800ff0075a7 */ /* 0x0007220008001108 */
[----:B------:R-:W-:Y:S02]  /*20f0*/  UIMAD UR8, UR5, 0xe00, UR4 ;  /* 0x00000e00050878a4 */ /* 0x000fe4000f8e0204 */
[----:B------:R-:W-:Y:S01]  /*2100*/  UIADD3.X UR23, UPT, UPT, URZ, UR27, URZ, UP0, !UPT ;  /* 0x0000001bff177290 */ /* 0x000fe200087fe4ff */
[----:B------:R-:W-:Y:S01]  /*2110*/  UMOV UR28, 0x0 ;  /* 0x00000000001c7882 */ /* 0x000fe20000000000 */
[----:B------:R-:W-:Y:S01]  /*2120*/  UMOV UR29, 0x10000000 ;  /* 0x10000000001d7882 */ /* 0x000fe20000000000 */
[----:B------:R-:W-:Y:S01]  /*2130*/  UMOV UR19, UR35 ;  /* 0x0000002300137c82 */ /* 0x000fe20008000000 */
[----:B------:R-:W-:Y:S01]  /*2140*/  UMOV UR20, UR36 ;  /* 0x0000002400147c82 */ /* 0x000fe20008000000 */
[----:B------:R-:W-:Y:S01]  /*2150*/  UIADD3 UR8, UPT, UPT, UR8, 0x2b400, URZ ;  /* 0x0002b40008087890 */ /* 0x000fe2000fffe0ff */
[----:B------:R3:W-:Y:S01]  /*2160*/  UTMALDG.3D.2CTA [UR16], [UR24], desc[UR28] ;  /* 0x00001c10180075b4 */ /* 0x0007e20008211000 */
[----:B------:R-:W-:Y:S01]  /*2170*/  UIADD3 UR7, UPT, UPT, UR7, 0x1, URZ ;  /* 0x0000000107077890 */ /* 0x000fe2000fffe0ff */
[----:B------:R-:W-:Y:S01]  /*2180*/  UMOV UR12, UR36 ;  /* 0x00000024000c7c82 */ /* 0x000fe20008000000 */
[----:B------:R-:W-:Y:S01]  /*2190*/  UMOV UR9, UR17 ;  /* 0x0000001100097c82 */ /* 0x000fe20008000000 */
[----:B------:R-:W-:Y:S01]  /*21a0*/  UMOV UR10, UR18 ;  /* 0x00000012000a7c82 */ /* 0x000fe20008000000 */
[----:B------:R-:W-:Y:S03]  /*21b0*/  UISETP.NE.AND UP0, UPT, UR7, UR13, UPT ;  /* 0x0000000d0700728c */ /* 0x000fe6000bf05270 */
[----:B------:R3:W-:Y:S01]  /*21c0*/  UTMALDG.3D.2CTA [UR8], [UR22], desc[UR28] ;  /* 0x00001c08160075b4 */ /* 0x0007e20008211000 */
[----:B------:R-:W-:Y:S05]  /*21d0*/  UMOV UR5, UR6 ;  /* 0x0000000600057c82 */ /* 0x000fea0008000000 */
[----:B---3--:R-:W-:Y:S05]  /*21e0*/  BRA.U UP0, `(.L_x_39) ;  /* 0xfffffffd00487547 */ /* 0x008fea000b83ffff */
.L_x_33:
[C---:B------:R-:W-:Y:S01]  /*21f0*/  LEA R3, R11.reuse, UR4, 0x3 ;  /* 0x000000040b037c11 */ /* 0x040fe2000f8e18ff */
[----:B------:R-:W-:Y:S01]  /*2200*/  NOP ;  /* 0x0000000000007918 */ /* 0x000fe20000000000 */
[----:B-1----:R-:W-:Y:S02]  /*2210*/  SHF.L.U32 R0, R10, 0x1f, RZ ;  /* 0x0000001f0a007819 */ /* 0x002fe400000006ff */
[----:B------:R-:W-:Y:S02]  /*2220*/  LEA R4, R11, UR4, 0x4 ;  /* 0x000000040b047c11 */ /* 0x000fe4000f8e20ff */
[----:B--2-4-:R-:W1:Y:S02]  /*2230*/  SYNCS.PHASECHK.TRANS64.TRYWAIT P0, [R3+URZ+0x120], R0 ;  /* 0x00012000030075a7 */ /* 0x014e6400080011ff */
[----:B-1----:R-:W-:Y:S05]  /*2240*/  @!P0 BRA `(.L_x_40) ;  /* 0x000000ac00788947 */ /* 0x002fea0003800000 */
.L_x_139:
[----:B------:R-:W2:Y:S01]  /*2250*/  LDS.128 R4, [R4+0x190] ;  /* 0x0001900004047984 */ /* 0x000ea20000000c00 */
[----:B------:R-:W-:Y:S01]  /*2260*/  UISETP.GE.AND UP0, UPT, UR21, 0x1, UPT ;  /* 0x000000011500788c */ /* 0x000fe2000bf06270 */
[----:B------:R-:W-:Y:S01]  /*2270*/  @!PT LDS RZ, [RZ] ;  /* 0x00000000fffff984 */ /* 0x000fe20000000800 */
[----:B------:R-:W-:Y:S01]  /*2280*/  @!PT LDS RZ, [RZ] ;  /* 0x00000000fffff984 */ /* 0x000fe20000000800 */
[----:B------:R-:W-:Y:S01]  /*2290*/  @!PT LDS RZ, [RZ] ;  /* 0x00000000fffff984 */ /* 0x000fe20000000800 */
[----:B------:R-:W-:Y:S01]  /*22a0*/  @!PT LDS RZ, [RZ] ;  /* 0x00000000fffff984 */ /* 0x000fe20000000800 */
[----:B------:R3:W-:Y:S06]  /*22b0*/  MEMBAR.ALL.CTA ;  /* 0x0000000000007992 */ /* 0x0007ec0000008000 */
[----:B---3--:R-:W3:Y:S01]  /*22c0*/  FENCE.VIEW.ASYNC.S ;  /* 0x00000000000073c6 */ /* 0x008ee20000000000 */
[----:B--2---:R-:W-:-:S13]  /*22d0*/  LOP3.LUT P0, RZ, R6, 0x1, RZ, 0xc0, !PT ;  /* 0x0000000106ff7812 */ /* 0x004fda000780c0ff */
[----:B---3--:R-:W-:Y:S01]  /*22e0*/  VOTEU.ANY UP1, P0 ;  /* 0x0000000000ff7886 */ /* 0x008fe20000020100 */
[----:B------:R-:W-:-:S13]  /*22f0*/  PLOP3.LUT P0, PT, PT, PT, UP1, 0x80, 0x8 ;  /* 0x000000000008781c */ /* 0x000fda0003f0f018 */
[----:B-1----:R-:W-:Y:S02]  /*2300*/  @P0 LOP3.LUT R0, R5, 0xffff, RZ, 0xc0, !PT ;  /* 0x0000ffff05000812 */ /* 0x002fe400078ec0ff */
[----:B------:R-:W-:Y:S02]  /*2310*/  @P0 MOV R2, R4 ;  /* 0x0000000400020202 */ /* 0x000fe40000000f00 */
[----:B------:R-:W-:Y:S01]  /*2320*/  @P0 R2UR UR7, R0 ;  /* 0x00000000000702ca */ /* 0x000fe200000e0000 */
[----:B------:R-:W-:Y:S01]  /*2330*/  VIADD R0, R3, 0x130 ;  /* 0x0000013003007836 */ /* 0x000fe20000000000 */
[----:B------:R-:W-:Y:S02]  /*2340*/  @P0 SHF.R.U32.HI R4, RZ, 0x10, R5 ;  /* 0x00000010ff040819 */ /* 0x000fe40000011605 */
[----:B------:R-:W-:Y:S02]  /*2350*/  @P0 R2UR UR8, R2 ;  /* 0x00000000020802ca */ /* 0x000fe400000e0000 */
[----:B------:R-:W-:-:S02]  /*2360*/  PRMT R0, RZ, 0x654, R0 ;  /* 0x00000654ff007816 */ /* 0x000fc40000000000 */
[----:B------:R-:W-:Y:S02]  /*2370*/  @P0 R2UR UR5, R4 ;  /* 0x00000000040502ca */ /* 0x000fe400000e0000 */
[----:B------:R1:W-:Y:S03]  /*2380*/  SYNCS.ARRIVE.TRANS64.RED.A1T0 RZ, [R0+URZ], RZ ;  /* 0x000000ff00ff79a7 */ /* 0x0003e600081004ff */
[----:B------:R-:W-:-:S04]  /*2390*/  @UP1 UMOV UR31, UR7 ;  /* 0x00000007001f1c82 */ /* 0x000fc80008000000 */
[----:B------:R-:W-:-:S04]  /*23a0*/  @UP1 UMOV UR37, UR8 ;  /* 0x0000000800251c82 */ /* 0x000fc80008000000 */
[----:B------:R-:W-:Y:S01]  /*23b0*/  @UP1 UMOV UR36, UR5 ;  /* 0x0000000500241c82 */ /* 0x000fe20008000000 */
[----:B------:R-:W-:Y:S05]  /*23c0*/  BRA.U !UP0, `(.L_x_41) ;  /* 0x0000000108d47547 */ /* 0x000fea000b800000 */
[----:B------:R-:W2:Y:S01]  /*23d0*/  LDCU.128 UR16, c[0x0][0xb10] ;  /* 0x00016200ff1077ac */ /* 0x000ea20008000c00 */
[----:B------:R-:W3:Y:S01]  /*23e0*/  LDCU UR28, c[0x0][0xb20] ;  /* 0x00016400ff1c77ac */ /* 0x000ee20008000800 */
[----:B------:R-:W4:Y:S01]  /*23f0*/  LDCU UR20, c[0x0][0xb0c] ;  /* 0x00016180ff1477ac */ /* 0x000f220008000800 */
[----:B------:R-:W1:Y:S01]  /*2400*/  LDCU.64 UR10, c[0x0][0xb28] ;  /* 0x00016500ff0a77ac */ /* 0x000e620008000a00 */
[----:B------:R-:W-:Y:S02]  /*2410*/  UISETP.NE.AND UP3, UPT, UR21, 0x1, UPT ;  /* 0x000000011500788c */ /* 0x000fe4000bf65270 */
[----:B--2---:R-:W-:Y:S02]  /*2420*/  UIMAD.WIDE.U32 UR12, UR38, UR19, URZ ;  /* 0x00000013260c72a5 */ /* 0x004fe4000f8e00ff */
[----:B------:R-:W-:Y:S02]  /*2430*/  UIMAD.WIDE.U32 UR8, UR39, UR16, URZ ;  /* 0x00000010270872a5 */ /* 0x000fe4000f8e00ff */
[----:B------:R-:W-:-:S02]  /*2440*/  UISETP.NE.AND UP0, UPT, UR18, 0x1, UPT ;  /* 0x000000011200788c */ /* 0x000fc4000bf05270 */
[----:B------:R-:W-:Y:S01]  /*2450*/  UIMAD.WIDE.U32 UR24, UR31, UR19, URZ ;  /* 0x000000131f1872a5 */ /* 0x000fe2000f8e00ff */
[----:B------:R-:W-:Y:S02]  /*2460*/  UMOV UR12, UR13 ;  /* 0x0000000d000c7c82 */ /* 0x000fe40008000000 */
[----:B------:R-:W-:Y:S01]  /*2470*/  UMOV UR8, UR9 ;  /* 0x0000000900087c82 */ /* 0x000fe20008000000 */
[----:B---3--:R-:W-:Y:S02]  /*2480*/  USHF.R.U32.HI UR12, URZ, UR28, UR12 ;  /* 0x0000001cff0c7299 */ /* 0x008fe4000801160c */
[----:B----4-:R-:W-:Y:S02]  /*2490*/  UISETP.NE.AND UP2, UPT, UR20, 0x1, UPT ;  /* 0x000000011400788c */ /* 0x010fe4000bf45270 */
[----:B------:R-:W-:Y:S02]  /*24a0*/  USHF.R.U32.HI UR8, URZ, UR17, UR8 ;  /* 0x00000011ff087299 */ /* 0x000fe40008011608 */
[----:B------:R-:W-:-:S02]  /*24b0*/  USEL UR7, UR38, UR12, !UP0 ;  /* 0x0000000c26077287 */ /* 0x000fc4000c000000 */
[----:B------:R-:W-:Y:S02]  /*24c0*/  USEL UR8, UR39, UR8, !UP2 ;  /* 0x0000000827087287 */ /* 0x000fe4000d000000 */
[----:B-1----:R-:W-:Y:S01]  /*24d0*/  UIMAD.WIDE.U32 UR12, UR7, UR10, URZ ;  /* 0x0000000a070c72a5 */ /* 0x002fe2000f8e00ff */
[----:B------:R-:W-:Y:S01]  /*24e0*/  UMOV UR5, UR25 ;  /* 0x0000001900057c82 */ /* 0x000fe20008000000 */
[----:B------:R-:W-:Y:S02]  /*24f0*/  UIMAD.WIDE.U32 UR22, UR37, UR16, URZ ;  /* 0x00000010251672a5 */ /* 0x000fe4000f8e00ff */
[----:B------:R-:W-:-:S03]  /*2500*/  UIMAD.WIDE.U32 UR24, UR8, UR10, URZ ;  /* 0x0000000a081872a5 */ /* 0x000fc6000f8e00ff */
[----:B------:R-:W-:Y:S01]  /*2510*/  UMOV UR12, UR13 ;  /* 0x0000000d000c7c82 */ /* 0x000fe20008000000 */
[----:B------:R-:W-:Y:S02]  /*2520*/  USHF.R.U32.HI UR5, URZ, UR28, UR5 ;  /* 0x0000001cff057299 */ /* 0x000fe40008011605 */
[----:B------:R-:W-:Y:S01]  /*2530*/  @UP3 USHF.R.U32.HI UR7, URZ, UR11, UR12 ;  /* 0x0000000bff073299 */ /* 0x000fe2000801160c */
[----:B------:R-:W-:Y:S01]  /*2540*/  UMOV UR22, UR23 ;  /* 0x0000001700167c82 */ /* 0x000fe20008000000 */
[----:B------:R-:W-:Y:S01]  /*2550*/  UMOV UR24, UR25 ;  /* 0x0000001900187c82 */ /* 0x000fe20008000000 */
[----:B------:R-:W-:Y:S02]  /*2560*/  USHF.R.U32.HI UR17, URZ, UR17, UR22 ;  /* 0x00000011ff117299 */ /* 0x000fe40008011616 */
[----:B------:R-:W-:Y:S02]  /*2570*/  USEL UR5, UR31, UR5, !UP0 ;  /* 0x000000051f057287 */ /* 0x000fe4000c000000 */
[----:B------:R-:W-:-:S02]  /*2580*/  @UP3 USHF.R.U32.HI UR8, URZ, UR11, UR24 ;  /* 0x0000000bff083299 */ /* 0x000fc40008011618 */
[----:B------:R-:W-:Y:S02]  /*2590*/  UIMAD UR9, UR21, UR7, URZ ;  /* 0x00000007150972a4 */ /* 0x000fe4000f8e02ff */
[----:B------:R-:W-:Y:S02]  /*25a0*/  USEL UR7, UR37, UR17, !UP2 ;  /* 0x0000001125077287 */ /* 0x000fe4000d000000 */
[----:B------:R-:W-:Y:S02]  /*25b0*/  UIMAD UR12, UR21, UR8, URZ ;  /* 0x00000008150c72a4 */ /* 0x000fe4000f8e02ff */
[----:B------:R-:W-:Y:S02]  /*25c0*/  UISETP.GE.AND UP0, UPT, UR5, UR9, UPT ;  /* 0x000000090500728c */ /* 0x000fe4000bf06270 */
[----:B------:R-:W-:Y:S02]  /*25d0*/  UIMAD.WIDE.U32 UR16, UR5, UR10, URZ ;  /* 0x0000000a051072a5 */ /* 0x000fe4000f8e00ff */
[----:B------:R-:W-:-:S02]  /*25e0*/  UISETP.GE.OR UP0, UPT, UR7, UR12, UP0 ;  /* 0x0000000c0700728c */ /* 0x000fc40008706670 */
[----:B------:R-:W-:Y:S02]  /*25f0*/  UIMAD.WIDE.U32 UR12, UR7, UR10, URZ ;  /* 0x0000000a070c72a5 */ /* 0x000fe4000f8e00ff */
[----:B------:R-:W-:Y:S01]  /*2600*/  UIADD3 UR16, UPT, UPT, -UR5, URZ, URZ ;  /* 0x000000ff05107290 */ /* 0x000fe2000fffe1ff */
[----:B------:R-:W-:Y:S01]  /*2610*/  UMOV UR10, UR17 ;  /* 0x00000011000a7c82 */ /* 0x000fe20008000000 */
[----:B------:R-:W-:Y:S02]  /*2620*/  UIADD3 UR12, UPT, UPT, -UR7, URZ, URZ ;  /* 0x000000ff070c7290 */ /* 0x000fe4000fffe1ff */
        /* <DEDUP_REMOVED lines=15> */
.L_x_41:
[----:B------:R-:W2:Y:S02]  /*2720*/  LDCU UR5, c[0x0][0xb30] ;  /* 0x00016600ff0577ac */ /* 0x000ea40008000800 */
[----:B--2---:R-:W-:-:S09]  /*2730*/  UISETP.NE.AND UP0, UPT, UR5, 0x1, UPT ;  /* 0x000000010500788c */ /* 0x004fd2000bf05270 */
[----:B------:R-:W-:Y:S05]  /*2740*/  BRA.U UP0, `(.L_x_42) ;  /* 0x0000000100447547 */ /* 0x000fea000b800000 */
[----:B------:R-:W2:Y:S01]  /*2750*/  LDCU.128 UR16, c[0x0][0xb10] ;  /* 0x00016200ff1077ac */ /* 0x000ea20008000c00 */
[----:B------:R-:W3:Y:S01]  /*2760*/  LDCU UR12, c[0x0][0xb0c] ;  /* 0x00016180ff0c77ac */ /* 0x000ee20008000800 */
[----:B------:R-:W4:Y:S01]  /*2770*/  LDCU UR13, c[0x0][0xb20] ;  /* 0x00016400ff0d77ac */ /* 0x000f220008000800 */
[----:B--2---:R-:W-:Y:S02]  /*2780*/  UIMAD.WIDE.U32 UR10, UR37, UR16, URZ ;  /* 0x00000010250a72a5 */ /* 0x004fe4000f8e00ff */
[----:B------:R-:W-:Y:S02]  /*2790*/  UIMAD.WIDE.U32 UR8, UR31, UR19, URZ ;  /* 0x000000131f0872a5 */ /* 0x000fe4000f8e00ff */
[----:B---3--:R-:W-:Y:S02]  /*27a0*/  UISETP.NE.AND UP2, UPT, UR12, 0x1, UPT ;  /* 0x000000010c00788c */ /* 0x008fe4000bf45270 */
[----:B------:R-:W-:Y:S01]  /*27b0*/  UISETP.NE.AND UP0, UPT, UR18, 0x1, UPT ;  /* 0x000000011200788c */ /* 0x000fe2000bf05270 */
[----:B------:R-:W-:-:S02]  /*27c0*/  UMOV UR7, UR11 ;  /* 0x0000000b00077c82 */ /* 0x000fc40008000000 */
[----:B------:R-:W-:Y:S01]  /*27d0*/  UMOV UR5, UR9 ;  /* 0x0000000900057c82 */ /* 0x000fe20008000000 */
[----:B------:R-:W-:Y:S02]  /*27e0*/  USHF.R.U32.HI UR7, URZ, UR17, UR7 ;  /* 0x00000011ff077299 */ /* 0x000fe40008011607 */
[----:B----4-:R-:W-:Y:S02]  /*27f0*/  USHF.R.U32.HI UR5, URZ, UR13, UR5 ;  /* 0x0000000dff057299 */ /* 0x010fe40008011605 */
[----:B------:R-:W-:Y:S02]  /*2800*/  USEL UR7, UR37, UR7, !UP2 ;  /* 0x0000000725077287 */ /* 0x000fe4000d000000 */
[----:B------:R-:W-:-:S04]  /*2810*/  USEL UR5, UR31, UR5, !UP0 ;  /* 0x000000051f057287 */ /* 0x000fc8000c000000 */
[----:B------:R-:W-:Y:S02]  /*2820*/  UIADD3 UR8, UPT, UPT, UR7, -UR5, URZ ;  /* 0x8000000507087290 */ /* 0x000fe4000fffe0ff */
[----:B------:R-:W-:Y:S02]  /*2830*/  UIADD3 UR5, UPT, UPT, -UR7, UR5, URZ ;  /* 0x0000000507057290 */ /* 0x000fe4000fffe1ff */
[----:B------:R-:W-:Y:S02]  /*2840*/  UIMAD UR31, UR8, UR18, UR31 ;  /* 0x00000012081f72a4 */ /* 0x000fe4000f8e021f */
[----:B------:R-:W-:-:S12]  /*2850*/  UIMAD UR37, UR5, UR12, UR37 ;  /* 0x0000000c052572a4 */ /* 0x000fd8000f8e0225 */
.L_x_42:
[----:B------:R-:W-:Y:S01]  /*2860*/  VIADD R11, R11, 0x1 ;  /* 0x000000010b0b7836 */ /* 0x000fe20000000000 */
[----:B------:R-:W-:Y:S01]  /*2870*/  PLOP3.LUT P1, PT, PT, PT, PT, 0x80, 0x8 ;  /* 0x000000000008781c */ /* 0x000fe20003f2f070 */
[----:B------:R-:W-:Y:S02]  /*2880*/  UIADD3 UR46, UPT, UPT, UR37, UR60, URZ ;  /* 0x0000003c252e7290 */ /* 0x000fe4000fffe0ff */
[----:B------:R-:W-:Y:S01]  /*2890*/  UIADD3 UR47, UPT, UPT, UR31, UR61, URZ ;  /* 0x0000003d1f2f7290 */ /* 0x000fe2000fffe0ff */
[----:B------:R-:W-:-:S04]  /*28a0*/  ISETP.NE.AND P0, PT, R11, 0x2, PT ;  /* 0x000000020b00780c */ /* 0x000fc80003f05270 */
[----:B-1----:R-:W-:Y:S02]  /*28b0*/  SEL R0, RZ, 0x1, P0 ;  /* 0x00000001ff007807 */ /* 0x002fe40000000000 */
[----:B------:R-:W-:Y:S02]  /*28c0*/  SEL R11, R11, RZ, P0 ;  /* 0x000000ff0b0b7207 */ /* 0x000fe40000000000 */
[----:B------:R-:W-:Y:S01]  /*28d0*/  LOP3.LUT R10, R10, R0, RZ, 0x3c, !PT ;  /* 0x000000000a0a7212 */ /* 0x000fe200078e3cff */
[----:B------:R-:W-:Y:S06]  /*28e0*/  BRA.U UP1, `(.L_x_43) ;  /* 0xfffffff101307547 */ /* 0x000fec000b83ffff */
[----:B------:R-:W-:Y:S01]  /*28f0*/  UIADD3 UR7, UPT, UPT, UR4, 0x78, URZ ;  /* 0x0000007804077890 */ /* 0x000fe2000fffe0ff */
[----:B------:R-:W-:-:S03]  /*2900*/  SHF.L.U32 R2, R12, 0x1f, RZ ;  /* 0x0000001f0c027819 */ /* 0x000fc600000006ff */
[----:B------:R-:W-:-:S09]  /*2910*/  ULEA UR4, UR6, UR7, 0x3 ;  /* 0x0000000706047291 */ /* 0x000fd2000f8e18ff */
[----:B------:R-:W1:Y:S02]  /*2920*/  SYNCS.PHASECHK.TRANS64.TRYWAIT P0, [UR4], R2 ;  /* 0x00000002ff0075a7 */ /* 0x000e640008001104 */
[----:B-1----:R-:W-:Y:S05]  /*2930*/  @!P0 BRA `(.L_x_44) ;  /* 0x000000a400d08947 */ /* 0x002fea0003800000 */
.L_x_141:
[----:B------:R-:W-:-:S04]  /*2940*/  UIADD3 UR4, UPT, UPT, UR6, 0x1, URZ ;  /* 0x0000000106047890 */ /* 0x000fc8000fffe0ff */
[----:B------:R-:W-:-:S04]  /*2950*/  UISETP.NE.AND UP0, UPT, UR4, 0xf, UPT ;  /* 0x0000000f0400788c */ /* 0x000fc8000bf05270 */
[----:B------:R-:W-:Y:S02]  /*2960*/  USEL UR6, URZ, 0x1, UP0 ;  /* 0x00000001ff067887 */ /* 0x000fe40008000000 */
[----:B------:R-:W-:-:S04]  /*2970*/  USEL UR4, UR4, URZ, UP0 ;  /* 0x000000ff04047287 */ /* 0x000fc80008000000 */
[----:B------:R-:W-:Y:S01]  /*2980*/  ULEA UR5, UR4, UR7, 0x3 ;  /* 0x0000000704057291 */ /* 0x000fe2000f8e18ff */
[----:B-1----:R-:W-:-:S04]  /*2990*/  LOP3.LUT R2, R12, UR6, RZ, 0x3c, !PT ;  /* 0x000000060c027c12 */ /* 0x002fc8000f8e3cff */
[----:B------:R-:W-:-:S04]  /*29a0*/  SHF.L.U32 R3, R2, 0x1f, RZ ;  /* 0x0000001f02037819 */ /* 0x000fc800000006ff */
[----:B------:R-:W1:Y:S02]  /*29b0*/  SYNCS.PHASECHK.TRANS64.TRYWAIT P0, [UR5], R3 ;  /* 0x00000003ff0075a7 */ /* 0x000e640008001105 */
[----:B-1----:R-:W-:Y:S05]  /*29c0*/  @!P0 BRA `(.L_x_45) ;  /* 0x000000a400c48947 */ /* 0x002fea0003800000 */
.L_x_143:
[----:B------:R-:W-:-:S04]  /*29d0*/  UIADD3 UR4, UPT, UPT, UR4, 0x1, URZ ;  /* 0x0000000104047890 */ /* 0x000fc8000fffe0ff */
[----:B------:R-:W-:-:S04]  /*29e0*/  UISETP.NE.AND UP0, UPT, UR4, 0xf, UPT ;  /* 0x0000000f0400788c */ /* 0x000fc8000bf05270 */
[----:B------:R-:W-:Y:S02]  /*29f0*/  USEL UR6, URZ, 0x1, UP0 ;  /* 0x00000001ff067887 */ /* 0x000fe40008000000 */
[----:B------:R-:W-:-:S04]  /*2a00*/  USEL UR4, UR4, URZ, UP0 ;  /* 0x000000ff04047287 */ /* 0x000fc80008000000 */
[----:B------:R-:W-:Y:S01]  /*2a10*/  ULEA UR5, UR4, UR7, 0x3 ;  /* 0x0000000704057291 */ /* 0x000fe2000f8e18ff */
[----:B------:R-:W-:-:S04]  /*2a20*/  LOP3.LUT R2, R2, UR6, RZ, 0x3c, !PT ;  /* 0x0000000602027c12 */ /* 0x000fc8000f8e3cff */
[----:B-1----:R-:W-:-:S04]  /*2a30*/  SHF.L.U32 R3, R2, 0x1f, RZ ;  /* 0x0000001f02037819 */ /* 0x002fc800000006ff */
[----:B------:R-:W1:Y:S02]  /*2a40*/  SYNCS.PHASECHK.TRANS64.TRYWAIT P0, [UR5], R3 ;  /* 0x00000003ff0075a7 */ /* 0x000e640008001105 */
[----:B-1----:R-:W-:Y:S05]  /*2a50*/  @!P0 BRA `(.L_x_46) ;  /* 0x000000a400b88947 */ /* 0x002fea0003800000 */
.L_x_145:
        /* <DEDUP_REMOVED lines=9> */
.L_x_147:
        /* <DEDUP_REMOVED lines=9> */
.L_x_149:
        /* <DEDUP_REMOVED lines=9> */
.L_x_151:
        /* <DEDUP_REMOVED lines=9> */
.L_x_153:
        /* <DEDUP_REMOVED lines=9> */
.L_x_155:
        /* <DEDUP_REMOVED lines=9> */
.L_x_157:
        /* <DEDUP_REMOVED lines=9> */
.L_x_159:
        /* <DEDUP_REMOVED lines=9> */
.L_x_161:
        /* <DEDUP_REMOVED lines=9> */
.L_x_163:
        /* <DEDUP_REMOVED lines=9> */
.L_x_165:
        /* <DEDUP_REMOVED lines=9> */
.L_x_167:
[----:B------:R-:W-:-:S04]  /*3090*/  UIADD3 UR4, UPT, UPT, UR4, 0x1, URZ ;  /* 0x0000000104047890 */ /* 0x000fc8000fffe0ff */
[----:B------:R-:W-:-:S04]  /*30a0*/  UISETP.NE.AND UP0, UPT, UR4, 0xf, UPT ;  /* 0x0000000f0400788c */ /* 0x000fc8000bf05270 */
[----:B------:R-:W-:Y:S02]  /*30b0*/  USEL UR5, URZ, 0x1, UP0 ;  /* 0x00000001ff057887 */ /* 0x000fe40008000000 */
[----:B------:R-:W-:-:S04]  /*30c0*/  USEL UR4, UR4, URZ, UP0 ;  /* 0x000000ff04047287 */ /* 0x000fc80008000000 */
[----:B------:R-:W-:Y:S01]  /*30d0*/  ULEA UR4, UR4, UR7, 0x3 ;  /* 0x0000000704047291 */ /* 0x000fe2000f8e18ff */
[----:B------:R-:W-:-:S04]  /*30e0*/  LOP3.LUT R2, R2, UR5, RZ, 0x3c, !PT ;  /* 0x0000000502027c12 */ /* 0x000fc8000f8e3cff */
[----:B------:R-:W-:Y:S01]  /*30f0*/  SHF.L.U32 R2, R2, 0x1f, RZ ;  /* 0x0000001f02027819 */ /* 0x000fe200000006ff */
[----:B-1----:R-:W-:-:S07]  /*3100*/  IMAD.U32 R0, RZ, RZ, UR4 ;  /* 0x00000004ff007e24 */ /* 0x002fce000f8e00ff */
.L_x_58:
[----:B-1----:R1:W2:Y:S02]  /*3110*/  SYNCS.PHASECHK.TRANS64.TRYWAIT P0, [R0+URZ], R2 ;  /* 0x00000002000075a7 */ /* 0x0022a400080011ff */
[----:B--2---:R-:W-:Y:S05]  /*3120*/  @!P0 NANOSLEEP.SYNCS 0x989680 ;  /* 0x009896800000895d */ /* 0x004fea0003900000 */
[----:B------:R-:W2:Y:S02]  /*3130*/  @!P0 SYNCS.PHASECHK.TRANS64 P0, [R0+URZ], R2 ;  /* 0x00000002000085a7 */ /* 0x000ea400080010ff */
[----:B--2---:R-:W-:Y:S05]  /*3140*/  @P0 EXIT ;  /* 0x000000000000094d */ /* 0x004fea0003800000 */
[----:B------:R-:W-:Y:S05]  /*3150*/  BRA `(.L_x_58) ;  /* 0xfffffffc00ec7947 */ /* 0x000fea000383ffff */
.L_x_23:
[----:B------:R-:W-:-:S04]  /*3160*/  UISETP.NE.AND UP0, UPT, UR15, URZ, UPT ;  /* 0x000000ff0f00728c */ /* 0x000fc8000bf05270 */
[----:B------:R-:W-:-:S09]  /*3170*/  UISETP.NE.OR UP0, UPT, UR14, 0x1, UP0 ;  /* 0x000000010e00788c */ /* 0x000fd20008705670 */
[----:B------:R-:W-:Y:S05]  /*3180*/  BRA.U UP0, `(.L_x_59) ;  /* 0x0000000500487547 */ /* 0x000fea000b800000 */
[----:B------:R-:W-:Y:S01]  /*3190*/  ISETP.GE.U32.AND P2, PT, R0, 0x2, PT ;  /* 0x000000020000780c */ /* 0x000fe20003f46070 */
[----:B------:R-:W-:Y:S01]  /*31a0*/  IMAD.MOV.U32 R12, RZ, RZ, 0x1 ;  /* 0x00000001ff0c7424 */ /* 0x000fe200078e00ff */
[----:B------:R-:W-:Y:S02]  /*31b0*/  CS2R R10, SRZ ;  /* 0x00000000000a7805 */ /* 0x000fe4000001ff00 */
[----:B------:R-:W-:Y:S01]  /*31c0*/  CS2R R8, SRZ ;  /* 0x0000000000087805 */ /* 0x000fe2000001ff00 */
[----:B------:R-:W-:Y:S01]  /*31d0*/  UMOV UR4, 0x400 ;  /* 0x0000040000047882 */ /* 0x000fe20000000000 */
[----:B------:R-:W-:Y:S01]  /*31e0*/  UMOV UR5, URZ ;  /* 0x000000ff00057c82 */ /* 0x000fe20008000000 */
[----:B------:R-:W-:-:S12]  /*31f0*/  ULEA UR15, UR15, UR4, 0x18 ;  /* 0x000000040f0f7291 */ /* 0x000fd8000f8ec0ff */
.L_x_63:
[----:B------:R-:W-:Y:S02]  /*3200*/  LEA R2, R8, UR15, 0x3 ;  /* 0x0000000f08027c11 */ /* 0x000fe4000f8e18ff */
[----:B------:R-:W-:-:S03]  /*3210*/  SHF.L.U32 R4, R9, 0x1f, RZ ;  /* 0x0000001f09047819 */ /* 0x000fc600000006ff */
[----:B------:R-:W-:Y:S01]  /*3220*/  VIADD R5, R2, 0x170 ;  /* 0x0000017002057836 */ /* 0x000fe20000000000 */
[----:B------:R-:W1:Y:S02]  /*3230*/  SYNCS.PHASECHK.TRANS64.TRYWAIT P0, [R2+URZ+0x160], R4 ;  /* 0x00016004020075a7 */ /* 0x000e6400080011ff */
[----:B-1----:R-:W-:Y:S05]  /*3240*/  @!P0 BRA `(.L_x_60) ;  /* 0x000000a000dc8947 */ /* 0x002fea0003800000 */
.L_x_168:
[----:B------:R-:W-:Y:S01]  /*3250*/  ULEA UR4, UR5, UR15, 0x3 ;  /* 0x0000000f05047291 */ /* 0x000fe2000f8e18ff */
[----:B-1----:R-:W-:Y:S01]  /*3260*/  PRMT R2, RZ, 0x654, R5 ;  /* 0x00000654ff027816 */ /* 0x002fe20000000005 */
[----:B------:R-:W-:Y:S01]  /*3270*/  @!P2 IMAD.MOV.U32 R4, RZ, RZ, 0x10 ;  /* 0x00000010ff04a424 */ /* 0x000fe200078e00ff */
[----:B------:R-:W-:Y:S01]  /*3280*/  SHF.L.U32 R5, R12, 0x1f, RZ ;  /* 0x0000001f0c057819 */ /* 0x000fe200000006ff */
[----:B------:R-:W-:Y:S01]  /*3290*/  UIADD3 UR6, UPT, UPT, UR4, 0x120, URZ ;  /* 0x0000012004067890 */ /* 0x000fe2000fffe0ff */
[----:B------:R1:W-:Y:S05]  /*32a0*/  SYNCS.ARRIVE.TRANS64.RED.A1T0 RZ, [R2+URZ], RZ ;  /* 0x000000ff02ff79a7 */ /* 0x0003ea00081004ff */
[----:B------:R-:W-:Y:S01]  /*32b0*/  IMAD.U32 R6, RZ, RZ, UR6 ;  /* 0x00000006ff067e24 */ /* 0x000fe2000f8e00ff */
[----:B------:R-:W2:Y:S04]  /*32c0*/  SYNCS.PHASECHK.TRANS64.TRYWAIT P0, [UR4+0x130], R5 ;  /* 0x00013005ff0075a7 */ /* 0x000ea80008001104 */
[----:B------:R-:W-:Y:S01]  /*32d0*/  PRMT R6, R0, 0x654, R6 ;  /* 0x0000065400067816 */ /* 0x000fe20000000006 */
[----:B-12---:R-:W-:Y:S06]  /*32e0*/  @!P0 BRA `(.L_x_61) ;  /* 0x000000a000c88947 */ /* 0x006fec0003800000 */
.L_x_170:
[----:B------:R-:W-:Y:S01]  /*32f0*/  ULEA UR6, UR5, UR15, 0x4 ;  /* 0x0000000f05067291 */ /* 0x000fe2000f8e20ff */
[----:B------:R-:W-:Y:S01]  /*3300*/  SEL R3, R6, R3, !P2 ;  /* 0x0000000306037207 */ /* 0x000fe20005000000 */
[----:B------:R-:W-:Y:S01]  /*3310*/  UIADD3 UR7, UPT, UPT, UR4, 0x120, URZ ;  /* 0x0000012004077890 */ /* 0x000fe2000fffe0ff */
[----:B-1----:R-:W-:Y:S01]  /*3320*/  LEA R2, R11, UR15, 0x3 ;  /* 0x0000000f0b027c11 */ /* 0x002fe2000f8e18ff */
[----:B------:R-:W-:Y:S01]  /*3330*/  UIADD3 UR6, UPT, UPT, UR6, 0x190, URZ ;  /* 0x0000019006067890 */ /* 0x000fe2000fffe0ff */
[----:B------:R1:W-:Y:S01]  /*3340*/  @!P2 SYNCS.ARRIVE.TRANS64.RED RZ, [R3+URZ], R4 ;  /* 0x0000000403ffa9a7 */ /* 0x0003e200080004ff */
[----:B------:R-:W-:Y:S01]  /*3350*/  UIADD3 UR4, UPT, UPT, UR5, 0x1, URZ ;  /* 0x0000000105047890 */ /* 0x000fe2000fffe0ff */
[----:B------:R-:W-:-:S03]  /*3360*/  VIADD R8, R8, 0x1 ;  /* 0x0000000108087836 */ /* 0x000fc60000000000 */
[----:B------:R-:W-:Y:S02]  /*3370*/  UISETP.NE.AND UP0, UPT, UR4, 0x2, UPT ;  /* 0x000000020400788c */ /* 0x000fe4000bf05270 */
[----:B------:R-:W-:Y:S01]  /*3380*/  ISETP.NE.AND P0, PT, R8, 0x2, PT ;  /* 0x000000020800780c */ /* 0x000fe20003f05270 */
[----:B------:R-:W-:Y:S06]  /*3390*/  UGETNEXTWORKID.BROADCAST [UR6], [UR7] ;  /* 0x00000000060073ca */ /* 0x000fec0008000100 */
[----:B------:R-:W-:Y:S02]  /*33a0*/  USEL UR6, URZ, 0x1, UP0 ;  /* 0x00000001ff067887 */ /* 0x000fe40008000000 */
[----:B------:R-:W-:-:S04]  /*33b0*/  USEL UR5, UR4, URZ, UP0 ;  /* 0x000000ff04057287 */ /* 0x000fc80008000000 */
[----:B------:R-:W-:Y:S02]  /*33c0*/  LOP3.LUT R12, R12, UR6, RZ, 0x3c, !PT ;  /* 0x000000060c0c7c12 */ /* 0x000fe4000f8e3cff */
[----:B-1----:R-:W-:-:S04]  /*33d0*/  SHF.L.U32 R4, R10, 0x1f, RZ ;  /* 0x0000001f0a047819 */ /* 0x002fc800000006ff */
[----:B------:R-:W1:Y:S02]  /*33e0*/  SYNCS.PHASECHK.TRANS64.TRYWAIT P1, [R2+URZ+0x120], R4 ;  /* 0x00012004020075a7 */ /* 0x000e6400080211ff */
[----:B-1----:R-:W-:Y:S05]  /*33f0*/  @!P1 BRA `(.L_x_62) ;  /* 0x000000a0009c9947 */ /* 0x002fea0003800000 */
.L_x_171:
[C---:B-1----:R-:W-:Y:S01]  /*3400*/  LEA R4, R11.reuse, UR15, 0x4 ;  /* 0x0000000f0b047c11 */ /* 0x042fe2000f8e20ff */
[----:B------:R-:W-:Y:S01]  /*3410*/  VIADD R2, R2, 0x130 ;  /* 0x0000013002027836 */ /* 0x000fe20000000000 */
[----:B------:R-:W-:Y:S01]  /*3420*/  SEL R8, R8, RZ, P0 ;  /* 0x000000ff08087207 */ /* 0x000fe20000000000 */
[----:B------:R-:W-:-:S03]  /*3430*/  VIADD R11, R11, 0x1 ;  /* 0x000000010b0b7836 */ /* 0x000fc60000000000 */
[----:B------:R-:W1:Y:S01]  /*3440*/  LDS.128 R4, [R4+0x190] ;  /* 0x0001900004047984 */ /* 0x000e620000000c00 */
[----:B------:R-:W-:Y:S02]  /*3450*/  PRMT R2, RZ, 0x654, R2 ;  /* 0x00000654ff027816 */ /* 0x000fe40000000002 */
[C---:B------:R-:W-:Y:S01]  /*3460*/  ISETP.NE.AND P1, PT, R11.reuse, 0x2, PT ;  /* 0x000000020b00780c */ /* 0x040fe20003f25270 */
[----:B------:R-:W-:Y:S01]  /*3470*/  @!PT LDS RZ, [RZ] ;  /* 0x00000000fffff984 */ /* 0x000fe20000000800 */
[----:B------:R-:W-:Y:S01]  /*3480*/  @!PT LDS RZ, [RZ] ;  /* 0x00000000fffff984 */ /* 0x000fe20000000800 */
[----:B------:R-:W-:Y:S01]  /*3490*/  @!PT LDS RZ, [RZ] ;  /* 0x00000000fffff984 */ /* 0x000fe20000000800 */
[----:B------:R-:W-:Y:S01]  /*34a0*/  @!PT LDS RZ, [RZ] ;  /* 0x00000000fffff984 */ /* 0x000fe20000000800 */
[----:B------:R2:W-:Y:S06]  /*34b0*/  MEMBAR.ALL.CTA ;  /* 0x0000000000007992 */ /* 0x0005ec0000008000 */
[----:B--2---:R-:W2:Y:S01]  /*34c0*/  FENCE.VIEW.ASYNC.S ;  /* 0x00000000000073c6 */ /* 0x004ea20000000000 */
[----:B------:R-:W-:Y:S01]  /*34d0*/  SEL R11, R11, RZ, P1 ;  /* 0x000000ff0b0b7207 */ /* 0x000fe20000800000 */
[----:B--2---:R2:W-:Y:S01]  /*34e0*/  SYNCS.ARRIVE.TRANS64.RED.A1T0 RZ, [R2+URZ], RZ ;  /* 0x000000ff02ff79a7 */ /* 0x0045e200081004ff */
[----:B-1----:R-:W-:-:S02]  /*34f0*/  LOP3.LUT P3, RZ, R6, 0x1, RZ, 0xc0, !PT ;  /* 0x0000000106ff7812 */ /* 0x002fc4000786c0ff */
[----:B------:R-:W-:-:S04]  /*3500*/  SEL R4, RZ, 0x1, P1 ;  /* 0x00000001ff047807 */ /* 0x000fc80000800000 */
[----:B------:R-:W-:Y:S02]  /*3510*/  LOP3.LUT R10, R10, R4, RZ, 0x3c, !PT ;  /* 0x000000040a0a7212 */ /* 0x000fe400078e3cff */
[----:B--2---:R-:W-:-:S04]  /*3520*/  SEL R2, RZ, 0x1, P0 ;  /* 0x00000001ff027807 */ /* 0x004fc80000000000 */
[----:B------:R-:W-:Y:S01]  /*3530*/  LOP3.LUT R9, R9, R2, RZ, 0x3c, !PT ;  /* 0x0000000209097212 */ /* 0x000fe200078e3cff */
[----:B------:R-:W-:Y:S06]  /*3540*/  @P3 BRA `(.L_x_63) ;  /* 0xfffffffc002c3947 */ /* 0x000fec000383ffff */
[----:B------:R-:W-:Y:S01]  /*3550*/  ULEA UR4, UR5, UR15, 0x3 ;  /* 0x0000000f05047291 */ /* 0x000fe2000f8e18ff */
[----:B------:R-:W-:-:S08]  /*3560*/  SHF.L.U32 R2, R12, 0x1f, RZ ;  /* 0x0000001f0c027819 */ /* 0x000fd000000006ff */
[----:B------:R-:W1:Y:S02]  /*3570*/  SYNCS.PHASECHK.TRANS64 P0, [UR4+0x130], R2 ;  /* 0x00013002ff0075a7 */ /* 0x000e640008001004 */
[----:B-1----:R-:W-:Y:S05]  /*3580*/  @P0 BRA `(.L_x_64) ;  /* 0x0000000000080947 */ /* 0x002fea0003800000 */
[----:B------:R-:W1:Y:S02]  /*3590*/  SYNCS.PHASECHK.TRANS64.TRYWAIT P0, [UR4+0x130], R2 ;  /* 0x00013002ff0075a7 */ /* 0x000e640008001104 */
[----:B-1----:R-:W-:Y:S05]  /*35a0*/  @!P0 BRA `(.L_x_65) ;  /* 0x000000a000448947 */ /* 0x002fea0003800000 */
.L_x_64:
[----:B------:R-:W-:-:S04]  /*35b0*/  UIADD3 UR6, UPT, UPT, UR5, 0x1, URZ ;  /* 0x0000000105067890 */ /* 0x000fc8000fffe0ff */
[----:B------:R-:W-:-:S04]  /*35c0*/  UISETP.NE.AND UP0, UPT, UR6, 0x2, UPT ;  /* 0x000000020600788c */ /* 0x000fc8000bf05270 */
[----:B------:R-:W-:Y:S02]  /*35d0*/  USEL UR7, URZ, 0x1, UP0 ;  /* 0x00000001ff077887 */ /* 0x000fe40008000000 */
[----:B------:R-:W-:-:S04]  /*35e0*/  USEL UR6, UR6, URZ, UP0 ;  /* 0x000000ff06067287 */ /* 0x000fc80008000000 */
[----:B------:R-:W-:Y:S01]  /*35f0*/  ULEA UR6, UR6, UR15, 0x3 ;  /* 0x0000000f06067291 */ /* 0x000fe2000f8e18ff */
[----:B-1----:R-:W-:-:S04]  /*3600*/  LOP3.LUT R2, R12, UR7, RZ, 0x3c, !PT ;  /* 0x000000070c027c12 */ /* 0x002fc8000f8e3cff */
[----:B------:R-:W-:-:S04]  /*3610*/  SHF.L.U32 R0, R2, 0x1f, RZ ;  /* 0x0000001f02007819 */ /* 0x000fc800000006ff */
[----:B------:R-:W1:Y:S02]  /*3620*/  SYNCS.PHASECHK.TRANS64 P0, [UR6+0x130], R0 ;  /* 0x00013000ff0075a7 */ /* 0x000e640008001006 */
[----:B-1----:R-:W-:Y:S05]  /*3630*/  @P0 EXIT ;  /* 0x000000000000094d */ /* 0x002fea0003800000 */
[----:B------:R-:W-:Y:S02]  /*3640*/  SHF.L.U32 R2, R2, 0x1f, RZ ;  /* 0x0000001f02027819 */ /* 0x000fe400000006ff */
[----:B------:R-:W-:-:S07]  /*3650*/  MOV R0, UR6 ;  /* 0x0000000600007c02 */ /* 0x000fce0008000f00 */
.L_x_66:
[----:B-1----:R1:W2:Y:S02]  /*3660*/  SYNCS.PHASECHK.TRANS64.TRYWAIT P0, [R0+URZ+0x130], R2 ;  /* 0x00013002000075a7 */ /* 0x0022a400080011ff */
[----:B--2---:R-:W-:Y:S05]  /*3670*/  @!P0 NANOSLEEP.SYNCS 0x989680 ;  /* 0x009896800000895d */ /* 0x004fea0003900000 */
[----:B------:R-:W2:Y:S02]  /*3680*/  @!P0 SYNCS.PHASECHK.TRANS64 P0, [R0+URZ+0x130], R2 ;  /* 0x00013002000085a7 */ /* 0x000ea400080010ff */
[----:B--2---:R-:W-:Y:S05]  /*3690*/  @P0 EXIT ;  /* 0x000000000000094d */ /* 0x004fea0003800000 */
[----:B------:R-:W-:Y:S05]  /*36a0*/  BRA `(.L_x_66) ;  /* 0xfffffffc00ec7947 */ /* 0x000fea000383ffff */
.L_x_59:
[----:B------:R-:W-:Y:S05]  /*36b0*/  BRA.U UP5, `(.L_x_67) ;  /* 0x00000011053c7547 */ /* 0x000fea000b800000 */
[----:B------:R-:W-:Y:S01]  /*36c0*/  UMOV UR5, 0x40 ;  /* 0x0000004000057882 */ /* 0x000fe20000000000 */
[----:B------:R-:W-:Y:S01]  /*36d0*/  NOP ;  /* 0x0000000000007918 */ /* 0x000fe20000000000 */
[----:B------:R-:W-:Y:S01]  /*36e0*/  ULEA UR5, UR15, UR5, 0x18 ;  /* 0x000000050f057291 */ /* 0x000fe2000f8ec0ff */
[----:B------:R-:W-:Y:S02]  /*36f0*/  UMOV UR4, 0x400 ;  /* 0x0000040000047882 */ /* 0x000fe40000000000 */
[----:B------:R-:W-:-:S06]  /*3700*/  ULEA UR15, UR15, UR4, 0x18 ;  /* 0x000000040f0f7291 */ /* 0x000fcc000f8ec0ff */
[----:B------:R-:W1:Y:S02]  /*3710*/  LDS.U8 R0, [UR5+0x1c] ;  /* 0x00001c05ff007984 */ /* 0x000e640008000000 */
[----:B-1----:R-:W-:-:S13]  /*3720*/  ISETP.NE.AND P0, PT, R0, RZ, PT ;  /* 0x000000ff0000720c */ /* 0x002fda0003f05270 */
[----:B------:R-:W-:Y:S05]  /*3730*/  @P0 BRA `(.L_x_68) ;  /* 0x0000000400080947 */ /* 0x000fea0003800000 */
[----:B------:R-:W-:Y:S02]  /*3740*/  UISETP.NE.U32.AND UP1, UPT, UR28, 0x1, UPT ;  /* 0x000000011c00788c */ /* 0x000fe4000bf25070 */
[----:B------:R-:W-:-:S07]  /*3750*/  UIADD3 UR6, UPT, UPT, UR5, 0x8, URZ ;  /* 0x0000000805067890 */ /* 0x000fce000fffe0ff */
[----:B------:R-:W-:Y:S05]  /*3760*/  BRA.U !UP1, `(.L_x_69) ;  /* 0x00000001099c7547 */ /* 0x000fea000b800000 */
[----:B------:R-:W-:Y:S01]  /*3770*/  ELECT P0, URZ, PT ;  /* 0x0000000000ff782f */ /* 0x000fe20003800000 */
[----:B------:R-:W-:-:S12]  /*3780*/  BSSY B0, `(.L_x_69) ;  /* 0x0000025000007945 */ /* 0x000fd80003800000 */
[----:B------:R-:W-:Y:S05]  /*3790*/  @!P0 BRA `(.L_x_70) ;  /* 0x00000000008c8947 */ /* 0x000fea0003800000 */
[----:B------:R-:W-:-:S05]  /*37a0*/  UMOV UR4, 0x10 ;  /* 0x0000001000047882 */ /* 0x000fca0000000000 */
[----:B------:R-:W-:Y:S04]  /*37b0*/  DEPBAR.LE SB1, 0x36 ;  /* 0x00009d800000791a */ /* 0x000fe80000000000 */
[----:B------:R-:W1:Y:S02]  /*37c0*/  UTCATOMSWS.2CTA.FIND_AND_SET.ALIGN UP0, UR4, UR4 ;  /* 0x00000004000475e3 */ /* 0x000e640008200800 */
[----:B-1----:R-:W-:Y:S01]  /*37d0*/  MOV R10, UR4 ;  /* 0x00000004000a7c02 */ /* 0x002fe20008000f00 */
[----:B------:R-:W-:Y:S06]  /*37e0*/  BRA.U UP0, `(.L_x_71) ;  /* 0x0000000100187547 */ /* 0x000fec000b800000 */
.L_x_72:
[----:B------:R-:W-:Y:S05]  /*37f0*/  NANOSLEEP 0x64 ;  /* 0x000000640000795d */ /* 0x000fea0003800000 */
[----:B------:R-:W-:-:S05]  /*3800*/  UMOV UR4, 0x10 ;  /* 0x0000001000047882 */ /* 0x000fca0000000000 */
[----:B------:R-:W-:Y:S04]  /*3810*/  DEPBAR.LE SB1, 0x36 ;  /* 0x00009d800000791a */ /* 0x000fe80000000000 */
[----:B------:R-:W1:Y:S02]  /*3820*/  UTCATOMSWS.2CTA.FIND_AND_SET.ALIGN UP0, UR4, UR4 ;  /* 0x00000004000475e3 */ /* 0x000e640008200800 */
[----:B-1----:R-:W-:Y:S01]  /*3830*/  MOV R10, UR4 ;  /* 0x00000004000a7c02 */ /* 0x002fe20008000f00 */
[----:B------:R-:W-:Y:S05]  /*3840*/  BRA.U !UP0, `(.L_x_72) ;  /* 0xfffffffd08e87547 */ /* 0x000fea000b83ffff */
.L_x_71:
[----:B------:R-:W1:Y:S01]  /*3850*/  LDS R6, [UR5+0x10] ;  /* 0x00001005ff067984 */ /* 0x000e620008000800 */
[----:B------:R-:W-:Y:S01]  /*3860*/  IMAD.U32 R0, RZ, RZ, UR15 ;  /* 0x0000000fff007e24 */ /* 0x000fe2000f8e00ff */
[----:B------:R-:W-:-:S03]  /*3870*/  MOV R4, UR27 ;  /* 0x0000001b00047c02 */ /* 0x000fc60008000f00 */
[----:B------:R-:W-:Y:S01]  /*3880*/  VIADD R0, R0, 0x1b0 ;  /* 0x000001b000007836 */ /* 0x000fe20000000000 */
[----:B-1----:R-:W-:-:S04]  /*3890*/  SHF.L.U32 R6, R6, 0x1f, RZ ;  /* 0x0000001f06067819 */ /* 0x002fc800000006ff */
[----:B------:R-:W1:Y:S02]  /*38a0*/  SYNCS.PHASECHK.TRANS64.TRYWAIT P0, [UR5+0x8], R6 ;  /* 0x00000806ff0075a7 */ /* 0x000e640008001105 */
[----:B-1----:R-:W-:Y:S05]  /*38b0*/  @P0 BRA `(.L_x_73) ;  /* 0x0000000000080947 */ /* 0x002fea0003800000 */
[----:B------:R-:W1:Y:S02]  /*38c0*/  SYNCS.PHASECHK.TRANS64.TRYWAIT P0, [UR5+0x8], R6 ;  /* 0x00000806ff0075a7 */ /* 0x000e640008001105 */
[----:B-1----:R-:W-:Y:S05]  /*38d0*/  @!P0 BRA `(.L_x_74) ;  /* 0x0000009c00908947 */ /* 0x002fea0003800000 */
.L_x_73:
[----:B------:R-:W-:Y:S01]  /*38e0*/  PRMT R4, R4, 0x654, R0 ;  /* 0x0000065404047816 */ /* 0x000fe20000000000 */
[----:B------:R-:W-:Y:S01]  /*38f0*/  HFMA2 R0, -RZ, RZ, 0, 5.9604644775390625e-08 ;  /* 0x00000001ff007431 */ /* 0x000fe200000001ff */
[----:B------:R-:W-:Y:S01]  /*3900*/  UPRMT UR4, UR27, 0x654, UR6 ;  /* 0x000006541b047896 */ /* 0x000fe20008000006 */
[----:B------:R-:W-:Y:S02]  /*3910*/  IMAD.MOV.U32 R8, RZ, RZ, 0xffff ;  /* 0x0000ffffff087424 */ /* 0x000fe400078e00ff */
[----:B-1----:R-:W-:Y:S02]  /*3920*/  IMAD.MOV.U32 R6, RZ, RZ, 0x4 ;  /* 0x00000004ff067424 */ /* 0x002fe400078e00ff */
[----:B------:R-:W-:Y:S01]  /*3930*/  IMAD.SHL.U32 R9, R10, 0x20, RZ ;  /* 0x000000200a097824 */ /* 0x000fe200078e00ff */
[----:B------:R-:W-:Y:S02]  /*3940*/  MOV R5, UR4 ;  /* 0x0000000400057c02 */ /* 0x000fe40008000f00 */
[-C--:B------:R-:W-:Y:S01]  /*3950*/  SHF.L.U32 R8, R8, R10.reuse, RZ ;  /* 0x0000000a08087219 */ /* 0x080fe200000006ff */
[----:B------:R1:W-:Y:S01]  /*3960*/  SYNCS.ARRIVE.TRANS64.RED RZ, [UR4], R6 ;  /* 0x00000006ffff79a7 */ /* 0x0003e20008000404 */
[----:B------:R-:W-:Y:S01]  /*3970*/  SHF.L.U32 R7, R0, R10, RZ ;  /* 0x0000000a00077219 */ /* 0x000fe200000006ff */
[----:B------:R1:W-:Y:S04]  /*3980*/  STS [UR15+0x1b0], R9 ;  /* 0x0001b009ff007988 */ /* 0x0003e8000800080f */
[----:B------:R1:W-:Y:S04]  /*3990*/  STAS [R4.64], R10 ;  /* 0x0000000a04007dbd */ /* 0x0003e8000c0008ff */
[----:B------:R1:W-:Y:S04]  /*39a0*/  ATOMS.OR RZ, [UR5+0x14], R8 ;  /* 0x00001408ffff798c */ /* 0x0003e8000b000005 */
[----:B------:R1:W-:Y:S04]  /*39b0*/  ATOMS.OR RZ, [UR5+0x18], R7 ;  /* 0x00001807ffff798c */ /* 0x0003e8000b000005 */
[----:B------:R1:W-:Y:S02]  /*39c0*/  ATOMS.XOR RZ, [UR5+0x10], R0 ;  /* 0x00001000ffff798c */ /* 0x0003e4000b800005 */
.L_x_70:
[----:B------:R-:W-:Y:S05]  /*39d0*/  BSYNC B0 ;  /* 0x0000000000007941 */ /* 0x000fea0003800000 */
.L_x_69:
[----:B------:R-:W-:Y:S05]  /*39e0*/  BRA.U UP1, `(.L_x_75) ;  /* 0x00000001016c7547 */ /* 0x000fea000b800000 */
[----:B------:R-:W-:-:S03]  /*39f0*/  UMOV UR4, 0xffffffff ;  /* 0xffffffff00047882 */ /* 0x000fc60000000000 */
[----:B------:R-:W-:Y:S05]  /*3a00*/  BRA.DIV UR4, `(.L_x_76) ;  /* 0x0000009e045c7947 */ /* 0x000fea000b800000 */
[----:B------:R-:W-:-:S13]  /*3a10*/  ELECT P6, URZ, PT ;  /* 0x0000000000ff782f */ /* 0x000fda00038c0000 */
.L_x_175:
[----:B------:R-:W-:Y:S05]  /*3a20*/  @!P6 BRA `(.L_x_75) ;  /* 0x00000000005ce947 */ /* 0x000fea0003800000 */
[----:B-1----:R-:W1:Y:S02]  /*3a30*/  LDS R4, [UR5+0x10] ;  /* 0x00001005ff047984 */ /* 0x002e640008000800 */
[----:B-1----:R-:W-:-:S04]  /*3a40*/  SHF.L.U32 R4, R4, 0x1f, RZ ;  /* 0x0000001f04047819 */ /* 0x002fc800000006ff */
[----:B------:R-:W1:Y:S02]  /*3a50*/  SYNCS.PHASECHK.TRANS64.TRYWAIT P0, [UR5+0x8], R4 ;  /* 0x00000804ff0075a7 */ /* 0x000e640008001105 */
[----:B-1----:R-:W-:Y:S05]  /*3a60*/  @P0 BRA `(.L_x_77) ;  /* 0x0000000000080947 */ /* 0x002fea0003800000 */
[----:B------:R-:W1:Y:S02]  /*3a70*/  SYNCS.PHASECHK.TRANS64.TRYWAIT P0, [UR5+0x8], R4 ;  /* 0x00000804ff0075a7 */ /* 0x000e640008001105 */
[----:B-1----:R-:W-:Y:S05]  /*3a80*/  @!P0 BRA `(.L_x_78) ;  /* 0x0000009c005c8947 */ /* 0x002fea0003800000 */
.L_x_77:
[----:B------:R-:W2:Y:S01]  /*3a90*/  LDS R6, [UR15+0x1b0] ;  /* 0x0001b00fff067984 */ /* 0x000ea20008000800 */
[----:B-1----:R-:W-:Y:S02]  /*3aa0*/  HFMA2 R0, -RZ, RZ, 0, 5.9604644775390625e-08 ;  /* 0x00000001ff007431 */ /* 0x002fe400000001ff */
[----:B------:R-:W-:Y:S01]  /*3ab0*/  IMAD.MOV.U32 R4, RZ, RZ, 0xffff ;  /* 0x0000ffffff047424 */ /* 0x000fe200078e00ff */
[----:B------:R-:W-:Y:S01]  /*3ac0*/  UPRMT UR4, UR27, 0x654, UR6 ;  /* 0x000006541b047896 */ /* 0x000fe20008000006 */
[----:B--2---:R-:W-:-:S03]  /*3ad0*/  IMAD.SHL.U32 R5, R6, 0x20, RZ ;  /* 0x0000002006057824 */ /* 0x004fc600078e00ff */
[-C--:B------:R-:W-:Y:S02]  /*3ae0*/  SHF.L.U32 R4, R4, R6.reuse, RZ ;  /* 0x0000000604047219 */ /* 0x080fe400000006ff */
[----:B------:R-:W-:Y:S01]  /*3af0*/  SHF.L.U32 R6, R0, R6, RZ ;  /* 0x0000000600067219 */ /* 0x000fe200000006ff */
[----:B------:R2:W-:Y:S04]  /*3b00*/  STS [UR15+0x1b0], R5 ;  /* 0x0001b005ff007988 */ /* 0x0005e8000800080f */
[----:B------:R2:W-:Y:S04]  /*3b10*/  ATOMS.OR RZ, [UR5+0x14], R4 ;  /* 0x00001404ffff798c */ /* 0x0005e8000b000005 */
[----:B------:R2:W-:Y:S01]  /*3b20*/  ATOMS.OR RZ, [UR5+0x18], R6 ;  /* 0x00001806ffff798c */ /* 0x0005e2000b000005 */
[----:B------:R-:W-:Y:S03]  /*3b30*/  SYNCS.ARRIVE.TRANS64.RED.A1T0 RZ, [UR4], RZ ;  /* 0x000000ffffff79a7 */ /* 0x000fe60008100404 */
[----:B------:R2:W-:Y:S01]  /*3b40*/  ATOMS.XOR RZ, [UR5+0x10], R0 ;  /* 0x00001000ffff798c */ /* 0x0005e2000b800005 */
[----:B------:R-:W-:Y:S05]  /*3b50*/  BRA `(.L_x_75) ;  /* 0x0000000000107947 */ /* 0x000fea0003800000 */
.L_x_68:
[----:B------:R-:W-:Y:S02]  /*3b60*/  MOV R0, 0xffffffff ;  /* 0xffffffff00007802 */ /* 0x000fe40000000f00 */
[----:B------:R-:W-:-:S03]  /*3b70*/  MOV R4, 0x3ba0 ;  /* 0x00003ba000047802 */ /* 0x000fc60000000f00 */
[----:B------:R1:W-:Y:S04]  /*3b80*/  STS [UR15+0x1b0], R0 ;  /* 0x0001b000ff007988 */ /* 0x0003e8000800080f */
[----:B-1---5:R-:W-:Y:S05]  /*3b90*/  CALL.REL.NOINC `($__internal_1_$__cuda_sm10x_tcgen05_guardrail_trap_phase_invalid_during_alloc) ;  /* 0x000000a0004c7944 */ /* 0x022fea0003c00000 */
.L_x_75:
[----:B------:R-:W-:Y:S05]  /*3ba0*/  WARPSYNC.ALL ;  /* 0x0000000000007948 */ /* 0x000fea0003800000 */
[----:B------:R-:W3:Y:S01]  /*3bb0*/  S2UR UR4, SR_CgaCtaId ;  /* 0x00000000000479c3 */ /* 0x000ee20000008800 */
[----:B------:R-:W-:Y:S01]  /*3bc0*/  UMOV UR14, 0x400 ;  /* 0x00000400000e7882 */ /* 0x000fe20000000000 */
[----:B------:R-:W-:-:S06]  /*3bd0*/  NOP ;  /* 0x0000000000007918 */ /* 0x000fcc0000000000 */
[----:B------:R-:W-:Y:S06]  /*3be0*/  BAR.ARV 0x6, 0xa0 ;  /* 0x0182800000007b1d */ /* 0x000fec0000002000 */
[----:B------:R-:W4:Y:S01]  /*3bf0*/  LDCU UR6, c[0x0][0x38c] ;  /* 0x00007180ff0677ac */ /* 0x000f220008000800 */
[----:B------:R-:W-:Y:S01]  /*3c00*/  LOP3.LUT R3, R3, 0xffff, RZ, 0xc0, !PT ;  /* 0x0000ffff03037812 */ /* 0x000fe200078ec0ff */
[----:B-1----:R-:W-:Y:S01]  /*3c10*/  IMAD.MOV.U32 R10, RZ, RZ, 0x1 ;  /* 0x00000001ff0a7424 */ /* 0x002fe200078e00ff */
[----:B------:R-:W-:Y:S02]  /*3c20*/  LOP3.LUT R2, R2, 0xffff, RZ, 0xc0, !PT ;  /* 0x0000ffff02027812 */ /* 0x000fe400078ec0ff */
[----:B------:R-:W-:-:S02]  /*3c30*/  CS2R R8, SRZ ;  /* 0x0000000000087805 */ /* 0x000fc4000001ff00 */
[----:B------:R-:W-:Y:S01]  /*3c40*/  R2UR UR17, R3 ;  /* 0x00000000031172ca */ /* 0x000fe200000e0000 */
[----:B------:R-:W-:Y:S01]  /*3c50*/  UMOV UR20, URZ ;  /* 0x000000ff00147c82 */ /* 0x000fe20008000000 */
[----:B------:R-:W-:Y:S01]  /*3c60*/  R2UR UR25, R2 ;  /* 0x00000000021972ca */ /* 0x000fe200000e0000 */
[----:B------:R-:W-:Y:S01]  /*3c70*/  IMAD.MOV.U32 R2, RZ, RZ, RZ ;  /* 0x000000ffff027224 */ /* 0x000fe200078e00ff */
[----:B------:R-:W-:Y:S01]  /*3c80*/  UMOV UR12, URZ ;  /* 0x000000ff000c7c82 */ /* 0x000fe20008000000 */
[----:B---3--:R-:W-:Y:S02]  /*3c90*/  ULEA UR14, UR4, UR14, 0x18 ;  /* 0x0000000e040e7291 */ /* 0x008fe4000f8ec0ff */
[----:B------:R-:W-:Y:S02]  /*3ca0*/  UISETP.NE.AND UP3, UPT, UR28, URZ, UPT ;  /* 0x000000ff1c00728c */ /* 0x000fe4000bf65270 */
[----:B------:R-:W-:Y:S02]  /*3cb0*/  UIADD3 UR5, UPT, UPT, UR14, 0x1c400, URZ ;  /* 0x0001c4000e057890 */ /* 0x000fe4000fffe0ff */
[----:B------:R-:W-:-:S02]  /*3cc0*/  UIADD3 UR4, UPT, UPT, UR14, 0x2b400, URZ ;  /* 0x0002b4000e047890 */ /* 0x000fc4000fffe0ff */
[----:B----4-:R-:W-:Y:S01]  /*3cd0*/  UIADD3 UR6, UPT, UPT, UR6, 0xf, URZ ;  /* 0x0000000f06067890 */ /* 0x010fe2000fffe0ff */
[----:B--2---:R-:W1:Y:S01]  /*3ce0*/  LDS R0, [UR14+0x1b0] ;  /* 0x0001b00eff007984 */ /* 0x004e620008000800 */
[----:B------:R-:W-:Y:S02]  /*3cf0*/  USHF.R.U32.HI UR5, URZ, 0x4, UR5 ;  /* 0x00000004ff057899 */ /* 0x000fe40008011605 */
[----:B------:R-:W-:Y:S02]  /*3d00*/  USHF.R.S32.HI UR21, URZ, 0x1f, UR6 ;  /* 0x0000001fff157899 */ /* 0x000fe40008011406 */
[----:B------:R-:W-:Y:S02]  /*3d10*/  USHF.R.U32.HI UR4, URZ, 0x4, UR4 ;  /* 0x00000004ff047899 */ /* 0x000fe40008011604 */
[----:B------:R-:W-:Y:S02]  /*3d20*/  ULEA.HI UR21, UR21, UR6, URZ, 0x4 ;  /* 0x0000000615157291 */ /* 0x000fe4000f8f20ff */
[----:B------:R-:W-:-:S02]  /*3d30*/  ULOP3.LUT UR5, UR5, 0x3fff, URZ, 0xc0, !UPT ;  /* 0x00003fff05057892 */ /* 0x000fc4000f8ec0ff */
[----:B------:R-:W-:Y:S02]  /*3d40*/  USHF.R.S32.HI UR21, URZ, 0x4, UR21 ;  /* 0x00000004ff157899 */ /* 0x000fe40008011415 */
[----:B------:R-:W-:Y:S02]  /*3d50*/  ULOP3.LUT UR4, UR4, 0x3fff, URZ, 0xc0, !UPT ;  /* 0x00003fff04047892 */ /* 0x000fe4000f8ec0ff */
[----:B------:R-:W-:Y:S02]  /*3d60*/  UISETP.LT.AND UP0, UPT, UR21, 0x1, UPT ;  /* 0x000000011500788c */ /* 0x000fe4000bf01270 */
[----:B------:R-:W-:Y:S02]  /*3d70*/  ULOP3.LUT UR18, UR5, 0x10000, URZ, 0xfc, !UPT ;  /* 0x0001000005127892 */ /* 0x000fe4000f8efcff */
[----:B------:R-:W-:Y:S02]  /*3d80*/  ULOP3.LUT UR4, UR4, 0x10000, URZ, 0xfc, !UPT ;  /* 0x0001000004047892 */ /* 0x000fe4000f8efcff */
[----:B------:R-:W-:Y:S01]  /*3d90*/  USEL UR24, UR21, 0x1, !UP0 ;  /* 0x0000000115187887 */ /* 0x000fe2000c000000 */
[----:B------:R-:W-:Y:S01]  /*3da0*/  UMOV UR11, URZ ;  /* 0x000000ff000b7c82 */ /* 0x000fe20008000000 */
[----:B------:R-:W-:Y:S01]  /*3db0*/  UMOV UR22, 0x0 ;  /* 0x0000000000167882 */ /* 0x000fe20000000000 */
[----:B------:R-:W-:Y:S01]  /*3dc0*/  UMOV UR23, 0x10380490 ;  /* 0x1038049000177882 */ /* 0x000fe20000000000 */
[----:B-1----:R-:W-:-:S15]  /*3dd0*/  R2UR UR26, R0 ;  /* 0x00000000001a72ca */ /* 0x002fde00000e0000 */
.L_x_86:
[C---:B------:R-:W-:Y:S02]  /*3de0*/  LEA R0, R2.reuse, UR14, 0x3 ;  /* 0x0000000e02007c11 */ /* 0x040fe4000f8e18ff */
[----:B------:R-:W-:Y:S02]  /*3df0*/  SHF.L.U32 R3, R9, 0x1f, RZ ;  /* 0x0000001f09037819 */ /* 0x000fe400000006ff */
[----:B------:R-:W-:Y:S02]  /*3e00*/  LEA R4, R2, UR14, 0x4 ;  /* 0x0000000e02047c11 */ /* 0x000fe4000f8e20ff */
[----:B------:R-:W1:Y:S02]  /*3e10*/  SYNCS.PHASECHK.TRANS64.TRYWAIT P0, [R0+URZ+0x120], R3 ;  /* 0x00012003000075a7 */ /* 0x000e6400080011ff */
[----:B-1----:R-:W-:Y:S05]  /*3e20*/  @!P0 BRA `(.L_x_79) ;  /* 0x00000098008c8947 */ /* 0x002fea0003800000 */
.L_x_176:
[----:B------:R-:W2:Y:S01]  /*3e30*/  LDS.128 R4, [R4+0x190] ;  /* 0x0001900004047984 */ /* 0x000ea20000000c00 */
[----:B-1----:R-:W-:Y:S01]  /*3e40*/  VIADD R0, R0, 0x130 ;  /* 0x0000013000007836 */ /* 0x002fe20000000000 */
[----:B------:R-:W-:Y:S01]  /*3e50*/  IADD3 R2, PT, PT, R2, 0x1, RZ ;  /* 0x0000000102027810 */ /* 0x000fe20007ffe0ff */
[----:B------:R-:W-:Y:S01]  /*3e60*/  @!PT LDS RZ, [RZ] ;  /* 0x00000000fffff984 */ /* 0x000fe20000000800 */
[----:B------:R-:W-:Y:S01]  /*3e70*/  @!PT LDS RZ, [RZ] ;  /* 0x00000000fffff984 */ /* 0x000fe20000000800 */
[----:B------:R-:W-:Y:S01]  /*3e80*/  @!PT LDS RZ, [RZ] ;  /* 0x00000000fffff984 */ /* 0x000fe20000000800 */
[----:B------:R-:W-:Y:S01]  /*3e90*/  @!PT LDS RZ, [RZ] ;  /* 0x00000000fffff984 */ /* 0x000fe20000000800 */
[----:B------:R1:W-:Y:S06]  /*3ea0*/  MEMBAR.ALL.CTA ;  /* 0x0000000000007992 */ /* 0x0003ec0000008000 */
[----:B-1----:R-:W1:Y:S01]  /*3eb0*/  FENCE.VIEW.ASYNC.S ;  /* 0x00000000000073c6 */ /* 0x002e620000000000 */
[----:B------:R-:W-:-:S04]  /*3ec0*/  PRMT R0, RZ, 0x654, R0 ;  /* 0x00000654ff007816 */ /* 0x000fc80000000000 */
[----:B-1----:R1:W-:Y:S01]  /*3ed0*/  SYNCS.ARRIVE.TRANS64.RED.A1T0 RZ, [R0+URZ], RZ ;  /* 0x000000ff00ff79a7 */ /* 0x0023e200081004ff */
[----:B------:R-:W-:Y:S05]  /*3ee0*/  BRA.U UP3, `(.L_x_80) ;  /* 0x0000000103cc7547 */ /* 0x000fea000b800000 */
[----:B------:R-:W3:Y:S01]  /*3ef0*/  LDCU UR5, c[0x0][0x38c] ;  /* 0x00007180ff0577ac */ /* 0x000ee20008000800 */
[----:B------:R-:W-:Y:S02]  /*3f00*/  PLOP3.LUT P1, PT, PT, PT, PT, 0x80, 0x8 ;  /* 0x000000000008781c */ /* 0x000fe40003f2f070 */
[----:B------:R-:W-:Y:S01]  /*3f10*/  SHF.L.U32 R3, R10, 0x1f, RZ ;  /* 0x0000001f0a037819 */ /* 0x000fe200000006ff */
[----:B------:R-:W-:Y:S02]  /*3f20*/  ULEA UR19, UR20, UR14, 0x3 ;  /* 0x0000000e14137291 */ /* 0x000fe4000f8e18ff */
[----:B---3--:R-:W-:-:S06]  /*3f30*/  UISETP.GE.AND UP0, UPT, UR5, 0x1, UPT ;  /* 0x000000010500788c */ /* 0x008fcc000bf06270 */
[----:B------:R-:W-:-:S05]  /*3f40*/  PLOP3.LUT P0, PT, PT, PT, UP0, 0x80, 0x8 ;  /* 0x000000000008781c */ /* 0x000fca0003f0f008 */
[----:B------:R-:W-:-:S08]  /*3f50*/  @UP0 ULEA UR5, UR12, UR14, 0x3 ;  /* 0x0000000e0c050291 */ /* 0x000fd0000f8e18ff */
[----:B-1----:R-:W-:-:S04]  /*3f60*/  @P0 SHF.L.U32 R0, R8, 0x1f, RZ ;  /* 0x0000001f08000819 */ /* 0x002fc800000006ff */
[----:B------:R1:W3:Y:S01]  /*3f70*/  @P0 SYNCS.PHASECHK.TRANS64.TRYWAIT P1, [UR5], R0 ;  /* 0x00000000ff0005a7 */ /* 0x0002e20008021105 */
[----:B------:R-:W4:Y:S02]  /*3f80*/  SYNCS.PHASECHK.TRANS64.TRYWAIT P0, [UR19+0x150], R3 ;  /* 0x00015003ff0075a7 */ /* 0x000f240008001113 */
[----:B-1-34-:R-:W-:Y:S05]  /*3f90*/  @!P0 BRA `(.L_x_81) ;  /* 0x0000009800448947 */ /* 0x01afea0003800000 */
.L_x_178:
[----:B------:R-:W-:Y:S01]  /*3fa0*/  UMOV UR15, UR11 ;  /* 0x0000000b000f7c82 */ /* 0x000fe20008000000 */
[----:B------:R-:W-:Y:S05]  /*3fb0*/  BRA.U !UP0, `(.L_x_82) ;  /* 0x0000000108887547 */ /* 0x000fea000b800000 */
[----:B------:R-:W-:Y:S02]  /*3fc0*/  UIADD3 UR15, UPT, UPT, UR24, UR11, URZ ;  /* 0x0000000b180f7290 */ /* 0x000fe4000fffe0ff */
[----:B------:R-:W-:Y:S02]  /*3fd0*/  UIMAD UR16, UR20, 0xe0, UR26 ;  /* 0x000000e0141078a4 */ /* 0x000fe4000f8e021a */
[----:B------:R-:W-:Y:S01]  /*3fe0*/  UPLOP3.LUT UP2, UPT, UPT, UPT, UPT, 0x40, 0x4 ;  /* 0x000000000004789c */ /* 0x000fe20003f4e870 */
[----:B------:R-:W-:Y:S01]  /*3ff0*/  UMOV UR13, UR21 ;  /* 0x00000015000d7c82 */ /* 0x000fe20008000000 */
[----:B------:R-:W-:-:S09]  /*4000*/  UMOV UR5, UR12 ;  /* 0x0000000c00057c82 */ /* 0x000fd20008000000 */
.L_x_85:
[----:B---3--:R-:W-:Y:S01]  /*4010*/  ULEA UR7, UR5, UR14, 0x3 ;  /* 0x0000000e05077291 */ /* 0x008fe2000f8e18ff */
[----:B----4-:R-:W-:Y:S11]  /*4020*/  @P1 BRA `(.L_x_83) ;  /* 0x00000000000c1947 */ /* 0x010ff60003800000 */
[----:B-1----:R-:W-:Y:S04]  /*4030*/  SHF.L.U32 R3, R8, 0x1f, RZ ;  /* 0x0000001f08037819 */ /* 0x002fe800000006ff */
[----:B------:R-:W1:Y:S02]  /*4040*/  SYNCS.PHASECHK.TRANS64.TRYWAIT P0, [UR7], R3 ;  /* 0x00000003ff0075a7 */ /* 0x000e640008001107 */
[----:B-1----:R-:W-:Y:S05]  /*4050*/  @!P0 BRA `(.L_x_84) ;  /* 0x00000098002c8947 */ /* 0x002fea0003800000 */
.L_x_83:
[----:B------:R-:W-:Y:S01]  /*4060*/  UISETP.NE.AND UP0, UPT, UR13, 0x1, UPT ;  /* 0x000000010d00788c */ /* 0x000fe2000bf05270 */
[----:B------:R-:W-:Y:S01]  /*4070*/  PLOP3.LUT P1, PT, PT, PT, PT, 0x80, 0x8 ;  /* 0x000000000008781c */ /* 0x000fe20003f2f070 */
[----:B------:R-:W-:Y:S02]  /*4080*/  UIADD3 UR6, UPT, UPT, UR5, 0x1, URZ ;  /* 0x0000000105067890 */ /* 0x000fe4000fffe0ff */
[----:B------:R-:W-:Y:S02]  /*4090*/  UIADD3 UR11, UPT, UPT, UR11, 0x1, URZ ;  /* 0x000000010b0b7890 */ /* 0x000fe4000fffe0ff */
[----:B------:R-:W-:Y:S01]  /*40a0*/  UISETP.NE.AND UP1, UPT, UR6, 0xf, UPT ;  /* 0x0000000f0600788c */ /* 0x000fe2000bf25270 */
[----:B------:R-:W-:Y:S01]  /*40b0*/  PLOP3.LUT P0, PT, PT, PT, UP0, 0x80, 0x8 ;  /* 0x000000000008781c */ /* 0x000fe20003f0f008 */
[----:B------:R-:W-:Y:S02]  /*40c0*/  UIADD3 UR13, UPT, UPT, UR13, -0x1, URZ ;  /* 0xffffffff0d0d7890 */ /* 0x000fe4000fffe0ff */
[----:B------:R-:W-:Y:S02]  /*40d0*/  USEL UR8, URZ, 0x1, UP1 ;  /* 0x00000001ff087887 */ /* 0x000fe40008800000 */
[----:B------:R-:W-:Y:S02]  /*40e0*/  USEL UR12, UR6, URZ, UP1 ;  /* 0x000000ff060c7287 */ /* 0x000fe40008800000 */
[----:B------:R-:W-:Y:S02]  /*40f0*/  UIMAD UR6, UR5, 0xe0, UR4 ;  /* 0x000000e0050678a4 */ /* 0x000fe4000f8e0204 */
[----:B------:R-:W-:Y:S01]  /*4100*/  @UP0 ULEA UR10, UR12, UR14, 0x3 ;  /* 0x0000000e0c0a0291 */ /* 0x000fe2000f8e18ff */
[----:B------:R-:W-:Y:S01]  /*4110*/  LOP3.LUT R8, R8, UR8, RZ, 0x3c, !PT ;  /* 0x0000000808087c12 */ /* 0x000fe2000f8e3cff */
[----:B------:R-:W-:Y:S01]  /*4120*/  ULEA UR8, UR5, UR18, 0x8 ;  /* 0x0000001205087291 */ /* 0x000fe2000f8e40ff */
[----:B------:R-:W-:Y:S02]  /*4130*/  UMOV UR9, 0xc0004010 ;  /* 0xc000401000097882 */ /* 0x000fe40000000000 */
[----:B-1----:R-:W-:Y:S01]  /*4140*/  @P0 SHF.L.U32 R0, R8, 0x1f, RZ ;  /* 0x0000001f08000819 */ /* 0x002fe200000006ff */
[----:B------:R-:W-:Y:S01]  /*4150*/  UISETP.NE.AND UP0, UPT, UR11, UR15, UPT ;  /* 0x0000000f0b00728c */ /* 0x000fe2000bf05270 */
[----:B------:R-:W-:Y:S02]  /*4160*/  UMOV UR5, UR12 ;  /* 0x0000000c00057c82 */ /* 0x000fe40008000000 */
[----:B------:R3:W4:Y:S01]  /*4170*/  @P0 SYNCS.PHASECHK.TRANS64.TRYWAIT P1, [UR10], R0 ;  /* 0x00000000ff0005a7 */ /* 0x000722000802110a */
[----:B------:R-:W-:Y:S03]  /*4180*/  UIADD3 UR10, UPT, UPT, UR7, 0x78, URZ ;  /* 0x00000078070a7890 */ /* 0x000fe6000fffe0ff */
[----:B------:R-:W-:Y:S02]  /*4190*/  UMOV UR7, 0xc0004010 ;  /* 0xc000401000077882 */ /* 0x000fe40000000000 */
[----:B------:R3:W-:Y:S01]  /*41a0*/  UTCHMMA.2CTA gdesc[UR8], gdesc[UR6], tmem[UR16], tmem[UR22], idesc[UR23], UP2 ;  /* 0x00ff1606080075ea */ /* 0x0007e20009200010 */
[----:B------:R-:W-:Y:S03]  /*41b0*/  UPLOP3.LUT UP2, UPT, UPT, UPT, UPT, 0x80, 0x8 ;  /* 0x000000000008789c */ /* 0x000fe60003f4f070 */
[----:B------:R3:W-:Y:S01]  /*41c0*/  UTCBAR.2CTA.MULTICAST [UR10], URZ, UR17 ;  /* 0x000000ff0a0073e9 */ /* 0x0007e20008200811 */
[----:B------:R-:W-:Y:S07]  /*41d0*/  BRA.U UP0, `(.L_x_85) ;  /* 0xfffffffd008c7547 */ /* 0x000fee000b83ffff */
.L_x_82:
[----:B------:R-:W-:Y:S01]  /*41e0*/  UIADD3 UR5, UPT, UPT, UR19, 0x140, URZ ;  /* 0x0000014013057890 */ /* 0x000fe2000fffe0ff */
[----:B------:R-:W-:-:S08]  /*41f0*/  UMOV UR11, UR15 ;  /* 0x0000000f000b7c82 */ /* 0x000fd00008000000 */
[----:B------:R1:W-:Y:S01]  /*4200*/  UTCBAR.2CTA.MULTICAST [UR5], URZ, UR25 ;  /* 0x000000ff050073e9 */ /* 0x0003e20008200819 */
[----:B------:R-:W-:Y:S02]  /*4210*/  NOP ;  /* 0x0000000000007918 */ /* 0x000fe40000000000 */
.L_x_80:
[----:B-1----:R-:W-:Y:S01]  /*4220*/  UIADD3 UR5, UPT, UPT, UR20, 0x1, URZ ;  /* 0x0000000114057890 */ /* 0x002fe2000fffe0ff */
[----:B--2---:R-:W-:Y:S02]  /*4230*/  LOP3.LUT P0, RZ, R6, 0x1, RZ, 0xc0, !PT ;  /* 0x0000000106ff7812 */ /* 0x004fe4000780c0ff */
[----:B----4-:R-:W-:Y:S01]  /*4240*/  ISETP.NE.AND P1, PT, R2, 0x2, PT ;  /* 0x000000020200780c */ /* 0x010fe20003f25270 */
[----:B------:R-:W-:-:S03]  /*4250*/  UISETP.NE.AND UP0, UPT, UR5, 0x2, UPT ;  /* 0x000000020500788c */ /* 0x000fc6000bf05270 */
[----:B---3--:R-:W-:Y:S01]  /*4260*/  SEL R0, RZ, 0x1, P1 ;  /* 0x00000001ff007807 */ /* 0x008fe20000800000 */
[----:B------:R-:W-:Y:S01]  /*4270*/  USEL UR6, URZ, 0x1, UP0 ;  /* 0x00000001ff067887 */ /* 0x000fe20008000000 */
[----:B------:R-:W-:Y:S01]  /*4280*/  SEL R2, R2, RZ, P1 ;  /* 0x000000ff02027207 */ /* 0x000fe20000800000 */
[----:B------:R-:W-:Y:S01]  /*4290*/  USEL UR20, UR5, URZ, UP0 ;  /* 0x000000ff05147287 */ /* 0x000fe20008000000 */
[----:B------:R-:W-:-:S03]  /*42a0*/  LOP3.LUT R9, R9, R0, RZ, 0x3c, !PT ;  /* 0x0000000009097212 */ /* 0x000fc600078e3cff */
[----:B------:R-:W-:Y:S01]  /*42b0*/  LOP3.LUT R10, R10, UR6, RZ, 0x3c, !PT ;  /* 0x000000060a0a7c12 */ /* 0x000fe2000f8e3cff */
[----:B------:R-:W-:Y:S07]  /*42c0*/  @P0 BRA `(.L_x_86) ;  /* 0xfffffff800c40947 */ /* 0x000fee000383ffff */
[----:B------:R-:W1:Y:S01]  /*42d0*/  S2UR UR8, SR_CgaCtaId ;  /* 0x00000000000879c3 */ /* 0x000e620000008800 */
[----:B------:R-:W-:Y:S01]  /*42e0*/  ELECT P0, URZ, PT ;  /* 0x0000000000ff782f */ /* 0x000fe20003800000 */
[----:B------:R-:W-:Y:S01]  /*42f0*/  HFMA2 R0, -RZ, RZ, 0, 5.9604644775390625e-08 ;  /* 0x00000001ff007431 */ /* 0x000fe200000001ff */
[----:B------:R-:W-:-:S05]  /*4300*/  UMOV UR4, 0x40 ;  /* 0x0000004000047882 */ /* 0x000fca0000000000 */
[----:B------:R-:W-:Y:S01]  /*4310*/  UVIRTCOUNT.DEALLOC.SMPOOL 0x80 ;  /* 0x000000800000784c */ /* 0x000fe20000000000 */
[----:B------:R-:W-:Y:S02]  /*4320*/  UISETP.NE.AND UP0, UPT, UR28, URZ, UPT ;  /* 0x000000ff1c00728c */ /* 0x000fe4000bf05270 */
[----:B-1----:R-:W-:-:S09]  /*4330*/  ULEA UR8, UR8, UR4, 0x18 ;  /* 0x0000000408087291 */ /* 0x002fd2000f8ec0ff */
[----:B------:R1:W-:Y:S01]  /*4340*/  @P0 STS.U8 [UR8+0x1c], R0 ;  /* 0x00001c00ff000988 */ /* 0x0003e20008000008 */
[----:B------:R-:W-:Y:S05]  /*4350*/  BRA.U UP0, `(.L_x_87) ;  /* 0x0000000100587547 */ /* 0x000fea000b800000 */
[----:B------:R-:W-:Y:S01]  /*4360*/  UIADD3 UR5, UPT, UPT, UR14, 0x150, URZ ;  /* 0x000001500e057890 */ /* 0x000fe2000fffe0ff */
[----:B------:R-:W-:-:S03]  /*4370*/  SHF.L.U32 R2, R10, 0x1f, RZ ;  /* 0x0000001f0a027819 */ /* 0x000fc600000006ff */
[----:B------:R-:W-:-:S09]  /*4380*/  ULEA UR4, UR20, UR5, 0x3 ;  /* 0x0000000514047291 */ /* 0x000fd2000f8e18ff */
[----:B------:R-:W2:Y:S02]  /*4390*/  SYNCS.PHASECHK.TRANS64.TRYWAIT P0, [UR4], R2 ;  /* 0x00000002ff0075a7 */ /* 0x000ea40008001104 */
[----:B--2---:R-:W-:Y:S05]  /*43a0*/  @!P0 BRA `(.L_x_88) ;  /* 0x0000009400708947 */ /* 0x004fea0003800000 */
.L_x_181:
[----:B------:R-:W-:-:S04]  /*43b0*/  UIADD3 UR4, UPT, UPT, UR20, 0x1, URZ ;  /* 0x0000000114047890 */ /* 0x000fc8000fffe0ff */
[----:B------:R-:W-:-:S04]  /*43c0*/  UISETP.NE.AND UP1, UPT, UR4, 0x2, UPT ;  /* 0x000000020400788c */ /* 0x000fc8000bf25270 */
[----:B------:R-:W-:Y:S02]  /*43d0*/  USEL UR6, URZ, 0x1, UP1 ;  /* 0x00000001ff067887 */ /* 0x000fe40008800000 */
[----:B------:R-:W-:-:S04]  /*43e0*/  USEL UR4, UR4, URZ, UP1 ;  /* 0x000000ff04047287 */ /* 0x000fc80008800000 */
[----:B------:R-:W-:Y:S01]  /*43f0*/  ULEA UR4, UR4, UR5, 0x3 ;  /* 0x0000000504047291 */ /* 0x000fe2000f8e18ff */
[----:B-1----:R-:W-:-:S04]  /*4400*/  LOP3.LUT R2, R10, UR6, RZ, 0x3c, !PT ;  /* 0x000000060a027c12 */ /* 0x002fc8000f8e3cff */
[----:B------:R-:W-:Y:S01]  /*4410*/  SHF.L.U32 R2, R2, 0x1f, RZ ;  /* 0x0000001f02027819 */ /* 0x000fe200000006ff */
[----:B------:R-:W-:-:S04]  /*4420*/  IMAD.U32 R0, RZ, RZ, UR4 ;  /* 0x00000004ff007e24 */ /* 0x000fc8000f8e00ff */
[----:B------:R1:W2:Y:S03]  /*4430*/  SYNCS.PHASECHK.TRANS64.TRYWAIT P0, [R0+URZ], R2 ;  /* 0x00000002000075a7 */ /* 0x0002a600080011ff */
[----:B--2---:R-:W-:Y:S05]  /*4440*/  @!P0 NANOSLEEP.SYNCS 0x989680 ;  /* 0x009896800000895d */ /* 0x004fea0003900000 */
[----:B------:R-:W2:Y:S02]  /*4450*/  @!P0 SYNCS.PHASECHK.TRANS64 P0, [R0+URZ], R2 ;  /* 0x00000002000085a7 */ /* 0x000ea400080010ff */
[----:B--2---:R-:W-:Y:S05]  /*4460*/  @P0 BRA `(.L_x_89) ;  /* 0x0000000000200947 */ /* 0x004fea0003800000 */
.L_x_90:
[----:B--2---:R2:W3:Y:S02]  /*4470*/  SYNCS.PHASECHK.TRANS64.TRYWAIT P0, [R0+URZ], R2 ;  /* 0x00000002000075a7 */ /* 0x0044e400080011ff */
[----:B---3--:R-:W-:Y:S05]  /*4480*/  @!P0 NANOSLEEP.SYNCS 0x989680 ;  /* 0x009896800000895d */ /* 0x008fea0003900000 */
[----:B------:R-:W3:Y:S02]  /*4490*/  @!P0 SYNCS.PHASECHK.TRANS64 P0, [R0+URZ], R2 ;  /* 0x00000002000085a7 */ /* 0x000ee400080010ff */
[----:B---3--:R-:W-:Y:S05]  /*44a0*/  @!P0 BRA `(.L_x_90) ;  /* 0xfffffffc00f08947 */ /* 0x008fea000383ffff */
[----:B------:R-:W-:Y:S05]  /*44b0*/  BRA `(.L_x_89) ;  /* 0x00000000000c7947 */ /* 0x000fea0003800000 */
.L_x_87:
[----:B------:R-:W-:-:S04]  /*44c0*/  UIADD3 UR4, UPT, UPT, UR14, 0x180, URZ ;  /* 0x000001800e047890 */ /* 0x000fc8000fffe0ff */
[----:B------:R-:W-:-:S09]  /*44d0*/  UPRMT UR4, UR27, 0x654, UR4 ;  /* 0x000006541b047896 */ /* 0x000fd20008000004 */
[----:B------:R-:W-:Y:S03]  /*44e0*/  SYNCS.ARRIVE.TRANS64.RED.A1T0 RZ, [UR4], RZ ;  /* 0x000000ffffff79a7 */ /* 0x000fe60008100404 */
.L_x_89:
[----:B-12---:R-:W-:Y:S01]  /*44f0*/  SHF.L.U32 R2, RZ, 0x1f, RZ ;  /* 0x0000001fff027819 */ /* 0x006fe200000006ff */
[----:B------:R-:W-:Y:S01]  /*4500*/  UIADD3 UR4, UPT, UPT, UR14, 0x180, URZ ;  /* 0x000001800e047890 */ /* 0x000fe2000fffe0ff */
[----:B------:R-:W-:Y:S02]  /*4510*/  PLOP3.LUT P0, PT, PT, PT, UP0, 0x80, 0x8 ;  /* 0x000000000008781c */ /* 0x000fe40003f0f008 */
[----:B------:R-:W1:Y:S02]  /*4520*/  SYNCS.PHASECHK.TRANS64.TRYWAIT P1, [UR14+0x180], R2 ;  /* 0x00018002ff0075a7 */ /* 0x000e64000802110e */
[----:B-1----:R-:W-:Y:S09]  /*4530*/  @!P1 BRA `(.L_x_91) ;  /* 0x0000009400249947 */ /* 0x002ff20003800000 */
.L_x_183:
[----:B------:R-:W-:Y:S01]  /*4540*/  @!UP0 UPRMT UR4, UR27, 0x654, UR4 ;  /* 0x000006541b048896 */ /* 0x000fe20008000004 */
[----:B------:R-:W-:Y:S01]  /*4550*/  UMOV UR5, 0xffff ;  /* 0x0000ffff00057882 */ /* 0x000fe20000000000 */
[----:B------:R-:W-:-:S07]  /*4560*/  UMOV UR6, 0x1 ;  /* 0x0000000100067882 */ /* 0x000fce0000000000 */
[----:B------:R-:W-:Y:S01]  /*4570*/  @!P0 SYNCS.ARRIVE.TRANS64.RED.A1T0 RZ, [UR4], RZ ;  /* 0x000000ffffff89a7 */ /* 0x000fe20008100404 */
[----:B------:R-:W-:Y:S01]  /*4580*/  NOP ;  /* 0x0000000000007918 */ /* 0x000fe20000000000 */
[----:B-1----:R-:W1:Y:S01]  /*4590*/  LDS R0, [UR8+0x14] ;  /* 0x00001408ff007984 */ /* 0x002e620008000800 */
[----:B------:R-:W-:-:S04]  /*45a0*/  ULOP3.LUT UR4, UR26, 0xffff, URZ, 0xc0, !UPT ;  /* 0x0000ffff1a047892 */ /* 0x000fc8000f8ec0ff */
[----:B------:R-:W-:-:S04]  /*45b0*/  USHF.R.U32.HI UR4, URZ, 0x5, UR4 ;  /* 0x00000005ff047899 */ /* 0x000fc80008011604 */
[----:B------:R-:W-:Y:S02]  /*45c0*/  USHF.L.U32 UR5, UR5, UR4, URZ ;  /* 0x0000000405057299 */ /* 0x000fe400080006ff */
[----:B------:R-:W-:-:S04]  /*45d0*/  USHF.L.U32 UR4, UR6, UR4, URZ ;  /* 0x0000000406047299 */ /* 0x000fc800080006ff */
[----:B-1----:R-:W-:-:S04]  /*45e0*/  LOP3.LUT R0, R0, UR5, RZ, 0xc0, !PT ;  /* 0x0000000500007c12 */ /* 0x002fc8000f8ec0ff */
[----:B------:R-:W-:-:S13]  /*45f0*/  ISETP.NE.AND P0, PT, R0, UR5, PT ;  /* 0x0000000500007c0c */ /* 0x000fda000bf05270 */
[----:B------:R-:W-:Y:S05]  /*4600*/  @P0 BRA `(.L_x_92) ;  /* 0x0000000000580947 */ /* 0x000fea0003800000 */
[----:B------:R-:W1:Y:S02]  /*4610*/  LDS R0, [UR8+0x18] ;  /* 0x00001808ff007984 */ /* 0x000e640008000800 */
[----:B-1----:R-:W-:-:S04]  /*4620*/  LOP3.LUT R0, R0, UR4, RZ, 0xc0, !PT ;  /* 0x0000000400007c12 */ /* 0x002fc8000f8ec0ff */
[----:B------:R-:W-:-:S13]  /*4630*/  ISETP.NE.AND P0, PT, R0, UR4, PT ;  /* 0x0000000400007c0c */ /* 0x000fda000bf05270 */
[----:B------:R-:W-:Y:S05]  /*4640*/  @P0 BRA `(.L_x_93) ;  /* 0x00000000003c0947 */ /* 0x000fea0003800000 */
[----:B------:R-:W1:Y:S01]  /*4650*/  S2R R2, SR_LANEID ;  /* 0x0000000000027919 */ /* 0x000e620000000000 */
[----:B------:R-:W-:-:S06]  /*4660*/  ULOP3.LUT UR5, URZ, UR5, URZ, 0x33, !UPT ;  /* 0x00000005ff057292 */ /* 0x000fcc000f8e33ff */
[----:B------:R-:W-:-:S04]  /*4670*/  IMAD.U32 R0, RZ, RZ, UR5 ;  /* 0x00000005ff007e24 */ /* 0x000fc8000f8e00ff */
[----:B------:R2:W3:Y:S02]  /*4680*/  REDUX UR7, R0 ;  /* 0x00000000000773c4 */ /* 0x0004e40000000000 */
[----:B------:R4:W-:Y:S01]  /*4690*/  UTCATOMSWS.AND URZ, UR5 ;  /* 0x0000000500ff79e3 */ /* 0x0009e20008000000 */
[----:B--2---:R-:W-:Y:S01]  /*46a0*/  LOP3.LUT R0, RZ, UR4, RZ, 0x33, !PT ;  /* 0x00000004ff007c12 */ /* 0x004fe2000f8e33ff */
[----:B------:R-:W-:Y:S02]  /*46b0*/  VOTEU.ANY UR4, UPT, PT ;  /* 0x0000000000047886 */ /* 0x000fe400038e0100 */
[----:B------:R-:W-:Y:S02]  /*46c0*/  UFLO.U32 UR4, UR4 ;  /* 0x00000004000472bd */ /* 0x000fe400080e0000 */
[----:B------:R-:W2:Y:S04]  /*46d0*/  REDUX UR6, R0 ;  /* 0x00000000000673c4 */ /* 0x000ea80000000000 */
[----:B-1----:R-:W-:-:S02]  /*46e0*/  ISETP.EQ.U32.AND P0, PT, R2, UR4, PT ;  /* 0x0000000402007c0c */ /* 0x002fc4000bf02070 */
[----:B---3--:R-:W-:-:S11]  /*46f0*/  MOV R2, UR7 ;  /* 0x0000000700027c02 */ /* 0x008fd60008000f00 */
[----:B------:R4:W-:Y:S01]  /*4700*/  @P0 ATOMS.AND RZ, [UR8+0x14], R2 ;  /* 0x00001402ffff098c */ /* 0x0009e2000a800008 */
[----:B--2---:R-:W-:-:S05]  /*4710*/  IMAD.U32 R0, RZ, RZ, UR6 ;  /* 0x00000006ff007e24 */ /* 0x004fca000f8e00ff */
[----:B------:R4:W-:Y:S01]  /*4720*/  @P0 ATOMS.AND RZ, [UR8+0x18], R0 ;  /* 0x00001800ffff098c */ /* 0x0009e2000a800008 */
[----:B------:R-:W-:Y:S05]  /*4730*/  BRA `(.L_x_94) ;  /* 0x0000000000147947 */ /* 0x000fea0003800000 */
.L_x_93:
[----:B------:R-:W-:Y:S02]  /*4740*/  MOV R2, 0x4760 ;  /* 0x0000476000027802 */ /* 0x000fe40000000f00 */
[----:B-----5:R-:W-:Y:S05]  /*4750*/  CALL.REL.NOINC `($__internal_0_$__cuda_sm10x_tcgen05_guardrail_trap_col_being_dealloced_not_returned_by_alloc) ;  /* 0x0000009400507944 */ /* 0x020fea0003c00000 */
[----:B------:R-:W-:Y:S05]  /*4760*/  BRA `(.L_x_94) ;  /* 0x0000000000087947 */ /* 0x000fea0003800000 */
.L_x_92:
[----:B------:R-:W-:Y:S02]  /*4770*/  MOV R2, 0x4790 ;  /* 0x0000479000027802 */ /* 0x000fe40000000f00 */
[----:B-----5:R-:W-:Y:S05]  /*4780*/  CALL.REL.NOINC `($__internal_2_$__cuda_sm10x_tcgen05_guardrail_trap_unallocated_columns_being_dealloced) ;  /* 0x00000094005c7944 */ /* 0x020fea0003c00000 */
.L_x_94:
[----:B------:R-:W-:Y:S01]  /*4790*/  NOP ;  /* 0x0000000000007918 */ /* 0x000fe20000000000 */
[----:B----4-:R-:W-:Y:S05]  /*47a0*/  EXIT ;  /* 0x000000000000794d */ /* 0x010fea0003800000 */
.L_x_67:
[----:B------:R-:W-:-:S09]  /*47b0*/  UISETP.NE.OR UP0, UPT, UR14, 0x3, !UP4 ;  /* 0x000000030e00788c */ /* 0x000fd2000e705670 */
[----:B------:R-:W-:Y:S05]  /*47c0*/  BRA.U UP0, `(.L_x_95) ;  /* 0x0000000d00e87547 */ /* 0x000fea000b800000 */
[----:B------:R-:W1:Y:S01]  /*47d0*/  LDCU.64 UR4, c[0x0][0x888] ;  /* 0x00011100ff0477ac */ /* 0x000e620008000a00 */
[----:B------:R-:W-:Y:S02]  /*47e0*/  HFMA2 R9, -RZ, RZ, 0, 0 ;  /* 0x00000000ff097431 */ /* 0x000fe400000001ff */
[----:B------:R-:W-:Y:S01]  /*47f0*/  IMAD.MOV.U32 R11, RZ, RZ, 0x1 ;  /* 0x00000001ff0b7424 */ /* 0x000fe200078e00ff */
[----:B------:R-:W-:Y:S01]  /*4800*/  MOV R8, 0xe000 ;  /* 0x0000e00000087802 */ /* 0x000fe20000000f00 */
[----:B------:R-:W2:Y:S01]  /*4810*/  LDCU UR44, c[0x0][0x370] ;  /* 0x00006e00ff2c77ac */ /* 0x000ea20008000800 */
[----:B------:R-:W-:Y:S01]  /*4820*/  IMAD.MOV.U32 R10, RZ, RZ, RZ ;  /* 0x000000ffff0a7224 */ /* 0x000fe200078e00ff */
[----:B------:R-:W2:Y:S01]  /*4830*/  LDCU.128 UR48, c[0x0][0xb10] ;  /* 0x00016200ff3077ac */ /* 0x000ea20008000c00 */
[----:B------:R-:W3:Y:S01]  /*4840*/  LDCU UR37, c[0x0][0x374] ;  /* 0x00006e80ff2577ac */ /* 0x000ee20008000800 */
[----:B------:R-:W4:Y:S01]  /*4850*/  LDCU.64 UR42, c[0x0][0x890] ;  /* 0x00011200ff2a77ac */ /* 0x000f220008000a00 */
[----:B------:R-:W4:Y:S01]  /*4860*/  LDCU UR29, c[0x0][0xb0c] ;  /* 0x00016180ff1d77ac */ /* 0x000f220008000800 */
[----:B-1----:R-:W-:Y:S01]  /*4870*/  UISETP.NE.U32.AND UP0, UPT, UR4, URZ, UPT ;  /* 0x000000ff0400728c */ /* 0x002fe2000bf05070 */
[----:B------:R-:W1:Y:S01]  /*4880*/  LDCU UR56, c[0x0][0xb20] ;  /* 0x00016400ff3877ac */ /* 0x000e620008000800 */
[----:B------:R-:W1:Y:S01]  /*4890*/  LDCU UR4, c[0x0][0xb30] ;  /* 0x00016600ff0477ac */ /* 0x000e620008000800 */
[----:B--2---:R-:W-:-:S02]  /*48a0*/  UIMAD.WIDE.U32 UR8, UR44, UR48, URZ ;  /* 0x000000302c0872a5 */ /* 0x004fc4000f8e00ff */
[----:B---3--:R-:W-:Y:S02]  /*48b0*/  UIMAD.WIDE.U32 UR10, UR37, UR51, URZ ;  /* 0x00000033250a72a5 */ /* 0x008fe4000f8e00ff */
[----:B----4-:R-:W-:Y:S02]  /*48c0*/  UISETP.NE.U32.AND UP6, UPT, UR42, URZ, UPT ;  /* 0x000000ff2a00728c */ /* 0x010fe4000bfc5070 */
[----:B------:R-:W-:Y:S01]  /*48d0*/  UISETP.NE.AND.EX UP5, UPT, UR5, URZ, UPT, UP0 ;  /* 0x000000ff0500728c */ /* 0x000fe2000bfa5300 */
[----:B------:R-:W-:Y:S01]  /*48e0*/  UMOV UR6, 0x400 ;  /* 0x0000040000067882 */ /* 0x000fe20000000000 */
[----:B------:R-:W-:Y:S01]  /*48f0*/  UISETP.NE.AND UP0, UPT, UR21, 0x1, UPT ;  /* 0x000000011500788c */ /* 0x000fe2000bf05270 */
[----:B------:R-:W-:Y:S01]  /*4900*/  UMOV UR8, UR9 ;  /* 0x0000000900087c82 */ /* 0x000fe20008000000 */
[----:B------:R-:W-:Y:S01]  /*4910*/  UMOV UR45, UR11 ;  /* 0x0000000b002d7c82 */ /* 0x000fe20008000000 */
[----:B------:R-:W-:Y:S01]  /*4920*/  UISETP.NE.AND UP0, UPT, UR29, 0x1, UPT ;  /* 0x000000011d00788c */ /* 0x000fe2000bf05270 */
[----:B------:R-:W2:Y:S01]  /*4930*/  LDCU.64 UR54, c[0x0][0x348] ;  /* 0x00006900ff3677ac */ /* 0x000ea20008000a00 */
[----:B------:R-:W-:Y:S01]  /*4940*/  UMOV UR30, URZ ;  /* 0x000000ff001e7c82 */ /* 0x000fe20008000000 */
[----:B------:R-:W-:-:S02]  /*4950*/  UPLOP3.LUT UP1, UPT, UPT, UPT, UPT, 0x40, 0x4 ;  /* 0x000000000004789c */ /* 0x000fc40003f2e870 */
[----:B------:R-:W-:Y:S01]  /*4960*/  UISETP.GE.AND UP3, UPT, UR21, 0x1, UPT ;  /* 0x000000011500788c */ /* 0x000fe2000bf66270 */
[----:B------:R-:W3:Y:S01]  /*4970*/  LDCU.64 UR22, c[0x0][0xb28] ;  /* 0x00016500ff1677ac */ /* 0x000ee20008000a00 */
[----:B------:R-:W-:Y:S02]  /*4980*/  ULEA UR6, UR15, UR6, 0x18 ;  /* 0x000000060f067291 */ /* 0x000fe4000f8ec0ff */
[----:B------:R-:W-:Y:S02]  /*4990*/  UISETP.NE.AND.EX UP6, UPT, UR43, URZ, UPT, UP6 ;  /* 0x000000ff2b00728c */ /* 0x000fe4000bfc5360 */
[----:B------:R-:W-:Y:S02]  /*49a0*/  USHF.R.U32.HI UR52, URZ, UR49, UR8 ;  /* 0x00000031ff347299 */ /* 0x000fe40008011608 */
[----:B-1----:R-:W-:Y:S02]  /*49b0*/  USHF.R.U32.HI UR45, URZ, UR56, UR45 ;  /* 0x00000038ff2d7299 */ /* 0x002fe4000801162d */
[----:B------:R-:W-:-:S02]  /*49c0*/  UISETP.NE.AND UP0, UPT, UR50, 0x1, UPT ;  /* 0x000000013200788c */ /* 0x000fc4000bf05270 */
[----:B------:R-:W-:-:S11]  /*49d0*/  UISETP.NE.AND UP4, UPT, UR4, 0x1, UPT ;  /* 0x000000010400788c */ /* 0x000fd6000bf85270 */
.L_x_103:
[C---:B------:R-:W-:Y:S02]  /*49e0*/  LEA R3, R10.reuse, UR6, 0x3 ;  /* 0x000000060a037c11 */ /* 0x040fe4000f8e18ff */
[----:B------:R-:W-:Y:S02]  /*49f0*/  SHF.L.U32 R0, R9, 0x1f, RZ ;  /* 0x0000001f09007819 */ /* 0x000fe400000006ff */
[----:B------:R-:W-:Y:S02]  /*4a00*/  LEA R4, R10, UR6, 0x4 ;  /* 0x000000060a047c11 */ /* 0x000fe4000f8e20ff */
[----:B-1----:R-:W1:Y:S02]  /*4a10*/  SYNCS.PHASECHK.TRANS64.TRYWAIT P0, [R3+URZ+0x120], R0 ;  /* 0x00012000030075a7 */ /* 0x002e6400080011ff */
[----:B-1----:R-:W-:Y:S05]  /*4a20*/  @!P0 BRA `(.L_x_96) ;  /* 0x0000009000008947 */ /* 0x002fea0003800000 */
.L_x_184:
[----:B------:R-:W4:Y:S01]  /*4a30*/  LDS.128 R4, [R4+0x190] ;  /* 0x0001900004047984 */ /* 0x000f220000000c00 */
[----:B------:R-:W-:Y:S01]  /*4a40*/  UISETP.GE.AND UP0, UPT, UR21, 0x1, UPT ;  /* 0x000000011500788c */ /* 0x000fe2000bf06270 */
[----:B------:R-:W-:Y:S01]  /*4a50*/  @!PT LDS RZ, [RZ] ;  /* 0x00000000fffff984 */ /* 0x000fe20000000800 */
[----:B------:R-:W-:Y:S01]  /*4a60*/  @!PT LDS RZ, [RZ] ;  /* 0x00000000fffff984 */ /* 0x000fe20000000800 */
[----:B------:R-:W-:Y:S01]  /*4a70*/  @!PT LDS RZ, [RZ] ;  /* 0x00000000fffff984 */ /* 0x000fe20000000800 */
[----:B------:R-:W-:Y:S01]  /*4a80*/  @!PT LDS RZ, [RZ] ;  /* 0x00000000fffff984 */ /* 0x000fe20000000800 */
[----:B------:R1:W-:Y:S06]  /*4a90*/  MEMBAR.ALL.CTA ;  /* 0x0000000000007992 */ /* 0x0003ec0000008000 */
[----:B-1----:R-:W1:Y:S01]  /*4aa0*/  FENCE.VIEW.ASYNC.S ;  /* 0x00000000000073c6 */ /* 0x002e620000000000 */
[----:B----4-:R-:W-:Y:S11]  /*4ab0*/  LOP3.LUT P0, RZ, R6, 0x1, RZ, 0xc0, !PT ;  /* 0x0000000106ff7812 */ /* 0x010ff6000780c0ff */
[----:B------:R-:W-:Y:S02]  /*4ac0*/  @!UPT UIADD3 URZ, UPT, UPT, URZ, URZ, URZ ;  /* 0x000000fffffff290 */ /* 0x000fe4000fffe0ff */
[----:B-1----:R-:W-:Y:S01]  /*4ad0*/  VOTEU.ANY UP3, P0 ;  /* 0x0000000000ff7886 */ /* 0x002fe20000060100 */
[----:B------:R-:W-:Y:S11]  /*4ae0*/  PLOP3.LUT P0, PT, PT, PT, UP3, 0x80, 0x8 ;  /* 0x000000000008781c */ /* 0x000ff60003f0f038 */
[----:B------:R-:W-:Y:S02]  /*4af0*/  @!UPT UIADD3 URZ, UPT, UPT, URZ, URZ, URZ ;  /* 0x000000fffffff290 */ /* 0x000fe4000fffe0ff */
[----:B------:R-:W-:Y:S02]  /*4b00*/  @P0 SHF.R.U32.HI R0, RZ, 0x10, R5 ;  /* 0x00000010ff000819 */ /* 0x000fe40000011605 */
[----:B------:R-:W-:Y:S02]  /*4b10*/  @P0 MOV R2, R4 ;  /* 0x0000000400020202 */ /* 0x000fe40000000f00 */
[----:B------:R-:W-:Y:S01]  /*4b20*/  @P0 R2UR UR4, R0 ;  /* 0x00000000000402ca */ /* 0x000fe200000e0000 */
[----:B------:R-:W-:Y:S01]  /*4b30*/  VIADD R0, R3, 0x130 ;  /* 0x0000013003007836 */ /* 0x000fe20000000000 */
[----:B------:R-:W-:Y:S02]  /*4b40*/  @P0 LOP3.LUT R4, R5, 0xffff, RZ, 0xc0, !PT ;  /* 0x0000ffff05040812 */ /* 0x000fe400078ec0ff */
[----:B------:R-:W-:Y:S02]  /*4b50*/  @P0 R2UR UR7, R2 ;  /* 0x00000000020702ca */ /* 0x000fe400000e0000 */
[----:B------:R-:W-:Y:S02]  /*4b60*/  PRMT R0, RZ, 0x654, R0 ;  /* 0x00000654ff007816 */ /* 0x000fe40000000000 */
[----:B------:R-:W-:Y:S02]  /*4b70*/  @P0 R2UR UR5, R4 ;  /* 0x00000000040502ca */ /* 0x000fe400000e0000 */
[----:B------:R1:W-:Y:S03]  /*4b80*/  SYNCS.ARRIVE.TRANS64.RED.A1T0 RZ, [R0+URZ], RZ ;  /* 0x000000ff00ff79a7 */ /* 0x0003e600081004ff */
[----:B------:R-:W-:Y:S04]  /*4b90*/  @UP3 UMOV UR31, UR4 ;  /* 0x00000004001f3c82 */ /* 0x000fe80008000000 */
[----:B------:R-:W-:Y:S04]  /*4ba0*/  @UP3 UMOV UR14, UR7 ;  /* 0x00000007000e3c82 */ /* 0x000fe80008000000 */
[----:B------:R-:W-:Y:S01]  /*4bb0*/  @UP3 UMOV UR13, UR5 ;  /* 0x00000005000d3c82 */ /* 0x000fe20008000000 */
[----:B------:R-:W-:Y:S05]  /*4bc0*/  BRA.U !UP0, `(.L_x_97) ;  /* 0x0000000108c07547 */ /* 0x000fea000b800000 */
[----:B------:R-:W-:Y:S02]  /*4bd0*/  UIMAD.WIDE.U32 UR10, UR13, UR51, URZ ;  /* 0x000000330d0a72a5 */ /* 0x000fe4000f8e00ff */
[----:B------:R-:W-:Y:S02]  /*4be0*/  UP2UR UR12, UPR, URZ, 0x4 ;  /* 0x00000004ff0c7883 */ /* 0x000fe40008000000 */
[----:B------:R-:W-:Y:S02]  /*4bf0*/  UISETP.NE.AND UP2, UPT, UR50, 0x1, UPT ;  /* 0x000000013200788c */ /* 0x000fe4000bf45270 */
[----:B------:R-:W-:Y:S02]  /*4c00*/  UIMAD.WIDE.U32 UR16, UR14, UR48, URZ ;  /* 0x000000300e1072a5 */ /* 0x000fe4000f8e00ff */
[----:B------:R-:W-:Y:S02]  /*4c10*/  USEL UR4, UR37, UR45, !UP2 ;  /* 0x0000002d25047287 */ /* 0x000fe4000d000000 */
[----:B------:R-:W-:Y:S02]  /*4c20*/  UISETP.NE.AND UP0, UPT, UR29, 0x1, UPT ;  /* 0x000000011d00788c */ /* 0x000fe4000bf05270 */
[----:B------:R-:W-:Y:S02]  /*4c30*/  UP2UR UR20, UPR, URZ, 0x2 ;  /* 0x00000002ff147883 */ /* 0x000fe40008000000 */
[----:B------:R-:W-:Y:S02]  /*4c40*/  UISETP.NE.AND UP1, UPT, UR21, 0x1, UPT ;  /* 0x000000011500788c */ /* 0x000fe4000bf25270 */
[----:B---3--:R-:W-:Y:S02]  /*4c50*/  UIMAD.WIDE.U32 UR18, UR4, UR22, URZ ;  /* 0x00000016041272a5 */ /* 0x008fe4000f8e00ff */
[----:B------:R-:W-:Y:S01]  /*4c60*/  USEL UR8, UR44, UR52, !UP0 ;  /* 0x000000342c087287 */ /* 0x000fe2000c000000 */
[----:B------:R-:W-:Y:S02]  /*4c70*/  UMOV UR5, UR11 ;  /* 0x0000000b00057c82 */ /* 0x000fe40008000000 */
[----:B------:R-:W-:Y:S02]  /*4c80*/  USHF.R.U32.HI UR7, URZ, UR56, UR5 ;  /* 0x00000038ff077299 */ /* 0x000fe40008011605 */
[----:B------:R-:W-:Y:S02]  /*4c90*/  UIMAD.WIDE.U32 UR24, UR8, UR22, URZ ;  /* 0x00000016081872a5 */ /* 0x000fe4000f8e00ff */
[----:B------:R-:W-:Y:S02]  /*4ca0*/  USEL UR7, UR13, UR7, !UP2 ;  /* 0x000000070d077287 */ /* 0x000fe4000d000000 */
[----:B------:R-:W-:Y:S02]  /*4cb0*/  UISETP.NE.AND UP2, UPT, UR12, URZ, UPT ;  /* 0x000000ff0c00728c */ /* 0x000fe4000bf45270 */
[----:B------:R-:W-:Y:S01]  /*4cc0*/  UIMAD.WIDE.U32 UR10, UR7, UR22, URZ ;  /* 0x00000016070a72a5 */ /* 0x000fe2000f8e00ff */
[----:B------:R-:W-:Y:S02]  /*4cd0*/  UMOV UR5, UR17 ;  /* 0x0000001100057c82 */ /* 0x000fe40008000000 */
[----:B------:R-:W-:Y:S03]  /*4ce0*/  USHF.R.U32.HI UR9, URZ, UR49, UR5 ;  /* 0x00000031ff097299 */ /* 0x000fe60008011605 */
[----:B------:R-:W-:Y:S02]  /*4cf0*/  UMOV UR5, UR19 ;  /* 0x0000001300057c82 */ /* 0x000fe40008000000 */
[----:B------:R-:W-:Y:S03]  /*4d00*/  @UP1 USHF.R.U32.HI UR4, URZ, UR23, UR5 ;  /* 0x00000017ff041299 */ /* 0x000fe60008011605 */
[----:B------:R-:W-:Y:S01]  /*4d10*/  UMOV UR5, UR25 ;  /* 0x0000001900057c82 */ /* 0x000fe20008000000 */
[----:B------:R-:W-:Y:S02]  /*4d20*/  UIMAD UR4, UR21, UR4, URZ ;  /* 0x00000004150472a4 */ /* 0x000fe4000f8e02ff */
[----:B------:R-:W-:Y:S02]  /*4d30*/  @UP1 USHF.R.U32.HI UR8, URZ, UR23, UR5 ;  /* 0x00000017ff081299 */ /* 0x000fe40008011605 */
[----:B------:R-:W-:Y:S02]  /*4d40*/  USEL UR5, UR14, UR9, !UP0 ;  /* 0x000000090e057287 */ /* 0x000fe4000c000000 */
[----:B------:R-:W-:Y:S02]  /*4d50*/  UIMAD UR9, UR21, UR8, URZ ;  /* 0x00000008150972a4 */ /* 0x000fe4000f8e02ff */
[----:B------:R-:W-:Y:S03]  /*4d60*/  UISETP.GE.AND UP0, UPT, UR7, UR4, UPT ;  /* 0x000000040700728c */ /* 0x000fe6000bf06270 */
[----:B------:R-:W-:Y:S01]  /*4d70*/  UMOV UR4, UR11 ;  /* 0x0000000b00047c82 */ /* 0x000fe20008000000 */
[----:B------:R-:W-:Y:S02]  /*4d80*/  UISETP.GE.OR UP0, UPT, UR5, UR9, UP0 ;  /* 0x000000090500728c */ /* 0x000fe40008706670 */
[----:B------:R-:W-:Y:S02]  /*4d90*/  USHF.R.U32.HI UR4, URZ, UR23, UR4 ;  /* 0x00000017ff047299 */ /* 0x000fe40008011604 */
[----:B------:R-:W-:Y:S02]  /*4da0*/  UIMAD.WIDE.U32 UR10, UR5, UR22, URZ ;  /* 0x00000016050a72a5 */ /* 0x000fe4000f8e00ff */
[----:B------:R-:W-:Y:S04]  /*4db0*/  USEL UR12, UR7, UR4, !UP1 ;  /* 0x00000004070c7287 */ /* 0x000fe8000c800000 */
[----:B------:R-:W-:Y:S01]  /*4dc0*/  UIADD3 UR9, UPT, UPT, -UR12, URZ, URZ ;  /* 0x000000ff0c097290 */ /* 0x000fe2000fffe1ff */
[----:B------:R-:W-:Y:S02]  /*4dd0*/  @!UP0 UMOV UR4, UR11 ;  /* 0x0000000b00048c82 */ /* 0x000fe40008000000 */
[----:B------:R-:W-:Y:S02]  /*4de0*/  @!UP0 USHF.R.U32.HI UR4, URZ, UR23, UR4 ;  /* 0x00000017ff048299 */ /* 0x000fe40008011604 */
[----:B------:R-:W-:Y:S02]  /*4df0*/  UIMAD UR9, UR21, UR9, UR7 ;  /* 0x00000009150972a4 */ /* 0x000fe4000f8e0207 */
[----:B------:R-:W-:Y:S02]  /*4e00*/  @!UP0 USEL UR4, UR5, UR4, !UP1 ;  /* 0x0000000405048287 */ /* 0x000fe4000c800000 */
[----:B------:R-:W-:Y:S02]  /*4e10*/  UISETP.NE.AND UP1, UPT, UR20, URZ, UPT ;  /* 0x000000ff1400728c */ /* 0x000fe4000bf25270 */
[----:B------:R-:W-:Y:S02]  /*4e20*/  @!UP0 UIMAD UR8, UR8, UR9, UR4 ;  /* 0x00000009080882a4 */ /* 0x000fe4000f8e0204 */
[----:B------:R-:W-:Y:S02]  /*4e30*/  @!UP0 UIADD3 UR10, UPT, UPT, UR12, -UR4, URZ ;  /* 0x800000040c0a8290 */ /* 0x000fe4000fffe0ff */
[----:B------:R-:W-:Y:S02]  /*4e40*/  UIADD3 UR9, UPT, UPT, -UR7, URZ, URZ ;  /* 0x000000ff07097290 */ /* 0x000fe4000fffe1ff */
[----:B------:R-:W-:Y:S02]  /*4e50*/  UIADD3 UR4, UPT, UPT, -UR5, URZ, URZ ;  /* 0x000000ff05047290 */ /* 0x000fe4000fffe1ff */
[----:B------:R-:W-:Y:S03]  /*4e60*/  @!UP0 UIMAD UR7, UR10, UR21, UR5 ;  /* 0x000000150a0782a4 */ /* 0x000fe6000f8e0205 */
[----:B------:R-:W-:Y:S01]  /*4e70*/  @!UP0 UMOV UR5, UR8 ;  /* 0x0000000800058c82 */ /* 0x000fe20008000000 */
[----:B------:R-:W-:Y:S02]  /*4e80*/  UIMAD UR8, UR29, UR4, UR14 ;  /* 0x000000041d0872a4 */ /* 0x000fe4000f8e020e */
[----:B------:R-:W-:Y:S02]  /*4e90*/  UIMAD UR4, UR50, UR9, UR13 ;  /* 0x00000009320472a4 */ /* 0x000fe4000f8e020d */
[----:B------:R-:W-:Y:S02]  /*4ea0*/  UIMAD UR14, UR5, UR29, UR8 ;  /* 0x0000001d050e72a4 */ /* 0x000fe4000f8e0208 */
[----:B------:R-:W-:Y:S11]  /*4eb0*/  UIMAD UR13, UR7, UR50, UR4 ;  /* 0x00000032070d72a4 */ /* 0x000ff6000f8e0204 */
[----:B------:R-:W-:Y:S01]  /*4ec0*/  @!UPT UIADD3 URZ, UPT, UPT, URZ, URZ, URZ ;  /* 0x000000fffffff290 */ /* 0x000fe2000fffe0ff */
.L_x_97:
[----:B------:R-:W4:Y:S01]  /*4ed0*/  @!UP4 LDCU.128 UR16, c[0x0][0xb10] ;  /* 0x00016200ff10c7ac */ /* 0x000f220008000c00 */
[----:B------:R-:W-:Y:S04]  /*4ee0*/  ISETP.NE.U32.AND P0, PT, RZ, UR42, PT ;  /* 0x0000002aff007c0c */ /* 0x000fe8000bf05070 */
[----:B------:R-:W-:Y:S01]  /*4ef0*/  ISETP.NE.AND.EX P0, PT, RZ, UR43, PT, P0 ;  /* 0x0000002bff007c0c */ /* 0x000fe2000bf05300 */
[----:B------:R-:W2:Y:S01]  /*4f00*/  @!UP4 LDCU UR5, c[0x0][0xb0c] ;  /* 0x00016180ff05c7ac */ /* 0x000ea20008000800 */
[----:B----4-:R-:W-:Y:S02]  /*4f10*/  UIMAD.WIDE.U32 UR8, UR14, UR16, URZ ;  /* 0x000000100e0872a5 */ /* 0x010fe4000f8e00ff */
[----:B------:R-:W-:Y:S05]  /*4f20*/  UIMAD.WIDE.U32 UR10, UR13, UR19, URZ ;  /* 0x000000130d0a72a5 */ /* 0x000fea000f8e00ff */
[----:B------:R-:W-:Y:S01]  /*4f30*/  @!UP4 UMOV UR4, UR9 ;  /* 0x000000090004cc82 */ /* 0x000fe20008000000 */
[----:B--2---:R-:W-:Y:S02]  /*4f40*/  @!UP4 UISETP.NE.AND UP0, UPT, UR5, 0x1, UPT ;  /* 0x000000010500c88c */ /* 0x004fe4000bf05270 */
[----:B------:R-:W-:Y:S01]  /*4f50*/  @!UP4 USHF.R.U32.HI UR4, URZ, UR17, UR4 ;  /* 0x00000011ff04c299 */ /* 0x000fe20008011604 */
[----:B------:R-:W-:Y:S03]  /*4f60*/  @!UP4 UMOV UR7, UR11 ;  /* 0x0000000b0007cc82 */ /* 0x000fe60008000000 */
[----:B------:R-:W-:Y:S02]  /*4f70*/  @!UP4 USEL UR8, UR14, UR4, !UP0 ;  /* 0x000000040e08c287 */ /* 0x000fe4000c000000 */
[----:B------:R-:W-:Y:S05]  /*4f80*/  @!UP4 UISETP.NE.AND UP0, UPT, UR18, 0x1, UPT ;  /* 0x000000011200c88c */ /* 0x000fea000bf05270 */
[----:B------:R-:W2:Y:S02]  /*4f90*/  @!UP4 LDCU UR4, c[0x0][0xb20] ;  /* 0x00016400ff04c7ac */ /* 0x000ea40008000800 */
[----:B--2---:R-:W-:Y:S04]  /*4fa0*/  @!UP4 USHF.R.U32.HI UR7, URZ, UR4, UR7 ;  /* 0x00000004ff07c299 */ /* 0x004fe80008011607 */
[----:B------:R-:W-:Y:S04]  /*4fb0*/  @!UP4 USEL UR7, UR13, UR7, !UP0 ;  /* 0x000000070d07c287 */ /* 0x000fe8000c000000 */
[----:B------:R-:W-:Y:S02]  /*4fc0*/  @!UP4 UIADD3 UR4, UPT, UPT, -UR8, UR7, URZ ;  /* 0x000000070804c290 */ /* 0x000fe4000fffe1ff */
[----:B------:R-:W-:Y:S02]  /*4fd0*/  @!UP4 UIADD3 UR7, UPT, UPT, UR8, -UR7, URZ ;  /* 0x800000070807c290 */ /* 0x000fe4000fffe0ff */
[----:B------:R-:W-:Y:S02]  /*4fe0*/  @!UP4 UIMAD UR14, UR4, UR5, UR14 ;  /* 0x00000005040ec2a4 */ /* 0x000fe4000f8e020e */
[----:B------:R-:W-:Y:S01]  /*4ff0*/  @!UP4 UIMAD UR13, UR7, UR18, UR13 ;  /* 0x00000012070dc2a4 */ /* 0x000fe2000f8e020d */
[----:B------:R-:W-:Y:S11]  /*5000*/  BRA.U UP1, `(.L_x_98) ;  /* 0x0000000101107547 */ /* 0x000ff6000b800000 */
[----:B------:R-:W-:Y:S04]  /*5010*/  MOV R2, UR53 ;  /* 0x0000003500027c02 */ /* 0x000fe80008000f00 */
[----:B------:R-:W-:Y:S04]  /*5020*/  SHF.L.U32 R2, R2, 0x1f, RZ ;  /* 0x0000001f02027819 */ /* 0x000fe800000006ff */
[----:B------:R-:W2:Y:S02]  /*5030*/  SYNCS.PHASECHK.TRANS64.TRYWAIT P1, [UR6+0x118], R2 ;  /* 0x00011802ff0075a7 */ /* 0x000ea40008021106 */
[----:B--2---:R-:W-:Y:S05]  /*5040*/  @!P1 BRA `(.L_x_99) ;  /* 0x00000088008c9947 */ /* 0x004fea0003800000 */
.L_x_98:
[----:B------:R-:W-:Y:S05]  /*5050*/  BRA.U !UP6, `(.L_x_100) ;  /* 0x000000010e407547 */ /* 0x000fea000b800000 */
[----:B------:R-:W-:Y:S01]  /*5060*/  UPLOP3.LUT UP2, UPT, UPT, UPT, UP5, 0x80, 0x8 ;  /* 0x000000000008789c */ /* 0x000fe20003f4f050 */
[----:B-1----:R-:W-:Y:S01]  /*5070*/  IMAD.MOV.U32 R0, RZ, RZ, 0x1 ;  /* 0x00000001ff007424 */ /* 0x002fe200078e00ff */
[----:B------:R-:W1:Y:S04]  /*5080*/  LDCU.64 UR8, c[0x0][0x358] ;  /* 0x00006b00ff0877ac */ /* 0x000e680008000a00 */
[----:B------:R-:W-:Y:S05]  /*5090*/  PLOP3.LUT P1, PT, PT, PT, UP2, 0x80, 0x8 ;  /* 0x000000000008781c */ /* 0x000fea0003f2f028 */
[----:B------:R-:W2:Y:S01]  /*50a0*/  @UP2 LDCU.64 UR4, c[0x0][0x888] ;  /* 0x00011100ff0427ac */ /* 0x000ea20008000a00 */
[----:B------:R-:W-:Y:S04]  /*50b0*/  @UP2 UIMAD UR7, UR36, UR42, URZ ;  /* 0x0000002a240722a4 */ /* 0x000fe8000f8e02ff */
[----:B--2---:R-:W-:Y:S06]  /*50c0*/  @UP2 UIMAD.WIDE UR4, UR7, 0x4, UR4 ;  /* 0x00000004070428a5 */ /* 0x004fec000f8e0204 */
[----:B------:R-:W-:Y:S02]  /*50d0*/  IMAD.U32 R2, RZ, RZ, UR4 ;  /* 0x00000004ff027e24 */ /* 0x000fe4000f8e00ff */
[----:B------:R-:W-:Y:S03]  /*50e0*/  IMAD.U32 R3, RZ, RZ, UR5 ;  /* 0x00000005ff037e24 */ /* 0x000fe6000f8e00ff */
[----:B------:R-:W2:Y:S02]  /*50f0*/  @!UP2 LDCU UR4, c[0x0][0x880] ;  /* 0x00011000ff04a7ac */ /* 0x000ea40008000800 */
[----:B-1---5:R1:W5:Y:S02]  /*5100*/  @P1 LDG.E R249, desc[UR8][R2.64] ;  /* 0x0000000802f91981 */ /* 0x022364000c1e1900 */
[----:B-1----:R-:W-:Y:S05]  /*5110*/  HFMA2 R2, -RZ, RZ, 0, 5.9604644775390625e-08 ;  /* 0x00000001ff027431 */ /* 0x002fea00000001ff */
[----:B------:R-:W-:Y:S04]  /*5120*/  @P1 PRMT R4, R2, 0x7610, R4 ;  /* 0x0000761002041816 */ /* 0x000fe80000000004 */
[----:B------:R-:W-:Y:S05]  /*5130*/  @!P1 PRMT R4, R0, 0x7610, R4 ;  /* 0x0000761000049816 */ /* 0x000fea0000000004 */
[----:B------:R4:W-:Y:S02]  /*5140*/  STL.S16 [R1+0x190], R4 ;  /* 0x0001900401007387 */ /* 0x0009e40000100600 */
[----:B--2-4-:R-:W-:Y:S07]  /*5150*/  @!P1 MOV R249, UR4 ;  /* 0x0000000400f99c02 */ /* 0x014fee0008000f00 */
.L_x_100:
[----:B-----5:R-:W-:Y:S01]  /*5160*/  @!P0 FSETP.EQ.AND P1, PT, R249, RZ, PT ;  /* 0x000000fff900820b */ /* 0x020fe20003f22000 */
[----:B------:R-:W-:Y:S01]  /*5170*/  @!UPT UIADD3 URZ, UPT, UPT, URZ, URZ, URZ ;  /* 0x000000fffffff290 */ /* 0x000fe2000fffe0ff */
[----:B------:R-:W-:Y:S11]  /*5180*/  @!P0 BRA `(.L_x_101) ;  /* 0x00000000001c8947 */ /* 0x000ff60003800000 */
[----:B------:R-:W-:Y:S01]  /*5190*/  PLOP3.LUT P1, PT, PT, PT, UP2, 0x80, 0x8 ;  /* 0x000000000008781c */ /* 0x000fe20003f2f028 */
[----:B-1----:R-:W2:Y:S03]  /*51a0*/  LDL R0, [R1+0x190] ;  /* 0x0001900001007983 */ /* 0x002ea60000100800 */
[----:B------:R-:W-:Y:S02]  /*51b0*/  PLOP3.LUT P1, PT, P1, PT, PT, 0x8, 0x80 ;  /* 0x000000000080781c */ /* 0x000fe40000f2e170 */
[----:B--2---:R-:W-:Y:S11]  /*51c0*/  LOP3.LUT P0, RZ, R0, 0xff, RZ, 0xc0, !PT ;  /* 0x000000ff00ff7812 */ /* 0x004ff6000780c0ff */
[----:B------:R-:W-:Y:S02]  /*51d0*/  @!UPT UIADD3 URZ, UPT, UPT, URZ, URZ, URZ ;  /* 0x000000fffffff290 */ /* 0x000fe4000fffe0ff */
[----:B------:R-:W-:Y:S11]  /*51e0*/  @P0 FSETP.EQ.AND P1, PT, R249, RZ, PT ;  /* 0x000000fff900020b */ /* 0x000ff60003f22000 */
[----:B------:R-:W-:Y:S02]  /*51f0*/  @!UPT UIADD3 URZ, UPT, UPT, URZ, URZ, URZ ;  /* 0x000000fffffff290 */ /* 0x000fe4000fffe0ff */
.L_x_101:
[----:B------:R-:W-:Y:S01]  /*5200*/  ULEA UR5, UR30, UR6, 0x3 ;  /* 0x000000061e057291 */ /* 0x000fe2000f8e18ff */
[----:B-1----:R-:W-:Y:S02]  /*5210*/  SHF.L.U32 R0, R11, 0x1f, RZ ;  /* 0x0000001f0b007819 */ /* 0x002fe400000006ff */
[----:B------:R-:W-:Y:S01]  /*5220*/  ELECT P0, URZ, PT ;  /* 0x0000000000ff782f */ /* 0x000fe20003800000 */
[----:B------:R-:W-:Y:S05]  /*5230*/  VIADD R10, R10, 0x1 ;  /* 0x000000010a0a7836 */ /* 0x000fea0000000000 */
[----:B------:R-:W1:Y:S02]  /*5240*/  SYNCS.PHASECHK.TRANS64.TRYWAIT P2, [UR5+0x100], R0 ;  /* 0x00010000ff0075a7 */ /* 0x000e640008041105 */
[----:B-1----:R-:W-:Y:S05]  /*5250*/  @!P2 BRA `(.L_x_102) ;  /* 0x000000880020a947 */ /* 0x002fea0003800000 */
.L_x_187:
[----:B------:R-:W-:Y:S01]  /*5260*/  UIADD3 UR33, UPT, UPT, UR5, 0xf0, URZ ;  /* 0x000000f005217890 */ /* 0x000fe2000fffe0ff */
[----:B------:R-:W-:Y:S01]  /*5270*/  PLOP3.LUT P0, PT, P1, P0, PT, 0xf2, 0x2f ;  /* 0x00000000002f781c */ /* 0x000fe20000f01e72 */
[----:B------:R-:W-:Y:S01]  /*5280*/  UMOV UR40, 0x0 ;  /* 0x0000000000287882 */ /* 0x000fe20000000000 */
[----:B------:R-:W-:Y:S01]  /*5290*/  UMOV UR41, 0x10000000 ;  /* 0x1000000000297882 */ /* 0x000fe20000000000 */
[----:B------:R-:W-:Y:S01]  /*52a0*/  UMOV UR12, UR36 ;  /* 0x00000024000c7c82 */ /* 0x000fe20008000000 */
[----:B------:R-:W-:Y:S01]  /*52b0*/  UMOV UR20, UR36 ;  /* 0x0000002400147c82 */ /* 0x000fe20008000000 */
[----:B------:R-:W-:Y:S01]  /*52c0*/  UMOV UR28, UR36 ;  /* 0x00000024001c7c82 */ /* 0x000fe20008000000 */
[----:B------:R-:W-:Y:S01]  /*52d0*/  UMOV UR9, UR33 ;  /* 0x0000002100097c82 */ /* 0x000fe20008000000 */
[----:B------:R-:W-:Y:S01]  /*52e0*/  UMOV UR17, UR33 ;  /* 0x0000002100117c82 */ /* 0x000fe20008000000 */
[----:B------:R-:W-:Y:S01]  /*52f0*/  UMOV UR25, UR33 ;  /* 0x0000002100197c82 */ /* 0x000fe20008000000 */
[C---:B------:R-:W-:Y:S04]  /*5300*/  ISETP.NE.AND P1, PT, R10.reuse, 0x2, PT ;  /* 0x000000020a00780c */ /* 0x040fe80003f25270 */
[----:B------:R-:W-:Y:S01]  /*5310*/  VOTEU.ALL UP0, P0 ;  /* 0x0000000000ff7886 */ /* 0x000fe20000000000 */
[----:B-1----:R-:W-:Y:S02]  /*5320*/  SEL R0, RZ, 0x1, P1 ;  /* 0x00000001ff007807 */ /* 0x002fe40000800000 */
[----:B------:R-:W-:Y:S02]  /*5330*/  SEL R10, R10, RZ, P1 ;  /* 0x000000ff0a0a7207 */ /* 0x000fe40000800000 */
[----:B------:R-:W-:Y:S01]  /*5340*/  @!UP0 UIADD3 UR38, UP1, UPT, UR54, 0x580, URZ ;  /* 0x0000058036268890 */ /* 0x000fe2000ff3e0ff */
[----:B------:R-:W-:Y:S01]  /*5350*/  LOP3.LUT R9, R9, R0, RZ, 0x3c, !PT ;  /* 0x0000000009097212 */ /* 0x000fe200078e3cff */
[----:B------:R-:W-:Y:S02]  /*5360*/  @!UP0 UIMAD UR4, UR30, 0xe000, UR6 ;  /* 0x0000e0001e0488a4 */ /* 0x000fe4000f8e0206 */
[----:B------:R-:W-:Y:S02]  /*5370*/  @!UP0 UIADD3.X UR39, UPT, UPT, URZ, UR55, URZ, UP1, !UPT ;  /* 0x00000037ff278290 */ /* 0x000fe40008ffe4ff */
[----:B------:R-:W-:Y:S02]  /*5380*/  @!UP0 USHF.L.U32 UR35, UR46, 0x7, URZ ;  /* 0x000000072e238899 */ /* 0x000fe400080006ff */
[----:B------:R-:W-:Y:S02]  /*5390*/  @!UP0 UIMAD UR34, UR47, 0xe0, URZ ;  /* 0x000000e02f2288a4 */ /* 0x000fe4000f8e02ff */
[----:B------:R-:W-:Y:S01]  /*53a0*/  @!UP0 UIADD3 UR32, UPT, UPT, UR4, 0x200, URZ ;  /* 0x0000020004208890 */ /* 0x000fe2000fffe0ff */
[----:B------:R-:W-:Y:S01]  /*53b0*/  VOTEU.ALL UP1, P0 ;  /* 0x0000000000ff7886 */ /* 0x000fe20000020000 */
[----:B------:R-:W-:Y:S02]  /*53c0*/  @!UP0 UIADD3 UR10, UPT, UPT, UR34, 0x20, URZ ;  /* 0x00000020220a8890 */ /* 0x000fe4000fffe0ff */
[----:B------:R-:W-:Y:S01]  /*53d0*/  @!UP0 UIADD3 UR8, UPT, UPT, UR4, 0x2200, URZ ;  /* 0x0000220004088890 */ /* 0x000fe2000fffe0ff */
[----:B------:R-:W-:Y:S01]  /*53e0*/  UMOV UR11, UR35 ;  /* 0x00000023000b7c82 */ /* 0x000fe20008000000 */
[----:B------:R-:W-:Y:S03]  /*53f0*/  @!UP0 UIADD3 UR18, UPT, UPT, UR34, 0x40, URZ ;  /* 0x0000004022128890 */ /* 0x000fe6000fffe0ff */
[----:B------:R1:W-:Y:S01]  /*5400*/  @!UP1 UTMALDG.3D [UR32], [UR38], desc[UR40] ;  /* 0x00002820260095b4 */ /* 0x0003e20008011000 */
[----:B------:R-:W-:Y:S01]  /*5410*/  VOTEU.ALL UP1, P0 ;  /* 0x0000000000ff7886 */ /* 0x000fe20000020000 */
[----:B------:R-:W-:Y:S01]  /*5420*/  @!UP0 UIADD3 UR16, UPT, UPT, UR4, 0x4200, URZ ;  /* 0x0000420004108890 */ /* 0x000fe2000fffe0ff */
[----:B------:R-:W-:Y:S01]  /*5430*/  UMOV UR19, UR35 ;  /* 0x0000002300137c82 */ /* 0x000fe20008000000 */
[----:B------:R-:W-:Y:S02]  /*5440*/  @!UP0 UIADD3 UR26, UPT, UPT, UR34, 0x60, URZ ;  /* 0x00000060221a8890 */ /* 0x000fe4000fffe0ff */
[----:B------:R-:W-:Y:S01]  /*5450*/  @!UP0 UIADD3 UR24, UPT, UPT, UR4, 0x6200, URZ ;  /* 0x0000620004188890 */ /* 0x000fe2000fffe0ff */
[----:B------:R2:W-:Y:S01]  /*5460*/  @!UP1 UTMALDG.3D [UR8], [UR38], desc[UR40] ;  /* 0x00002808260095b4 */ /* 0x0005e20008011000 */
[----:B------:R-:W-:Y:S01]  /*5470*/  VOTEU.ALL UP1, P0 ;  /* 0x0000000000ff7886 */ /* 0x000fe20000020000 */
[----:B------:R-:W-:Y:S01]  /*5480*/  UMOV UR27, UR35 ;  /* 0x00000023001b7c82 */ /* 0x000fe20008000000 */
[----:B------:R-:W-:Y:S02]  /*5490*/  UIADD3 UR47, UPT, UPT, UR13, UR61, URZ ;  /* 0x0000003d0d2f7290 */ /* 0x000fe4000fffe0ff */
[----:B------:R-:W-:Y:S01]  /*54a0*/  UIADD3 UR46, UPT, UPT, UR14, UR60, URZ ;  /* 0x0000003c0e2e7290 */ /* 0x000fe2000fffe0ff */
[----:B------:R4:W-:Y:S01]  /*54b0*/  @!UP1 UTMALDG.3D [UR16], [UR38], desc[UR40] ;  /* 0x00002810260095b4 */ /* 0x0009e20008011000 */
[----:B------:R-:W-:Y:S05]  /*54c0*/  VOTEU.ALL UP1, P0 ;  /* 0x0000000000ff7886 */ /* 0x000fea0000020000 */
[----:B------:R-:W-:Y:S01]  /*54d0*/  @!UP1 UTMALDG.3D [UR24], [UR38], desc[UR40] ;  /* 0x00002818260095b4 */ /* 0x000fe20008011000 */
[----:B------:R-:W-:Y:S01]  /*54e0*/  VOTEU.ALL UP1, P0 ;  /* 0x0000000000ff7886 */ /* 0x000fe20000020000 */
[----:B-1----:R-:W-:Y:S01]  /*54f0*/  UMOV UR36, UR31 ;  /* 0x0000001f00247c82 */ /* 0x002fe20008000000 */
[----:B--2---:R-:W-:Y:S02]  /*5500*/  @!UP0 UIADD3 UR10, UPT, UPT, UR34, 0x80, URZ ;  /* 0x00000080220a8890 */ /* 0x004fe4000fffe0ff */
[----:B------:R-:W-:Y:S02]  /*5510*/  @!UP0 UIADD3 UR8, UPT, UPT, UR4, 0x8200, URZ ;  /* 0x0000820004088890 */ /* 0x000fe4000fffe0ff */
[----:B----4-:R-:W-:Y:S02]  /*5520*/  @!UP0 UIADD3 UR18, UPT, UPT, UR34, 0xa0, URZ ;  /* 0x000000a022128890 */ /* 0x010fe4000fffe0ff */
[----:B------:R-:W-:Y:S05]  /*5530*/  @!UP0 UIADD3 UR16, UPT, UPT, UR4, 0xa200, URZ ;  /* 0x0000a20004108890 */ /* 0x000fea000fffe0ff */
[----:B------:R1:W-:Y:S01]  /*5540*/  @!UP1 UTMALDG.3D [UR8], [UR38], desc[UR40] ;  /* 0x00002808260095b4 */ /* 0x0003e20008011000 */
[----:B------:R-:W-:Y:S02]  /*5550*/  UPLOP3.LUT UP1, UPT, UPT, UPT, UPT, 0x80, 0x8 ;  /* 0x000000000008789c */ /* 0x000fe40003f2f070 */
[----:B-1----:R-:W-:Y:S02]  /*5560*/  @!UP0 UIADD3 UR10, UPT, UPT, UR34, 0xc0, URZ ;  /* 0x000000c0220a8890 */ /* 0x002fe4000fffe0ff */
[----:B------:R-:W-:Y:S01]  /*5570*/  @!UP0 UIADD3 UR8, UPT, UPT, UR4, 0xc200, URZ ;  /* 0x0000c20004088890 */ /* 0x000fe2000fffe0ff */
[----:B------:R-:W-:Y:S01]  /*5580*/  VOTEU.ALL UP0, P0 ;  /* 0x0000000000ff7886 */ /* 0x000fe20000000000 */
[----:B------:R-:W-:Y:S04]  /*5590*/  UIADD3 UR4, UPT, UPT, UR30, 0x1, URZ ;  /* 0x000000011e047890 */ /* 0x000fe8000fffe0ff */
[----:B------:R1:W-:Y:S01]  /*55a0*/  @!UP0 UTMALDG.3D [UR16], [UR38], desc[UR40] ;  /* 0x00002810260085b4 */ /* 0x0003e20008011000 */
[----:B------:R-:W-:Y:S04]  /*55b0*/  UISETP.NE.AND UP0, UPT, UR4, 0x2, UPT ;  /* 0x000000020400788c */ /* 0x000fe8000bf05270 */
[----:B------:R-:W-:Y:S02]  /*55c0*/  USEL UR7, URZ, 0x1, UP0 ;  /* 0x00000001ff077887 */ /* 0x000fe40008000000 */
[----:B------:R-:W-:Y:S02]  /*55d0*/  USEL UR30, UR4, URZ, UP0 ;  /* 0x000000ff041e7287 */ /* 0x000fe40008000000 */
[----:B------:R-:W-:Y:S01]  /*55e0*/  VOTEU.ALL UP0, P0 ;  /* 0x0000000000ff7886 */ /* 0x000fe20000000000 */
[----:B------:R-:W-:Y:S01]  /*55f0*/  UPRMT UR4, UR15, 0x654, UR33 ;  /* 0x000006540f047896 */ /* 0x000fe20008000021 */
[----:B------:R-:W-:Y:S03]  /*5600*/  LOP3.LUT R11, R11, UR7, RZ, 0x3c, !PT ;  /* 0x000000070b0b7c12 */ /* 0x000fe6000f8e3cff */
[----:B------:R1:W-:Y:S01]  /*5610*/  @!UP0 UTMALDG.3D [UR8], [UR38], desc[UR40] ;  /* 0x00002808260085b4 */ /* 0x0003e20008011000 */
[----:B------:R1:W-:Y:S04]  /*5620*/  @!P0 SYNCS.ARRIVE.TRANS64.RED.A0TR RZ, [UR5+0xf0], R8 ;  /* 0x0000f008ffff89a7 */ /* 0x0003e80008300405 */
[----:B------:R-:W-:Y:S01]  /*5630*/  SYNCS.ARRIVE.TRANS64.RED.A1T0 RZ, [UR4], RZ ;  /* 0x000000ffffff79a7 */ /* 0x000fe20008100404 */
[----:B------:R-:W-:Y:S05]  /*5640*/  BRA.U UP3, `(.L_x_103) ;  /* 0xfffffff103e47547 */ /* 0x000fea000b83ffff */
[----:B------:R-:W-:Y:S01]  /*5650*/  UIADD3 UR6, UPT, UPT, UR6, 0x100, URZ ;  /* 0x0000010006067890 */ /* 0x000fe2000fffe0ff */
[----:B------:R-:W-:-:S03]  /*5660*/  SHF.L.U32 R2, R11, 0x1f, RZ ;  /* 0x0000001f0b027819 */ /* 0x000fc600000006ff */
[----:B------:R-:W-:-:S09]  /*5670*/  ULEA UR4, UR30, UR6, 0x3 ;  /* 0x000000061e047291 */ /* 0x000fd2000f8e18ff */
[----:B------:R-:W2:Y:S02]  /*5680*/  SYNCS.PHASECHK.TRANS64.TRYWAIT P0, [UR4], R2 ;  /* 0x00000002ff0075a7 */ /* 0x000ea40008001104 */
[----:B--2---:R-:W-:Y:S05]  /*5690*/  @!P0 BRA `(.L_x_104) ;  /* 0x0000008400288947 */ /* 0x004fea0003800000 */
.L_x_189:
[----:B------:R-:W-:-:S04]  /*56a0*/  UIADD3 UR4, UPT, UPT, UR30, 0x1, URZ ;  /* 0x000000011e047890 */ /* 0x000fc8000fffe0ff */
[----:B------:R-:W-:-:S04]  /*56b0*/  UISETP.NE.AND UP0, UPT, UR4, 0x2, UPT ;  /* 0x000000020400788c */ /* 0x000fc8000bf05270 */
[----:B------:R-:W-:Y:S02]  /*56c0*/  USEL UR5, URZ, 0x1, UP0 ;  /* 0x00000001ff057887 */ /* 0x000fe40008000000 */
[----:B------:R-:W-:-:S04]  /*56d0*/  USEL UR4, UR4, URZ, UP0 ;  /* 0x000000ff04047287 */ /* 0x000fc80008000000 */
[----:B------:R-:W-:Y:S01]  /*56e0*/  ULEA UR4, UR4, UR6, 0x3 ;  /* 0x0000000604047291 */ /* 0x000fe2000f8e18ff */
[----:B--2---:R-:W-:-:S04]  /*56f0*/  LOP3.LUT R2, R11, UR5, RZ, 0x3c, !PT ;  /* 0x000000050b027c12 */ /* 0x004fc8000f8e3cff */
[----:B------:R-:W-:Y:S01]  /*5700*/  SHF.L.U32 R2, R2, 0x1f, RZ ;  /* 0x0000001f02027819 */ /* 0x000fe200000006ff */
[----:B------:R-:W-:-:S07]  /*5710*/  IMAD.U32 R0, RZ, RZ, UR4 ;  /* 0x00000004ff007e24 */ /* 0x000fce000f8e00ff */
.L_x_105:
[----:B--2---:R2:W4:Y:S02]  /*5720*/  SYNCS.PHASECHK.TRANS64.TRYWAIT P0, [R0+URZ], R2 ;  /* 0x00000002000075a7 */ /* 0x00452400080011ff */
[----:B----4-:R-:W-:Y:S05]  /*5730*/  @!P0 NANOSLEEP.SYNCS 0x989680 ;  /* 0x009896800000895d */ /* 0x010fea0003900000 */
[----:B------:R-:W4:Y:S02]  /*5740*/  @!P0 SYNCS.PHASECHK.TRANS64 P0, [R0+URZ], R2 ;  /* 0x00000002000085a7 */ /* 0x000f2400080010ff */
[----:B-1-34-:R-:W-:Y:S05]  /*5750*/  @P0 EXIT ;  /* 0x000000000000094d */ /* 0x01afea0003800000 */
[----:B------:R-:W-:Y:S05]  /*5760*/  BRA `(.L_x_105) ;  /* 0xfffffffc00ec7947 */ /* 0x000fea000383ffff */
.L_x_95:
[----:B------:R-:W-:-:S06]  /*5770*/  UISETP.GE.AND UP0, UPT, UR14, 0x4, UPT ;  /* 0x000000040e00788c */ /* 0x000fcc000bf06270 */
[----:B------:R-:W-:-:S13]  /*5780*/  PLOP3.LUT P0, PT, PT, PT, UP0, 0x80, 0x8 ;  /* 0x000000000008781c */ /* 0x000fda0003f0f008 */
[----:B------:R-:W-:Y:S05]  /*5790*/  @!P0 EXIT ;  /* 0x000000000000894d */ /* 0x000fea0003800000 */
[----:B------:R-:W-:Y:S01]  /*57a0*/  BAR.SYNC.DEFER_BLOCKING 0x6, 0xa0 ;  /* 0x0182800000007b1d */ /* 0x000fe20000010000 */
[----:B------:R-:W-:-:S05]  /*57b0*/  IMAD.U32 R2, R4, 0x10000, RZ ;  /* 0x0001000004027824 */ /* 0x000fca00078e00ff */
[----:B------:R-:W-:Y:S01]  /*57c0*/  UMOV UR4, 0x400 ;  /* 0x0000040000047882 */ /* 0x000fe20000000000 */
[----:B------:R-:W-:Y:S01]  /*57d0*/  LOP3.LUT R2, R2, 0x600000, RZ, 0xc0, !PT ;  /* 0x0060000002027812 */ /* 0x000fe200078ec0ff */
[----:B------:R-:W-:Y:S01]  /*57e0*/  ULEA UR4, UR15, UR4, 0x18 ;  /* 0x000000040f047291 */ /* 0x000fe2000f8ec0ff */
[----:B------:R-:W1:Y:S01]  /*57f0*/  LDCU UR41, c[0x0][0xb0c] ;  /* 0x00016180ff2977ac */ /* 0x000e620008000800 */
[----:B------:R-:W2:Y:S01]  /*5800*/  LDCU UR40, c[0x0][0xb30] ;  /* 0x00016600ff2877ac */ /* 0x000ea20008000800 */
[----:B------:R-:W3:Y:S01]  /*5810*/  LDCU.64 UR62, c[0x0][0x888] ;  /* 0x00011100ff3e77ac */ /* 0x000ee20008000a00 */
[----:B------:R-:W4:Y:S05]  /*5820*/  LDCU.64 UR42, c[0x0][0xb28] ;  /* 0x00016500ff2a77ac */ /* 0x000f2a0008000a00 */
[----:B------:R-:W1:Y:S01]  /*5830*/  LDS R0, [UR4+0x1b0] ;  /* 0x0001b004ff007984 */ /* 0x000e620008000800 */
[----:B------:R-:W1:Y:S01]  /*5840*/  LDCU.128 UR56, c[0x0][0xb10] ;  /* 0x00016200ff3877ac */ /* 0x000e620008000c00 */
[----:B------:R-:W-:Y:S01]  /*5850*/  UMOV UR53, 0x1 ;  /* 0x0000000100357882 */ /* 0x000fe20000000000 */
[----:B------:R-:W-:Y:S01]  /*5860*/  UMOV UR45, URZ ;  /* 0x000000ff002d7c82 */ /* 0x000fe20008000000 */
[----:B------:R-:W-:Y:S01]  /*5870*/  UMOV UR52, URZ ;  /* 0x000000ff00347c82 */ /* 0x000fe20008000000 */
[----:B------:R-:W-:Y:S01]  /*5880*/  UMOV UR18, URZ ;  /* 0x000000ff00127c82 */ /* 0x000fe20008000000 */
[----:B------:R-:W-:Y:S01]  /*5890*/  UMOV UR51, URZ ;  /* 0x000000ff00337c82 */ /* 0x000fe20008000000 */
[----:B------:R-:W-:Y:S01]  /*58a0*/  UMOV UR44, URZ ;  /* 0x000000ff002c7c82 */ /* 0x000fe20008000000 */
[----:B------:R-:W-:Y:S01]  /*58b0*/  UMOV UR50, URZ ;  /* 0x000000ff00327c82 */ /* 0x000fe20008000000 */
[----:B------:R-:W-:Y:S01]  /*58c0*/  UMOV UR49, URZ ;  /* 0x000000ff00317c82 */ /* 0x000fe20008000000 */
[----:B-1234-:R-:W-:-:S07]  /*58d0*/  IADD3 R2, PT, PT, R0, R2, RZ ;  /* 0x0000000200027210 */ /* 0x01efce0007ffe0ff */
.L_x_131:
[----:B-1----:R-:W1:Y:S01]  /*58e0*/  S2UR UR4, SR_CgaCtaId ;  /* 0x00000000000479c3 */ /* 0x002e620000008800 */
[----:B------:R-:W-:Y:S01]  /*58f0*/  UMOV UR5, 0x400 ;  /* 0x0000040000057882 */ /* 0x000fe20000000000 */
[----:B------:R-:W-:Y:S04]  /*5900*/  MOV R3, UR51 ;  /* 0x0000003300037c02 */ /* 0x000fe80008000f00 */
[----:B------:R-:W-:Y:S01]  /*5910*/  SHF.L.U32 R3, R3, 0x1f, RZ ;  /* 0x0000001f03037819 */ /* 0x000fe200000006ff */
[----:B-1----:R-:W-:Y:S04]  /*5920*/  ULEA UR39, UR4, UR5, 0x18 ;  /* 0x0000000504277291 */ /* 0x002fe8000f8ec0ff */
[----:B------:R-:W-:Y:S09]  /*5930*/  ULEA UR4, UR18, UR39, 0x3 ;  /* 0x0000002712047291 */ /* 0x000ff2000f8e18ff */
[----:B------:R-:W1:Y:S02]  /*5940*/  SYNCS.PHASECHK.TRANS64.TRYWAIT P0, [UR4+0x120], R3 ;  /* 0x00012003ff0075a7 */ /* 0x000e640008001104 */
[----:B-12--5:R-:W-:Y:S05]  /*5950*/  @!P0 BRA `(.L_x_106) ;  /* 0x0000008000908947 */ /* 0x026fea0003800000 */
.L_x_191:
[----:B------:R-:W-:Y:S02]  /*5960*/  ULEA UR5, UR18, UR39, 0x4 ;  /* 0x0000002712057291 */ /* 0x000fe4000f8e20ff */
[----:B------:R-:W-:Y:S01]  /*5970*/  UIADD3 UR4, UPT, UPT, UR4, 0x130, URZ ;  /* 0x0000013004047890 */ /* 0x000fe2000fffe0ff */
[----:B------:R-:W2:Y:S03]  /*5980*/  LDCU UR10, c[0x0][0xb24] ;  /* 0x00016480ff0a77ac */ /* 0x000ea60008000800 */
[----:B------:R-:W-:Y:S03]  /*5990*/  UPRMT UR4, URZ, 0x654, UR4 ;  /* 0x00000654ff047896 */ /* 0x000fe60008000004 */
[----:B------:R-:W3:Y:S01]  /*59a0*/  LDS.128 R4, [UR5+0x190] ;  /* 0x00019005ff047984 */ /* 0x000ee20008000c00 */
[----:B------:R-:W-:Y:S01]  /*59b0*/  @!PT LDS RZ, [RZ] ;  /* 0x00000000fffff984 */ /* 0x000fe20000000800 */
[----:B------:R-:W-:Y:S01]  /*59c0*/  @!PT LDS RZ, [RZ] ;  /* 0x00000000fffff984 */ /* 0x000fe20000000800 */
[----:B------:R-:W-:Y:S01]  /*59d0*/  @!PT LDS RZ, [RZ] ;  /* 0x00000000fffff984 */ /* 0x000fe20000000800 */
[----:B------:R-:W-:Y:S01]  /*59e0*/  @!PT LDS RZ, [RZ] ;  /* 0x00000000fffff984 */ /* 0x000fe20000000800 */
[----:B------:R4:W-:Y:S07]  /*59f0*/  MEMBAR.ALL.CTA ;  /* 0x0000000000007992 */ /* 0x0009ee0000008000 */
[----:B----4-:R-:W4:Y:S02]  /*5a00*/  FENCE.VIEW.ASYNC.S ;  /* 0x00000000000073c6 */ /* 0x010f240000000000 */
[----:B----4-:R-:W-:Y:S01]  /*5a10*/  SYNCS.ARRIVE.TRANS64.RED.A1T0 RZ, [UR4], RZ ;  /* 0x000000ffffff79a7 */ /* 0x010fe20008100404 */
[----:B---3--:R-:W-:Y:S11]  /*5a20*/  LOP3.LUT P0, RZ, R6, 0x1, RZ, 0xc0, !PT ;  /* 0x0000000106ff7812 */ /* 0x008ff6000780c0ff */
[----:B------:R-:W-:Y:S02]  /*5a30*/  @!UPT UIADD3 URZ, UPT, UPT, URZ, URZ, URZ ;  /* 0x000000fffffff290 */ /* 0x000fe4000fffe0ff */
[----:B------:R-:W-:Y:S01]  /*5a40*/  VOTEU.ANY UP0, P0 ;  /* 0x0000000000ff7886 */ /* 0x000fe20000000100 */
[----:B------:R-:W-:Y:S01]  /*5a50*/  PLOP3.LUT P3, PT, PT, PT, UP0, 0x80, 0x8 ;  /* 0x000000000008781c */ /* 0x000fe20003f6f008 */
[----:B------:R-:W-:Y:S01]  /*5a60*/  UP2UR UR54, UPR, URZ, 0x1 ;  /* 0x00000001ff367883 */ /* 0x000fe20008000000 */
[----:B------:R-:W-:Y:S02]  /*5a70*/  PLOP3.LUT P1, PT, PT, PT, UP0, 0x80, 0x8 ;  /* 0x000000000008781c */ /* 0x000fe40003f2f008 */
[----:B------:R-:W-:Y:S02]  /*5a80*/  PLOP3.LUT P2, PT, PT, PT, UP0, 0x80, 0x8 ;  /* 0x000000000008781c */ /* 0x000fe40003f4f008 */
[----:B------:R-:W-:Y:S01]  /*5a90*/  PLOP3.LUT P0, PT, PT, PT, UP0, 0x80, 0x8 ;  /* 0x000000000008781c */ /* 0x000fe20003f0f008 */
[----:B--2---:R-:W-:Y:S06]  /*5aa0*/  UISETP.GE.AND UP0, UPT, UR10, 0x1, UPT ;  /* 0x000000010a00788c */ /* 0x004fec000bf06270 */
[----:B-1----:R-:W-:Y:S02]  /*5ab0*/  @P3 MOV R3, R4 ;  /* 0x0000000400033202 */ /* 0x002fe40000000f00 */
[----:B------:R-:W-:Y:S02]  /*5ac0*/  @P1 LOP3.LUT R0, R5, 0xffff, RZ, 0xc0, !PT ;  /* 0x0000ffff05001812 */ /* 0x000fe400078ec0ff */
[----:B------:R-:W-:Y:S02]  /*5ad0*/  @P2 R2UR UR38, R3 ;  /* 0x00000000032622ca */ /* 0x000fe400000e0000 */
[----:B------:R-:W-:Y:S01]  /*5ae0*/  @P0 R2UR UR37, R0 ;  /* 0x00000000002502ca */ /* 0x000fe200000e0000 */
[----:B------:R-:W-:Y:S03]  /*5af0*/  @!UPT UIADD3 URZ, UPT, UPT, URZ, URZ, URZ ;  /* 0x000000fffffff290 */ /* 0x000fe6000fffe0ff */
[----:B------:R-:W-:Y:S11]  /*5b00*/  BRA.U !UP0, `(.L_x_107) ;  /* 0x0000000108cc7547 */ /* 0x000ff6000b800000 */
[----:B------:R-:W1:Y:S01]  /*5b10*/  LDCU UR6, c[0x0][0xb20] ;  /* 0x00016400ff0677ac */ /* 0x000e620008000800 */
[----:B------:R-:W2:Y:S01]  /*5b20*/  LDCU UR7, c[0x0][0x370] ;  /* 0x00006e00ff0777ac */ /* 0x000ea20008000800 */
[----:B------:R-:W3:Y:S01]  /*5b30*/  LDCU UR4, c[0x0][0x374] ;  /* 0x00006e80ff0477ac */ /* 0x000ee20008000800 */
[----:B------:R-:W-:Y:S02]  /*5b40*/  UISETP.NE.AND UP0, UPT, UR58, 0x1, UPT ;  /* 0x000000013a00788c */ /* 0x000fe4000bf05270 */
[----:B------:R-:W-:Y:S02]  /*5b50*/  UIMAD.WIDE.U32 UR12, UR37, UR59, URZ ;  /* 0x0000003b250c72a5 */ /* 0x000fe4000f8e00ff */
[----:B------:R-:W-:Y:S02]  /*5b60*/  UISETP.NE.AND UP1, UPT, UR41, 0x1, UPT ;  /* 0x000000012900788c */ /* 0x000fe4000bf25270 */
[----:B------:R-:W-:Y:S02]  /*5b70*/  UISETP.NE.AND UP2, UPT, UR10, 0x1, UPT ;  /* 0x000000010a00788c */ /* 0x000fe4000bf45270 */
[----:B------:R-:W-:Y:S02]  /*5b80*/  UIMAD.WIDE.U32 UR16, UR38, UR56, URZ ;  /* 0x00000038261072a5 */ /* 0x000fe4000f8e00ff */
[----:B--2---:R-:W-:Y:S02]  /*5b90*/  UIMAD.WIDE.U32 UR14, UR7, UR56, URZ ;  /* 0x00000038070e72a5 */ /* 0x004fe4000f8e00ff */
[----:B---3--:R-:W-:Y:S07]  /*5ba0*/  UIMAD.WIDE.U32 UR8, UR4, UR59, URZ ;  /* 0x0000003b040872a5 */ /* 0x008fee000f8e00ff */
[----:B------:R-:W-:Y:S02]  /*5bb0*/  UMOV UR5, UR9 ;  /* 0x0000000900057c82 */ /* 0x000fe40008000000 */
[----:B-1----:R-:W-:Y:S03]  /*5bc0*/  @UP0 USHF.R.U32.HI UR4, URZ, UR6, UR5 ;  /* 0x00000006ff040299 */ /* 0x002fe60008011605 */
[----:B------:R-:W-:Y:S01]  /*5bd0*/  UMOV UR5, UR13 ;  /* 0x0000000d00057c82 */ /* 0x000fe20008000000 */
[----:B------:R-:W-:Y:S02]  /*5be0*/  UIMAD.WIDE.U32 UR8, UR4, UR42, URZ ;  /* 0x0000002a040872a5 */ /* 0x000fe4000f8e00ff */
[----:B------:R-:W-:Y:S03]  /*5bf0*/  USHF.R.U32.HI UR6, URZ, UR6, UR5 ;  /* 0x00000006ff067299 */ /* 0x000fe60008011605 */
[----:B------:R-:W-:Y:S01]  /*5c00*/  UMOV UR5, UR15 ;  /* 0x0000000f00057c82 */ /* 0x000fe20008000000 */
[----:B------:R-:W-:Y:S02]  /*5c10*/  USEL UR6, UR37, UR6, !UP0 ;  /* 0x0000000625067287 */ /* 0x000fe4000c000000 */
[----:B------:R-:W-:Y:S01]  /*5c20*/  @UP1 USHF.R.U32.HI UR7, URZ, UR57, UR5 ;  /* 0x00000039ff071299 */ /* 0x000fe20008011605 */
[----:B------:R-:W-:Y:S02]  /*5c30*/  UMOV UR8, UR9 ;  /* 0x0000000900087c82 */ /* 0x000fe40008000000 */
[----:B------:R-:W-:Y:S01]  /*5c40*/  UMOV UR5, UR17 ;  /* 0x0000001100057c82 */ /* 0x000fe20008000000 */
[----:B------:R-:W-:Y:S02]  /*5c50*/  UIMAD.WIDE.U32 UR12, UR7, UR42, URZ ;  /* 0x0000002a070c72a5 */ /* 0x000fe4000f8e00ff */
[----:B------:R-:W-:Y:S02]  /*5c60*/  @UP2 USHF.R.U32.HI UR4, URZ, UR43, UR8 ;  /* 0x0000002bff042299 */ /* 0x000fe40008011608 */
[----:B------:R-:W-:Y:S02]  /*5c70*/  USHF.R.U32.HI UR5, URZ, UR57, UR5 ;  /* 0x00000039ff057299 */ /* 0x000fe40008011605 */
[----:B------:R-:W-:Y:S02]  /*5c80*/  UIMAD UR4, UR10, UR4, URZ ;  /* 0x000000040a0472a4 */ /* 0x000fe4000f8e02ff */
[----:B------:R-:W-:Y:S02]  /*5c90*/  USEL UR5, UR38, UR5, !UP1 ;  /* 0x0000000526057287 */ /* 0x000fe4000c800000 */
[----:B------:R-:W-:Y:S01]  /*5ca0*/  UISETP.GE.AND UP0, UPT, UR6, UR4, UPT ;  /* 0x000000040600728c */ /* 0x000fe2000bf06270 */
[----:B------:R-:W-:Y:S01]  /*5cb0*/  UMOV UR8, UR13 ;  /* 0x0000000d00087c82 */ /* 0x000fe20008000000 */
[----:B------:R-:W-:Y:S02]  /*5cc0*/  UIMAD.WIDE.U32 UR12, UR6, UR42, URZ ;  /* 0x0000002a060c72a5 */ /* 0x000fe4000f8e00ff */
[----:B------:R-:W-:Y:S04]  /*5cd0*/  @UP2 USHF.R.U32.HI UR7, URZ, UR43, UR8 ;  /* 0x0000002bff072299 */ /* 0x000fe80008011608 */
[----:B------:R-:W-:Y:S01]  /*5ce0*/  UIMAD UR8, UR10, UR7, URZ ;  /* 0x000000070a0872a4 */ /* 0x000fe2000f8e02ff */
[----:B------:R-:W-:Y:S03]  /*5cf0*/  UMOV UR4, UR13 ;  /* 0x0000000d00047c82 */ /* 0x000fe60008000000 */
[----:B------:R-:W-:Y:S02]  /*5d00*/  UISETP.GE.OR UP0, UPT, UR5, UR8, UP0 ;  /* 0x000000080500728c */ /* 0x000fe40008706670 */
[----:B------:R-:W-:Y:S02]  /*5d10*/  USHF.R.U32.HI UR4, URZ, UR43, UR4 ;  /* 0x0000002bff047299 */ /* 0x000fe40008011604 */
[----:B------:R-:W-:Y:S02]  /*5d20*/  UIMAD.WIDE.U32 UR8, UR5, UR42, URZ ;  /* 0x0000002a050872a5 */ /* 0x000fe4000f8e00ff */
[----:B------:R-:W-:Y:S02]  /*5d30*/  USEL UR12, UR6, UR4, !UP2 ;  /* 0x00000004060c7287 */ /* 0x000fe4000d000000 */
[----:B------:R-:W-:Y:S02]  /*5d40*/  UIADD3 UR8, UPT, UPT, -UR5, URZ, URZ ;  /* 0x000000ff05087290 */ /* 0x000fe4000fffe1ff */
[----:B------:R-:W-:Y:S01]  /*5d50*/  UIADD3 UR11, UPT, UPT, -UR12, URZ, URZ ;  /* 0x000000ff0c0b7290 */ /* 0x000fe2000fffe1ff */
[----:B------:R-:W-:Y:S01]  /*5d60*/  @!UP0 UMOV UR4, UR9 ;  /* 0x0000000900048c82 */ /* 0x000fe20008000000 */
[----:B------:R-:W-:Y:S02]  /*5d70*/  UIADD3 UR9, UPT, UPT, -UR6, URZ, URZ ;  /* 0x000000ff06097290 */ /* 0x000fe4000fffe1ff */
[----:B------:R-:W-:Y:S02]  /*5d80*/  @!UP0 USHF.R.U32.HI UR4, URZ, UR43, UR4 ;  /* 0x0000002bff048299 */ /* 0x000fe40008011604 */
[----:B------:R-:W-:Y:S02]  /*5d90*/  UIMAD UR11, UR10, UR11, UR6 ;  /* 0x0000000b0a0b72a4 */ /* 0x000fe4000f8e0206 */
[----:B------:R-:W-:Y:S04]  /*5da0*/  @!UP0 USEL UR4, UR5, UR4, !UP2 ;  /* 0x0000000405048287 */ /* 0x000fe8000d000000 */
[----:B------:R-:W-:Y:S02]  /*5db0*/  @!UP0 UIMAD UR11, UR7, UR11, UR4 ;  /* 0x0000000b070b82a4 */ /* 0x000fe4000f8e0204 */
[----:B------:R-:W-:Y:S02]  /*5dc0*/  @!UP0 UIADD3 UR12, UPT, UPT, UR12, -UR4, URZ ;  /* 0x800000040c0c8290 */ /* 0x000fe4000fffe0ff */
[----:B------:R-:W-:Y:S02]  /*5dd0*/  UIMAD UR7, UR41, UR8, UR38 ;  /* 0x00000008290772a4 */ /* 0x000fe4000f8e0226 */
[----:B------:R-:W-:Y:S02]  /*5de0*/  @!UP0 UIMAD UR6, UR12, UR10, UR5 ;  /* 0x0000000a0c0682a4 */ /* 0x000fe4000f8e0205 */
[----:B------:R-:W-:Y:S01]  /*5df0*/  UIMAD UR4, UR58, UR9, UR37 ;  /* 0x000000093a0472a4 */ /* 0x000fe2000f8e0225 */
[----:B------:R-:W-:Y:S02]  /*5e00*/  @!UP0 UMOV UR5, UR11 ;  /* 0x0000000b00058c82 */ /* 0x000fe40008000000 */
[----:B------:R-:W-:Y:S02]  /*5e10*/  UIMAD UR38, UR5, UR41, UR7 ;  /* 0x00000029052672a4 */ /* 0x000fe4000f8e0207 */
[----:B------:R-:W-:Y:S11]  /*5e20*/  UIMAD UR37, UR6, UR58, UR4 ;  /* 0x0000003a062572a4 */ /* 0x000ff6000f8e0204 */
[----:B------:R-:W-:Y:S01]  /*5e30*/  @!UPT UIADD3 URZ, UPT, UPT, URZ, URZ, URZ ;  /* 0x000000fffffff290 */ /* 0x000fe2000fffe0ff */
.L_x_107:
[----:B------:R-:W-:Y:S02]  /*5e40*/  UISETP.NE.AND UP0, UPT, UR40, 0x1, UPT ;  /* 0x000000012800788c */ /* 0x000fe4000bf05270 */
[----:B------:R-:W-:Y:S02]  /*5e50*/  UISETP.NE.AND UP1, UPT, UR54, URZ, UPT ;  /* 0x000000ff3600728c */ /* 0x000fe4000bf25270 */
[----:B------:R-:W-:Y:S04]  /*5e60*/  UIADD3 UR48, UPT, UPT, UR18, 0x1, URZ ;  /* 0x0000000112307890 */ /* 0x000fe8000fffe0ff */
[----:B------:R-:W-:Y:S02]  /*5e70*/  PLOP3.LUT P1, PT, PT, PT, UP1, 0x80, 0x8 ;  /* 0x000000000008781c */ /* 0x000fe40003f2f018 */
[----:B------:R-:W-:Y:S01]  /*5e80*/  PLOP3.LUT P0, PT, PT, PT, UP1, 0x80, 0x8 ;  /* 0x000000000008781c */ /* 0x000fe20003f0f018 */
[----:B------:R-:W1:Y:S01]  /*5e90*/  @!UP0 LDCU.128 UR12, c[0x0][0xb10] ;  /* 0x00016200ff0c87ac */ /* 0x000e620008000c00 */
[----:B------:R-:W2:Y:S09]  /*5ea0*/  @!UP0 LDCU UR5, c[0x0][0xb0c] ;  /* 0x00016180ff0587ac */ /* 0x000eb20008000800 */
[----:B------:R-:W-:Y:S01]  /*5eb0*/  @P1 SHF.R.U32.HI R4, RZ, 0x10, R5 ;  /* 0x00000010ff041819 */ /* 0x000fe20000011605 */
[----:B------:R-:W3:Y:S03]  /*5ec0*/  @!UP0 LDCU UR10, c[0x0][0xb20] ;  /* 0x00016400ff0a87ac */ /* 0x000ee60008000800 */
[----:B------:R-:W-:Y:S01]  /*5ed0*/  @P0 R2UR UR55, R4 ;  /* 0x00000000043702ca */ /* 0x000fe200000e0000 */
[----:B-1----:R-:W-:Y:S02]  /*5ee0*/  UIMAD.WIDE.U32 UR8, UR38, UR12, URZ ;  /* 0x0000000c260872a5 */ /* 0x002fe4000f8e00ff */
[----:B------:R-:W-:Y:S02]  /*5ef0*/  UIMAD.WIDE.U32 UR6, UR37, UR15, URZ ;  /* 0x0000000f250672a5 */ /* 0x000fe4000f8e00ff */
[----:B------:R-:W-:Y:S03]  /*5f00*/  @!UP0 UISETP.NE.AND UP1, UPT, UR14, 0x1, UPT ;  /* 0x000000010e00888c */ /* 0x000fe6000bf25270 */
[----:B------:R-:W-:Y:S01]  /*5f10*/  @!UP0 UMOV UR4, UR9 ;  /* 0x0000000900048c82 */ /* 0x000fe20008000000 */
[----:B--2---:R-:W-:Y:S02]  /*5f20*/  @!UP0 UISETP.NE.AND UP2, UPT, UR5, 0x1, UPT ;  /* 0x000000010500888c */ /* 0x004fe4000bf45270 */
[----:B------:R-:W-:Y:S01]  /*5f30*/  @!UP0 USHF.R.U32.HI UR4, URZ, UR13, UR4 ;  /* 0x0000000dff048299 */ /* 0x000fe20008011604 */
[----:B------:R-:W-:Y:S02]  /*5f40*/  @!UP0 UMOV UR6, UR7 ;  /* 0x0000000700068c82 */ /* 0x000fe40008000000 */
[----:B---3--:R-:W-:Y:S02]  /*5f50*/  @!UP0 USHF.R.U32.HI UR6, URZ, UR10, UR6 ;  /* 0x0000000aff068299 */ /* 0x008fe40008011606 */
[----:B------:R-:W-:Y:S02]  /*5f60*/  @!UP0 USEL UR7, UR38, UR4, !UP2 ;  /* 0x0000000426078287 */ /* 0x000fe4000d000000 */
[----:B------:R-:W-:Y:S04]  /*5f70*/  @!UP0 USEL UR6, UR37, UR6, !UP1 ;  /* 0x0000000625068287 */ /* 0x000fe8000c800000 */
[----:B------:R-:W-:Y:S02]  /*5f80*/  @!UP0 UIADD3 UR4, UPT, UPT, -UR7, UR6, URZ ;  /* 0x0000000607048290 */ /* 0x000fe4000fffe1ff */
[----:B------:R-:W-:Y:S02]  /*5f90*/  @!UP0 UIADD3 UR6, UPT, UPT, UR7, -UR6, URZ ;  /* 0x8000000607068290 */ /* 0x000fe4000fffe0ff */
[----:B------:R-:W-:Y:S02]  /*5fa0*/  UIADD3 UR7, UPT, UPT, UR39, 0x200, URZ ;  /* 0x0000020027077890 */ /* 0x000fe4000fffe0ff */
[----:B------:R-:W-:Y:S02]  /*5fb0*/  @!UP0 UIMAD UR38, UR4, UR5, UR38 ;  /* 0x00000005042682a4 */ /* 0x000fe4000f8e0226 */
[----:B------:R-:W-:Y:S02]  /*5fc0*/  @!UP0 UIMAD UR37, UR6, UR14, UR37 ;  /* 0x0000000e062582a4 */ /* 0x000fe4000f8e0225 */
[----:B------:R-:W-:Y:S09]  /*5fd0*/  ULOP3.LUT UP0, URZ, UR7, 0x1b0, URZ, 0xc0, !UPT ;  /* 0x000001b007ff7892 */ /* 0x000ff2000f80c0ff */
[----:B------:R-:W-:Y:S05]  /*5fe0*/  BRA.U !UP0, `(.L_x_108) ;  /* 0x00000001087c7547 */ /* 0x000fea000b800000 */
[----:B------:R-:W1:Y:S01]  /*5ff0*/  LDCU.64 UR8, c[0x4][0x80] ;  /* 0x01001000ff0877ac */ /* 0x000e620008000a00 */
[----:B------:R-:W-:Y:S01]  /*6000*/  MOV R16, 0x0 ;  /* 0x0000000000107802 */ /* 0x000fe20000000f00 */
[----:B------:R-:W-:Y:S02]  /*6010*/  HFMA2 R12, -RZ, RZ, 0, 5.9604644775390625e-08 ;  /* 0x00000001ff0c7431 */ /* 0x000fe400000001ff */
[----:B------:R-:W-:Y:S01]  /*6020*/  IMAD.MOV.U32 R8, RZ, RZ, 0x70 ;  /* 0x00000070ff087424 */ /* 0x000fe200078e00ff */
[----:B------:R2:W3:Y:S01]  /*6030*/  LDC.64 R14, c[0x4][R16] ;  /* 0x01000000100e7b82 */ /* 0x0004e20000000a00 */
[----:B------:R-:W4:Y:S01]  /*6040*/  LDCU.64 UR6, c[0x4][0x88] ;  /* 0x01001100ff0677ac */ /* 0x000f220008000a00 */
[----:B------:R-:W-:Y:S01]  /*6050*/  IMAD.MOV.U32 R13, RZ, RZ, RZ ;  /* 0x000000ffff0d7224 */ /* 0x000fe200078e00ff */
[----:B------:R-:W2:Y:S01]  /*6060*/  LDCU.64 UR4, c[0x4][0x8] ;  /* 0x01000100ff0477ac */ /* 0x000ea20008000a00 */
[----:B-1----:R-:W-:Y:S01]  /*6070*/  MOV R5, UR9 ;  /* 0x0000000900057c02 */ /* 0x002fe20008000f00 */
[----:B------:R-:W-:Y:S01]  /*6080*/  IMAD.U32 R4, RZ, RZ, UR8 ;  /* 0x00000008ff047e24 */ /* 0x000fe2000f8e00ff */
[----:B----4-:R-:W-:Y:S01]  /*6090*/  MOV R7, UR7 ;  /* 0x0000000700077c02 */ /* 0x010fe20008000f00 */
[----:B------:R-:W-:Y:S01]  /*60a0*/  IMAD.U32 R6, RZ, RZ, UR6 ;  /* 0x00000006ff067e24 */ /* 0x000fe2000f8e00ff */
[----:B--2---:R-:W-:Y:S01]  /*60b0*/  MOV R11, UR5 ;  /* 0x00000005000b7c02 */ /* 0x004fe20008000f00 */
[----:B------:R-:W-:Y:S02]  /*60c0*/  IMAD.U32 R10, RZ, RZ, UR4 ;  /* 0x00000004ff0a7e24 */ /* 0x000fe4000f8e00ff */
[----:B------:R-:W-:Y:S07]  /*60d0*/  LEPC R20, `(.L_x_109) ;  /* 0x000000001014794e */ /* 0x000fee0000000000 */
[----:B---3-5:R-:W-:Y:S05]  /*60e0*/  CALL.ABS.NOINC R14 ;  /* 0x000000000e007343 */ /* 0x028fea0003c00000 */
.L_x_109:
[----:B------:R-:W1:Y:S01]  /*60f0*/  LDCU.64 UR8, c[0x4][0x80] ;  /* 0x01001000ff0877ac */ /* 0x000e620008000a00 */
[----:B------:R-:W2:Y:S01]  /*6100*/  LDC.64 R16, c[0x4][R16] ;  /* 0x0100000010107b82 */ /* 0x000ea20000000a00 */
[----:B------:R-:W-:Y:S02]  /*6110*/  HFMA2 R12, -RZ, RZ, 0, 5.9604644775390625e-08 ;  /* 0x00000001ff0c7431 */ /* 0x000fe400000001ff */
[----:B------:R-:W-:Y:S02]  /*6120*/  IMAD.MOV.U32 R8, RZ, RZ, 0x70 ;  /* 0x00000070ff087424 */ /* 0x000fe400078e00ff */
[----:B------:R-:W-:Y:S01]  /*6130*/  IMAD.MOV.U32 R13, RZ, RZ, RZ ;  /* 0x000000ffff0d7224 */ /* 0x000fe200078e00ff */
[----:B------:R-:W3:Y:S01]  /*6140*/  LDCU.64 UR6, c[0x4][0x88] ;  /* 0x01001100ff0677ac */ /* 0x000ee20008000a00 */
[----:B------:R-:W4:Y:S01]  /*6150*/  LDCU.64 UR4, c[0x4][0x8] ;  /* 0x01000100ff0477ac */ /* 0x000f220008000a00 */
[----:B-1----:R-:W-:Y:S02]  /*6160*/  MOV R4, UR8 ;  /* 0x0000000800047c02 */ /* 0x002fe40008000f00 */
[----:B------:R-:W-:Y:S02]  /*6170*/  MOV R5, UR9 ;  /* 0x0000000900057c02 */ /* 0x000fe40008000f00 */
[----:B---3--:R-:W-:Y:S01]  /*6180*/  MOV R7, UR7 ;  /* 0x0000000700077c02 */ /* 0x008fe20008000f00 */
[----:B------:R-:W-:Y:S01]  /*6190*/  IMAD.U32 R6, RZ, RZ, UR6 ;  /* 0x00000006ff067e24 */ /* 0x000fe2000f8e00ff */
[----:B----4-:R-:W-:Y:S01]  /*61a0*/  MOV R11, UR5 ;  /* 0x00000005000b7c02 */ /* 0x010fe20008000f00 */
[----:B------:R-:W-:Y:S02]  /*61b0*/  IMAD.U32 R10, RZ, RZ, UR4 ;  /* 0x00000004ff0a7e24 */ /* 0x000fe4000f8e00ff */
[----:B------:R-:W-:Y:S07]  /*61c0*/  LEPC R20, `(.L_x_108) ;  /* 0x000000001014794e */ /* 0x000fee0000000000 */
[----:B--2---:R-:W-:Y:S05]  /*61d0*/  CALL.ABS.NOINC R16 ;  /* 0x0000000010007343 */ /* 0x004fea0003c00000 */
.L_x_108:
[----:B------:R-:W-:Y:S01]  /*61e0*/  PLOP3.LUT P1, PT, PT, PT, PT, 0x8, 0x80 ;  /* 0x000000000080781c */ /* 0x000fe20003f2e170 */
[----:B------:R-:W2:Y:S01]  /*61f0*/  LDL R17, [R1+0x194] ;  /* 0x0001940001117983 */ /* 0x000ea20000100800 */
[----:B------:R-:W1:Y:S03]  /*6200*/  LDC.64 R6, c[0x0][0x890] ;  /* 0x00022400ff067b82 */ /* 0x000e660000000a00 */
[----:B------:R3:W5:Y:S05]  /*6210*/  LDL R16, [R1+0x190] ;  /* 0x0001900001107983 */ /* 0x00076a0000100800 */
[----:B------:R-:W4:Y:S01]  /*6220*/  LDC.64 R4, c[0x0][0x8b0] ;  /* 0x00022c00ff047b82 */ /* 0x000f220000000a00 */
[----:B------:R-:W1:Y:S01]  /*6230*/  S2R R3, SR_TID.X ;  /* 0x0000000000037919 */ /* 0x000e620000002100 */
[----:B--2---:R-:W-:Y:S02]  /*6240*/  R2UR UR4, R17 ;  /* 0x00000000110472ca */ /* 0x004fe400000e0000 */
[----:B-1----:R-:W-:Y:S02]  /*6250*/  ISETP.NE.U32.AND P3, PT, R6, RZ, PT ;  /* 0x000000ff0600720c */ /* 0x002fe40003f65070 */
[----:B----4-:R-:W-:Y:S02]  /*6260*/  ISETP.NE.U32.AND P4, PT, R4, RZ, PT ;  /* 0x000000ff0400720c */ /* 0x010fe40003f85070 */
[----:B------:R-:W-:Y:S02]  /*6270*/  ISETP.NE.AND.EX P3, PT, R7, RZ, PT, P3 ;  /* 0x000000ff0700720c */ /* 0x000fe40003f65330 */
[----:B------:R-:W-:Y:S05]  /*6280*/  ISETP.NE.AND.EX P4, PT, R5, RZ, PT, P4 ;  /* 0x000000ff0500720c */ /* 0x000fea0003f85340 */
[----:B------:R-:W-:Y:S06]  /*6290*/  UISETP.NE.AND UP1, UPT, UR4, URZ, UPT ;  /* 0x000000ff0400728c */ /* 0x000fec000bf25270 */
[----:B------:R-:W-:Y:S05]  /*62a0*/  PLOP3.LUT P0, PT, PT, PT, UP1, 0x80, 0x8 ;  /* 0x000000000008781c */ /* 0x000fea0003f0f018 */
[----:B------:R-:W1:Y:S08]  /*62b0*/  @UP1 LDCU.64 UR4, c[0x0][0x888] ;  /* 0x00011100ff0417ac */ /* 0x000e700008000a00 */
[----:B------:R-:W-:Y:S01]  /*62c0*/  @P0 PLOP3.LUT P1, PT, P3, PT, PT, 0x80, 0x8 ;  /* 0x000000000008081c */ /* 0x000fe20001f2f070 */
[----:B-1----:R-:W-:Y:S04]  /*62d0*/  @UP1 UISETP.NE.U32.AND UP0, UPT, UR4, URZ, UPT ;  /* 0x000000ff0400128c */ /* 0x002fe8000bf05070 */
[----:B------:R-:W-:Y:S04]  /*62e0*/  @UP1 UISETP.NE.AND.EX UP0, UPT, UR5, URZ, UPT, UP0 ;  /* 0x000000ff0500128c */ /* 0x000fe8000bf05300 */
[----:B------:R-:W-:Y:S01]  /*62f0*/  @UP1 USEL UR4, URZ, 0xffffffff, UP0 ;  /* 0xffffffffff041887 */ /* 0x000fe20008000000 */
[----:B---3--:R-:W-:Y:S11]  /*6300*/  @!P3 BRA `(.L_x_110) ;  /* 0x00000000003cb947 */ /* 0x008ff60003800000 */
[----:B------:R-:W1:Y:S01]  /*6310*/  LDC.64 R8, c[0x0][0x888] ;  /* 0x00022200ff087b82 */ /* 0x000e620000000a00 */
[----:B------:R-:W2:Y:S01]  /*6320*/  LDCU.64 UR6, c[0x0][0x358] ;  /* 0x00006b00ff0677ac */ /* 0x000ea20008000a00 */
[----:B------:R-:W-:Y:S02]  /*6330*/  IMAD.MOV.U32 R5, RZ, RZ, 0x1 ;  /* 0x00000001ff057424 */ /* 0x000fe400078e00ff */
[----:B------:R-:W-:Y:S01]  /*6340*/  IMAD.MOV.U32 R0, RZ, RZ, 0x1 ;  /* 0x00000001ff007424 */ /* 0x000fe200078e00ff */
[----:B-1----:R-:W-:Y:S04]  /*6350*/  ISETP.NE.U32.AND P2, PT, R8, RZ, PT ;  /* 0x000000ff0800720c */ /* 0x002fe80003f45070 */
[----:B------:R-:W-:Y:S11]  /*6360*/  ISETP.NE.AND.EX P2, PT, R9, RZ, PT, P2 ;  /* 0x000000ff0900720c */ /* 0x000ff60003f45320 */
[----:B------:R-:W-:Y:S02]  /*6370*/  @!UPT UIADD3 URZ, UPT, UPT, URZ, URZ, URZ ;  /* 0x000000fffffff290 */ /* 0x000fe4000fffe0ff */
[----:B------:R-:W1:Y:S01]  /*6380*/  @P2 LDC.64 R8, c[0x0][0x888] ;  /* 0x00022200ff082b82 */ /* 0x000e620000000a00 */
[----:B------:R-:W-:Y:S01]  /*6390*/  @P2 IMAD R6, R6, UR36, RZ ;  /* 0x0000002406062c24 */ /* 0x000fe2000f8e02ff */
[----:B-----5:R-:W-:Y:S04]  /*63a0*/  @P2 PRMT R16, R5, 0x7610, R16 ;  /* 0x0000761005102816 */ /* 0x020fe80000000010 */
[----:B------:R-:W-:Y:S05]  /*63b0*/  @!P2 PRMT R16, R0, 0x7610, R16 ;  /* 0x000076100010a816 */ /* 0x000fea0000000010 */
[----:B------:R3:W-:Y:S01]  /*63c0*/  STL.S16 [R1+0x190], R16 ;  /* 0x0001901001007387 */ /* 0x0007e20000100600 */
[----:B-1----:R-:W-:Y:S05]  /*63d0*/  @P2 IMAD.WIDE R8, R6, 0x4, R8 ;  /* 0x0000000406082825 */ /* 0x002fea00078e0208 */
[----:B--2---:R3:W5:Y:S02]  /*63e0*/  @P2 LDG.E R249, desc[UR6][R8.64] ;  /* 0x0000000608f92981 */ /* 0x004764000c1e1900 */
[----:B---3--:R-:W1:Y:S02]  /*63f0*/  @!P2 LDC R249, c[0x0][0x880] ;  /* 0x00022000fff9ab82 */ /* 0x008e640000000800 */
.L_x_110:
[----:B------:R-:W-:Y:S05]  /*6400*/  @!P4 BRA `(.L_x_111) ;  /* 0x000000000028c947 */ /* 0x000fea0003800000 */
[----:B------:R-:W2:Y:S01]  /*6410*/  LDC.64 R6, c[0x0][0x8a8] ;  /* 0x00022a00ff067b82 */ /* 0x000ea20000000a00 */
[----:B------:R-:W3:Y:S01]  /*6420*/  LDCU.64 UR6, c[0x0][0x358] ;  /* 0x00006b00ff0677ac */ /* 0x000ee20008000a00 */
[----:B--2---:R-:W-:Y:S04]  /*6430*/  ISETP.NE.U32.AND P2, PT, R6, RZ, PT ;  /* 0x000000ff0600720c */ /* 0x004fe80003f45070 */
[----:B------:R-:W-:Y:S11]  /*6440*/  ISETP.NE.AND.EX P2, PT, R7, RZ, PT, P2 ;  /* 0x000000ff0700720c */ /* 0x000ff60003f45320 */
[----:B------:R-:W-:Y:S02]  /*6450*/  @!UPT UIADD3 URZ, UPT, UPT, URZ, URZ, URZ ;  /* 0x000000fffffff290 */ /* 0x000fe4000fffe0ff */
[----:B------:R-:W2:Y:S01]  /*6460*/  @P2 LDC.64 R6, c[0x0][0x8a8] ;  /* 0x00022a00ff062b82 */ /* 0x000ea20000000a00 */
[----:B------:R-:W-:Y:S04]  /*6470*/  @P2 IMAD R4, R4, UR36, RZ ;  /* 0x0000002404042c24 */ /* 0x000fe8000f8e02ff */
[----:B--2---:R-:W-:Y:S05]  /*6480*/  @P2 IMAD.WIDE R6, R4, 0x4, R6 ;  /* 0x0000000404062825 */ /* 0x004fea00078e0206 */
[----:B---3-5:R2:W5:Y:S02]  /*6490*/  @P2 LDG.E R248, desc[UR6][R6.64] ;  /* 0x0000000606f82981 */ /* 0x028564000c1e1900 */
[----:B--2---:R-:W3:Y:S02]  /*64a0*/  @!P2 LDC R248, c[0x0][0x8a0] ;  /* 0x00022800fff8ab82 */ /* 0x004ee40000000800 */
.L_x_111:
[----:B-1---5:R-:W-:Y:S01]  /*64b0*/  @P0 FSETP.NEU.AND P4, PT, R249, RZ, PT ;  /* 0x000000fff900020b */ /* 0x022fe20003f8d000 */
[----:B------:R-:W-:Y:S01]  /*64c0*/  IMAD.U32 R0, RZ, RZ, UR4 ;  /* 0x00000004ff007e24 */ /* 0x000fe2000f8e00ff */
[----:B------:R-:W-:Y:S01]  /*64d0*/  @P0 LOP3.LUT P2, RZ, R16, 0xff, RZ, 0xc0, !PT ;  /* 0x000000ff10ff0812 */ /* 0x000fe2000784c0ff */
[----:B------:R-:W-:Y:S01]  /*64e0*/  IMAD.U32 R8, RZ, RZ, UR44 ;  /* 0x0000002cff087e24 */ /* 0x000fe2000f8e00ff */
[----:B------:R-:W-:Y:S01]  /*64f0*/  @P0 SEL R4, RZ, 0xffffffff, P4 ;  /* 0xffffffffff040807 */ /* 0x000fe20002000000 */
[C---:B------:R-:W-:Y:S01]  /*6500*/  IMAD.SHL.U32 R5, R3.reuse, 0x20, RZ ;  /* 0x0000002003057824 */ /* 0x040fe200078e00ff */
[----:B------:R-:W-:Y:S01]  /*6510*/  BSSY B1, `(.L_x_112) ;  /* 0x0000120000017945 */ /* 0x000fe20003800000 */
[----:B------:R-:W-:Y:S01]  /*6520*/  IMAD.U32 R6, RZ, RZ, UR53 ;  /* 0x00000035ff067e24 */ /* 0x000fe2000f8e00ff */
[----:B------:R-:W-:Y:S01]  /*6530*/  @P1 SEL R4, R0, R4, !P2 ;  /* 0x0000000400041207 */ /* 0x000fe20005000000 */
[----:B------:R-:W-:Y:S01]  /*6540*/  IMAD.SHL.U32 R0, R3, 0x4, RZ ;  /* 0x0000000403007824 */ /* 0x000fe200078e00ff */
[----:B------:R-:W-:Y:S02]  /*6550*/  LEA R8, R8, UR39, 0x3 ;  /* 0x0000002708087c11 */ /* 0x000fe4000f8e18ff */
[----:B------:R-:W-:Y:S02]  /*6560*/  CS2R R218, SRZ ;  /* 0x0000000000da7805 */ /* 0x000fe4000001ff00 */
[----:B------:R-:W-:Y:S02]  /*6570*/  @P0 LOP3.LUT R4, R4, 0x1, RZ, 0xc0, !PT ;  /* 0x0000000104040812 */ /* 0x000fe400078ec0ff */
[----:B------:R-:W-:Y:S02]  /*6580*/  CS2R R216, SRZ ;  /* 0x0000000000d87805 */ /* 0x000fe4000001ff00 */
[----:B------:R-:W-:Y:S02]  /*6590*/  LOP3.LUT R6, R6, 0x1, RZ, 0x3c, !PT ;  /* 0x0000000106067812 */ /* 0x000fe400078e3cff */
[----:B------:R-:W-:Y:S02]  /*65a0*/  CS2R R222, SRZ ;  /* 0x0000000000de7805 */ /* 0x000fe4000001ff00 */
[----:B------:R-:W-:Y:S02]  /*65b0*/  ISETP.NE.U32.OR P6, PT, R4, 0x1, !P0 ;  /* 0x000000010400780c */ /* 0x000fe400047c5470 */
[----:B------:R-:W-:Y:S02]  /*65c0*/  CS2R R220, SRZ ;  /* 0x0000000000dc7805 */ /* 0x000fe4000001ff00 */
[----:B------:R-:W-:Y:S02]  /*65d0*/  LOP3.LUT R4, R5, 0xc0, RZ, 0xc0, !PT ;  /* 0x000000c005047812 */ /* 0x000fe400078ec0ff */
[----:B------:R-:W-:Y:S02]  /*65e0*/  CS2R R226, SRZ ;  /* 0x0000000000e27805 */ /* 0x000fe4000001ff00 */
[----:B------:R-:W-:Y:S02]  /*65f0*/  P2R R7, PR, RZ, 0x40 ;  /* 0x00000040ff077803 */ /* 0x000fe40000000000 */
[----:B------:R-:W-:Y:S02]  /*6600*/  CS2R R224, SRZ ;  /* 0x0000000000e07805 */ /* 0x000fe4000001ff00 */
[----:B------:R-:W-:Y:S02]  /*6610*/  LOP3.LUT R0, R4, 0x18, R0, 0xf8, !PT ;  /* 0x0000001804007812 */ /* 0x000fe400078ef800 */
[----:B------:R-:W-:Y:S01]  /*6620*/  PLOP3.LUT P5, PT, PT, PT, PT, 0x8, 0x80 ;  /* 0x000000000080781c */ /* 0x000fe20003fae170 */
[----:B------:R1:W-:Y:S01]  /*6630*/  STL [R1+0x198], R7 ;  /* 0x0001980701007387 */ /* 0x0003e20000100800 */
[----:B------:R-:W-:Y:S01]  /*6640*/  LOP3.LUT R0, R0, 0xf20, R5, 0xf8, !PT ;  /* 0x00000f2000007812 */ /* 0x000fe200078ef805 */
[----:B------:R-:W-:Y:S02]  /*6650*/  IMAD.U32 R5, RZ, RZ, UR45 ;  /* 0x0000002dff057e24 */ /* 0x000fe4000f8e00ff */
[----:B------:R2:W-:Y:S01]  /*6660*/  STL [R1+0x148], RZ ;  /* 0x000148ff01007387 */ /* 0x0005e20000100800 */
[----:B------:R-:W-:Y:S02]  /*6670*/  @P6 SHF.L.U32 R4, R6, 0x1f, RZ ;  /* 0x0000001f06046819 */ /* 0x000fe400000006ff */
[----:B------:R-:W-:Y:S01]  /*6680*/  LEA R5, R5, UR39, 0x3 ;  /* 0x0000002705057c11 */ /* 0x000fe2000f8e18ff */
[----:B------:R2:W-:Y:S01]  /*6690*/  STL [R1+0x14c], RZ ;  /* 0x00014cff01007387 */ /* 0x0005e20000100800 */
[----:B------:R-:W4:Y:S01]  /*66a0*/  @P6 SYNCS.PHASECHK.TRANS64.TRYWAIT P0, [R8+URZ+0xf0], R4 ;  /* 0x0000f004080065a7 */ /* 0x000f2200080011ff */
[----:B------:R-:W-:Y:S02]  /*66b0*/  LEA R0, R0, UR39, 0x1 ;  /* 0x0000002700007c11 */ /* 0x000fe4000f8e08ff */
[----:B------:R2:W-:Y:S04]  /*66c0*/  STL [R1+0x140], RZ ;  /* 0x000140ff01007387 */ /* 0x0005e80000100800 */
[----:B------:R2:W-:Y:S04]  /*66d0*/  STL [R1+0x144], RZ ;  /* 0x000144ff01007387 */ /* 0x0005e80000100800 */
[----:B------:R2:W-:Y:S04]  /*66e0*/  STL [R1+0x128], RZ ;  /* 0x000128ff01007387 */ /* 0x0005e80000100800 */
[----:B------:R2:W-:Y:S01]  /*66f0*/  STL [R1+0x12c], RZ ;  /* 0x00012cff01007387 */ /* 0x0005e20000100800 */
[----:B-1----:R-:W-:Y:S03]  /*6700*/  IMAD.U32 R7, RZ, RZ, UR52 ;  /* 0x00000034ff077e24 */ /* 0x002fe6000f8e00ff */
[----:B------:R2:W-:Y:S02]  /*6710*/  STL [R1+0x120], RZ ;  /* 0x000120ff01007387 */ /* 0x0005e40000100800 */
[----:B------:R-:W-:Y:S02]  /*6720*/  SHF.L.U32 R7, R7, 0x1f, RZ ;  /* 0x0000001f07077819 */ /* 0x000fe400000006ff */
[----:B------:R2:W-:Y:S02]  /*6730*/  STL [R1+0x124], RZ ;  /* 0x000124ff01007387 */ /* 0x0005e40000100800 */
[----:B------:R2:W1:Y:S02]  /*6740*/  SYNCS.PHASECHK.TRANS64.TRYWAIT P4, [R5+URZ+0x140], R7 ;  /* 0x00014007050075a7 */ /* 0x00046400080811ff */
[----:B------:R2:W-:Y:S04]  /*6750*/  STL [R1+0x108], RZ ;  /* 0x000108ff01007387 */ /* 0x0005e80000100800 */
        /* <DEDUP_REMOVED lines=14> */
[----:B------:R2:W-:Y:S01]  /*6840*/  STL [R1+0xb4], RZ ;  /* 0x0000b4ff01007387 */ /* 0x0005e20000100800 */
[----:B----4-:R-:W-:Y:S03]  /*6850*/  @P6 PLOP3.LUT P5, PT, P0, PT, PT, 0x8, 0x80 ;  /* 0x000000000080681c */ /* 0x010fe600007ae170 */
        /* <DEDUP_REMOVED lines=30> */
[----:B------:R2:W-:Y:S04]  /*6a40*/  STL [R1], RZ ;  /* 0x000000ff01007387 */ /* 0x0005e80000100800 */
        /* <DEDUP_REMOVED lines=45> */
[----:B-1----:R-:W-:Y:S05]  /*6d20*/  @!P6 BRA `(.L_x_113) ;  /* 0x000000080078e947 */ /* 0x002fea0003800000 */
[----:B------:R-:W-:Y:S01]  /*6d30*/  ISETP.NE.U32.AND P0, PT, RZ, UR62, PT ;  /* 0x0000003eff007c0c */ /* 0x000fe2000bf05070 */
[----:B------:R-:W-:Y:S01]  /*6d40*/  IMAD.U32 R4, RZ, RZ, UR44 ;  /* 0x0000002cff047e24 */ /* 0x000fe2000f8e00ff */
[----:B------:R-:W-:Y:S01]  /*6d50*/  FSETP.NEU.AND P2, PT, R249, RZ, PT ;  /* 0x000000fff900720b */ /* 0x000fe20003f4d000 */
[----:B------:R-:W-:Y:S01]  /*6d60*/  BSSY B0, `(.L_x_114) ;  /* 0x000000c000007945 */ /* 0x000fe20003800000 */
[----:B------:R-:W-:Y:S01]  /*6d70*/  ISETP.NE.AND.EX P0, PT, RZ, UR63, PT, P0 ;  /* 0x0000003fff007c0c */ /* 0x000fe2000bf05300 */
[----:B------:R-:W-:Y:S01]  /*6d80*/  IMAD R0, R4, 0xe000, R0 ;  /* 0x0000e00004007824 */ /* 0x000fe200078e0200 */
[----:B------:R-:W-:Y:S02]  /*6d90*/  LOP3.LUT P1, RZ, R16, 0xff, RZ, 0xc0, !PT ;  /* 0x000000ff10ff7812 */ /* 0x000fe4000782c0ff */
[----:B------:R-:W-:Y:S02]  /*6da0*/  SEL R9, RZ, 0xffffffff, P2 ;  /* 0xffffffffff097807 */ /* 0x000fe40001000000 */
[----:B------:R-:W-:Y:S04]  /*6db0*/  SEL R10, RZ, 0xffffffff, P0 ;  /* 0xffffffffff0a7807 */ /* 0x000fe80000000000 */
[----:B------:R-:W-:Y:S04]  /*6dc0*/  @P3 SEL R9, R10, R9, !P1 ;  /* 0x000000090a093207 */ /* 0x000fe80004800000 */
[----:B------:R-:W-:Y:S01]  /*6dd0*/  LOP3.LUT R9, R9, 0x1, RZ, 0xc0, !PT ;  /* 0x0000000109097812 */ /* 0x000fe200078ec0ff */
[----:B------:R-:W-:Y:S06]  /*6de0*/  @!P5 BRA `(.L_x_115) ;  /* 0x00000000000cd947 */ /* 0x000fec0003800000 */
[----:B------:R-:W-:Y:S04]  /*6df0*/  SHF.L.U32 R6, R6, 0x1f, RZ ;  /* 0x0000001f06067819 */ /* 0x000fe800000006ff */
[----:B------:R-:W1:Y:S02]  /*6e00*/  SYNCS.PHASECHK.TRANS64.TRYWAIT P0, [R8+URZ+0xf0], R6 ;  /* 0x0000f006080075a7 */ /* 0x000e6400080011ff */
[----:B-1----:R-:W-:Y:S05]  /*6e10*/  @!P0 BRA `(.L_x_116) ;  /* 0x0000006c00788947 */ /* 0x002fea0003800000 */
.L_x_115:
[----:B------:R-:W-:Y:S05]  /*6e20*/  BSYNC B0 ;  /* 0x0000000000007941 */ /* 0x000fea0003800000 */
.L_x_114:
[----:B------:R-:W-:Y:S02]  /*6e30*/  ISETP.NE.U32.AND P0, PT, R9, 0x1, PT ;  /* 0x000000010900780c */ /* 0x000fe40003f05070 */
[----:B------:R-:W-:Y:S02]  /*6e40*/  CS2R R58, SRZ ;  /* 0x00000000003a7805 */ /* 0x000fe4000001ff00 */
        /* <DEDUP_REMOVED lines=10> */
[----:B------:R-:W-:Y:S01]  /*6ef0*/  CS2R R36, SRZ ;  /* 0x0000000000247805 */ /* 0x000fe2000001ff00 */
[----:B------:R-:W4:Y:S01]  /*6f00*/  @P0 LDS.128 R56, [R0+0x2200] ;  /* 0x0022000000380984 */ /* 0x000f220000000c00 */
[----:B------:R-:W-:Y:S02]  /*6f10*/  CS2R R34, SRZ ;  /* 0x0000000000227805 */ /* 0x000fe4000001ff00 */
[----:B------:R-:W-:Y:S02]  /*6f20*/  CS2R R32, SRZ ;  /* 0x0000000000207805 */ /* 0x000fe4000001ff00 */
[----:B------:R-:W-:Y:S01]  /*6f30*/  CS2R R30, SRZ ;  /* 0x00000000001e7805 */ /* 0x000fe2000001ff00 */
[----:B------:R-:W5:Y:S01]  /*6f40*/  @P0 LDS.128 R52, [R0+0x4200] ;  /* 0x0042000000340984 */ /* 0x000f620000000c00 */
[----:B------:R-:W-:Y:S02]  /*6f50*/  CS2R R28, SRZ ;  /* 0x00000000001c7805 */ /* 0x000fe4000001ff00 */
[----:B------:R-:W-:Y:S02]  /*6f60*/  CS2R R26, SRZ ;  /* 0x00000000001a7805 */ /* 0x000fe4000001ff00 */
[----:B------:R-:W-:Y:S01]  /*6f70*/  CS2R R24, SRZ ;  /* 0x0000000000187805 */ /* 0x000fe2000001ff00 */
[----:B------:R-:W2:Y:S01]  /*6f80*/  @P0 LDS.128 R48, [R0+0x6200] ;  /* 0x0062000000300984 */ /* 0x000ea20000000c00 */
[----:B------:R-:W-:Y:S02]  /*6f90*/  CS2R R22, SRZ ;  /* 0x0000000000167805 */ /* 0x000fe4000001ff00 */
[----:B------:R-:W-:Y:S02]  /*6fa0*/  CS2R R20, SRZ ;  /* 0x0000000000147805 */ /* 0x000fe4000001ff00 */
[----:B------:R-:W-:Y:S01]  /*6fb0*/  CS2R R18, SRZ ;  /* 0x0000000000127805 */ /* 0x000fe2000001ff00 */
[----:B------:R-:W3:Y:S01]  /*6fc0*/  @P0 LDS.128 R44, [R0+0x8200] ;  /* 0x00820000002c0984 */ /* 0x000ee20000000c00 */
[----:B------:R-:W-:Y:S02]  /*6fd0*/  CS2R R16, SRZ ;  /* 0x0000000000107805 */ /* 0x000fe4000001ff00 */
[----:B------:R-:W-:Y:S02]  /*6fe0*/  CS2R R14, SRZ ;  /* 0x00000000000e7805 */ /* 0x000fe4000001ff00 */
[----:B------:R-:W-:Y:S01]  /*6ff0*/  CS2R R12, SRZ ;  /* 0x00000000000c7805 */ /* 0x000fe2000001ff00 */
[----:B------:R-:W3:Y:S01]  /*7000*/  @P0 LDS.128 R40, [R0+0xa200] ;  /* 0x00a2000000280984 */ /* 0x000ee20000000c00 */
[----:B-1----:R-:W-:Y:S01]  /*7010*/  IMAD.SHL.U32 R8, R3, 0x10, RZ ;  /* 0x0000001003087824 */ /* 0x002fe200078e00ff */
[----:B------:R-:W-:Y:S02]  /*7020*/  CS2R R10, SRZ ;  /* 0x00000000000a7805 */ /* 0x000fe4000001ff00 */
[----:B------:R-:W-:Y:S01]  /*7030*/  CS2R R226, SRZ ;  /* 0x0000000000e27805 */ /* 0x000fe2000001ff00 */
[----:B------:R-:W1:Y:S01]  /*7040*/  @P0 LDS.128 R36, [R0+0xc200] ;  /* 0x00c2000000240984 */ /* 0x000e620000000c00 */
[----:B------:R-:W-:Y:S02]  /*7050*/  CS2R R224, SRZ ;  /* 0x0000000000e07805 */ /* 0x000fe4000001ff00 */
[----:B------:R-:W-:Y:S02]  /*7060*/  LOP3.LUT R6, R8, 0x20, RZ, 0xc0, !PT ;  /* 0x0000002008067812 */ /* 0x000fe400078ec0ff */
[----:B------:R-:W-:Y:S02]  /*7070*/  CS2R R222, SRZ ;  /* 0x0000000000de7805 */ /* 0x000fe4000001ff00 */
[----:B------:R-:W-:Y:S02]  /*7080*/  CS2R R220, SRZ ;  /* 0x0000000000dc7805 */ /* 0x000fe4000001ff00 */
[----:B------:R-:W-:Y:S02]  /*7090*/  CS2R R218, SRZ ;  /* 0x0000000000da7805 */ /* 0x000fe4000001ff00 */
[--C-:B------:R-:W-:Y:S01]  /*70a0*/  IADD3 R6, PT, PT, -R6, 0x200, R0.reuse ;  /* 0x0000020006067810 */ /* 0x100fe20007ffe100 */
[----:B------:R4:W-:Y:S01]  /*70b0*/  @P0 LDS.128 R224, [R0+0x200] ;  /* 0x0002000000e00984 */ /* 0x0009e20000000c00 */
[----:B------:R-:W-:Y:S02]  /*70c0*/  CS2R R216, SRZ ;  /* 0x0000000000d87805 */ /* 0x000fe4000001ff00 */
[----:B------:R-:W-:Y:S01]  /*70d0*/  LOP3.LUT R8, R8, 0x40, RZ, 0xc0, !PT ;  /* 0x0000004008087812 */ /* 0x000fe200078ec0ff */
[----:B------:R-:W1:Y:S03]  /*70e0*/  @P0 LDS.128 R32, [R6+0x2010] ;  /* 0x0020100006200984 */ /* 0x000e660000000c00 */
[----:B------:R-:W-:Y:S01]  /*70f0*/  IADD3 R4, PT, PT, -R8, 0x200, R0 ;  /* 0x0000020008047810 */ /* 0x000fe20007ffe100 */
[----:B------:R-:W1:Y:S04]  /*7100*/  @P0 LDS.128 R28, [R6+0x4010] ;  /* 0x00401000061c0984 */ /* 0x000e680000000c00 */
[----:B------:R-:W1:Y:S04]  /*7110*/  @P0 LDS.128 R24, [R6+0x6010] ;  /* 0x0060100006180984 */ /* 0x000e680000000c00 */
[----:B------:R-:W1:Y:S04]  /*7120*/  @P0 LDS.128 R20, [R6+0x8010] ;  /* 0x0080100006140984 */ /* 0x000e680000000c00 */
[----:B------:R-:W1:Y:S01]  /*7130*/  @P0 LDS.128 R16, [R6+0xa010] ;  /* 0x00a0100006100984 */ /* 0x000e620000000c00 */
[----:B----4-:R-:W-:Y:S03]  /*7140*/  IMAD.IADD R0, R6, 0x1, -R8 ;  /* 0x0000000106007824 */ /* 0x010fe600078e0a08 */
[----:B------:R-:W4:Y:S01]  /*7150*/  @P0 LDS.128 R12, [R6+0xc010] ;  /* 0x00c01000060c0984 */ /* 0x000f220000000c00 */
[----:B------:R-:W-:Y:S03]  /*7160*/  CS2R R8, SRZ ;  /* 0x0000000000087805 */ /* 0x000fe6000001ff00 */
[----:B------:R-:W-:Y:S04]  /*7170*/  STL.64 [R1+0x170], R56 ;  /* 0x0001703801007387 */ /* 0x000fe80000100a00 */
[----:B------:R-:W4:Y:S04]  /*7180*/  @P0 LDS.128 R8, [R4+0x2020] ;  /* 0x0020200004080984 */ /* 0x000f280000000c00 */
[----:B------:R-:W-:Y:S04]  /*7190*/  STL.64 [R1+0x178], R58 ;  /* 0x0001783a01007387 */ /* 0x000fe80000100a00 */
[----:B-----5:R-:W-:Y:S04]  /*71a0*/  STL.64 [R1+0x110], R52 ;  /* 0x0001103401007387 */ /* 0x020fe80000100a00 */
[----:B------:R-:W-:Y:S04]  /*71b0*/  STL.64 [R1+0x118], R54 ;  /* 0x0001183601007387 */ /* 0x000fe80000100a00 */
[----:B--2---:R-:W-:Y:S04]  /*71c0*/  STL.64 [R1+0x30], R48 ;  /* 0x0000303001007387 */ /* 0x004fe80000100a00 */
[----:B------:R-:W-:Y:S04]  /*71d0*/  STL.64 [R1+0x38], R50 ;  /* 0x0000383201007387 */ /* 0x000fe80000100a00 */
[----:B---3--:R-:W-:Y:S04]  /*71e0*/  STL.64 [R1+0x40], R44 ;  /* 0x0000402c01007387 */ /* 0x008fe80000100a00 */
[----:B------:R-:W-:Y:S04]  /*71f0*/  STL.64 [R1+0x48], R46 ;  /* 0x0000482e01007387 */ /* 0x000fe80000100a00 */
[----:B------:R-:W-:Y:S04]  /*7200*/  STL.64 [R1+0x80], R40 ;  /* 0x0000802801007387 */ /* 0x000fe80000100a00 */
[----:B------:R-:W-:Y:S04]  /*7210*/  STL.64 [R1+0x88], R42 ;  /* 0x0000882a01007387 */ /* 0x000fe80000100a00 */
[----:B-1----:R-:W-:Y:S04]  /*7220*/  STL.64 [R1+0xe0], R36 ;  /* 0x0000e02401007387 */ /* 0x002fe80000100a00 */
[----:B------:R-:W-:Y:S04]  /*7230*/  STL.64 [R1+0xe8], R38 ;  /* 0x0000e82601007387 */ /* 0x000fe80000100a00 */
[----:B------:R1:W-:Y:S04]  /*7240*/  STL.64 [R1+0x160], R32 ;  /* 0x0001602001007387 */ /* 0x0003e80000100a00 */
[----:B------:R2:W-:Y:S04]  /*7250*/  STL.64 [R1+0x168], R34 ;  /* 0x0001682201007387 */ /* 0x0005e80000100a00 */
[----:B------:R3:W-:Y:S04]  /*7260*/  STL.64 [R1+0xf0], R28 ;  /* 0x0000f01c01007387 */ /* 0x0007e80000100a00 */
[----:B------:R5:W-:Y:S04]  /*7270*/  STL.64 [R1+0xf8], R30 ;  /* 0x0000f81e01007387 */ /* 0x000be80000100a00 */
[----:B------:R4:W-:Y:S04]  /*7280*/  STL.64 [R1+0x10], R24 ;  /* 0x0000101801007387 */ /* 0x0009e80000100a00 */
[----:B------:R4:W-:Y:S04]  /*7290*/  STL.64 [R1+0x18], R26 ;  /* 0x0000181a01007387 */ /* 0x0009e80000100a00 */
[----:B------:R4:W-:Y:S01]  /*72a0*/  STL.64 [R1+0x50], R20 ;  /* 0x0000501401007387 */ /* 0x0009e20000100a00 */
[----:B-1----:R-:W-:Y:S03]  /*72b0*/  CS2R R32, SRZ ;  /* 0x0000000000207805 */ /* 0x002fe6000001ff00 */
[----:B------:R1:W-:Y:S01]  /*72c0*/  STL.64 [R1+0x58], R22 ;  /* 0x0000581601007387 */ /* 0x0003e20000100a00 */
[----:B--2---:R-:W-:Y:S03]  /*72d0*/  CS2R R34, SRZ ;  /* 0x0000000000227805 */ /* 0x004fe6000001ff00 */
[----:B------:R2:W-:Y:S01]  /*72e0*/  STL.64 [R1+0x90], R16 ;  /* 0x0000901001007387 */ /* 0x0005e20000100a00 */
[----:B---3--:R-:W-:Y:S03]  /*72f0*/  CS2R R28, SRZ ;  /* 0x00000000001c7805 */ /* 0x008fe6000001ff00 */
[----:B------:R3:W-:Y:S01]  /*7300*/  STL.64 [R1+0x98], R18 ;  /* 0x0000981201007387 */ /* 0x0007e20000100a00 */
[----:B-----5:R-:W-:Y:S03]  /*7310*/  CS2R R30, SRZ ;  /* 0x00000000001e7805 */ /* 0x020fe6000001ff00 */
[----:B------:R-:W-:Y:S01]  /*7320*/  @P0 LDS.128 R32, [R0+0x30] ;  /* 0x0000300000200984 */ /* 0x000fe20000000c00 */
[----:B----4-:R-:W-:Y:S03]  /*7330*/  CS2R R24, SRZ ;  /* 0x0000000000187805 */ /* 0x010fe6000001ff00 */
[----:B------:R4:W-:Y:S01]  /*7340*/  STL.64 [R1+0x100], R12 ;  /* 0x0001000c01007387 */ /* 0x0009e20000100a00 */
[----:B------:R-:W-:Y:S03]  /*7350*/  CS2R R26, SRZ ;  /* 0x00000000001a7805 */ /* 0x000fe6000001ff00 */
[----:B------:R-:W5:Y:S01]  /*7360*/  @P0 LDS.128 R28, [R4+0x4020] ;  /* 0x00402000041c0984 */ /* 0x000f620000000c00 */
[----:B------:R-:W-:Y:S03]  /*7370*/  CS2R R20, SRZ ;  /* 0x0000000000147805 */ /* 0x000fe6000001ff00 */
[----:B------:R4:W-:Y:S01]  /*7380*/  STL.64 [R1+0x108], R14 ;  /* 0x0001080e01007387 */ /* 0x0009e20000100a00 */
[----:B-1----:R-:W-:Y:S03]  /*7390*/  CS2R R22, SRZ ;  /* 0x0000000000167805 */ /* 0x002fe6000001ff00 */
[----:B------:R-:W1:Y:S01]  /*73a0*/  @P0 LDS.128 R24, [R4+0x6020] ;  /* 0x0060200004180984 */ /* 0x000e620000000c00 */
[----:B--2---:R-:W-:Y:S03]  /*73b0*/  CS2R R16, SRZ ;  /* 0x0000000000107805 */ /* 0x004fe6000001ff00 */
[----:B------:R2:W-:Y:S01]  /*73c0*/  STL.64 [R1+0x150], R8 ;  /* 0x0001500801007387 */ /* 0x0005e20000100a00 */
[----:B---3--:R-:W-:Y:S03]  /*73d0*/  CS2R R18, SRZ ;  /* 0x0000000000127805 */ /* 0x008fe6000001ff00 */
[----:B------:R-:W3:Y:S04]  /*73e0*/  @P0 LDS.128 R20, [R4+0x8020] ;  /* 0x0080200004140984 */ /* 0x000ee80000000c00 */
[----:B------:R5:W-:Y:S01]  /*73f0*/  STL.64 [R1+0x158], R10 ;  /* 0x0001580a01007387 */ /* 0x000be20000100a00 */
[----:B----4-:R-:W-:Y:S03]  /*7400*/  CS2R R12, SRZ ;  /* 0x00000000000c7805 */ /* 0x010fe6000001ff00 */
[----:B------:R-:W4:Y:S04]  /*7410*/  @P0 LDS.128 R16, [R4+0xa020] ;  /* 0x00a0200004100984 */ /* 0x000f280000000c00 */
[----:B------:R-:W-:Y:S01]  /*7420*/  @P0 LDS.128 R220, [R6+0x10] ;  /* 0x0000100006dc0984 */ /* 0x000fe20000000c00 */
[----:B------:R-:W-:Y:S03]  /*7430*/  CS2R R14, SRZ ;  /* 0x00000000000e7805 */ /* 0x000fe6000001ff00 */
[----:B------:R-:W-:Y:S04]  /*7440*/  @P0 LDS.128 R216, [R4+0x20] ;  /* 0x0000200004d80984 */ /* 0x000fe80000000c00 */
[----:B------:R-:W4:Y:S01]  /*7450*/  @P0 LDS.128 R12, [R4+0xc020] ;  /* 0x00c02000040c0984 */ /* 0x000f220000000c00 */
[----:B--2---:R-:W-:Y:S03]  /*7460*/  CS2R R8, SRZ ;  /* 0x0000000000087805 */ /* 0x004fe6000001ff00 */
[----:B-----5:R2:W5:Y:S01]  /*7470*/  LDL.LU R10, [R1+0x148] ;  /* 0x00014800010a7983 */ /* 0x0205620000300800 */
[----:B------:R-:W-:Y:S03]  /*7480*/  IMAD.MOV.U32 R11, RZ, RZ, RZ ;  /* 0x000000ffff0b7224 */ /* 0x000fe600078e00ff */
[----:B------:R2:W-:Y:S04]  /*7490*/  STL.64 [R1+0xd0], R28 ;  /* 0x0000d01c01007387 */ /* 0x0005e80000100a00 */
[----:B------:R2:W-:Y:S04]  /*74a0*/  STL.64 [R1+0xd8], R30 ;  /* 0x0000d81e01007387 */ /* 0x0005e80000100a00 */
[----:B-1----:R1:W-:Y:S04]  /*74b0*/  STL.64 [R1], R24 ;  /* 0x0000001801007387 */ /* 0x0023e80000100a00 */
[----:B------:R1:W-:Y:S04]  /*74c0*/  STL.64 [R1+0x8], R26 ;  /* 0x0000081a01007387 */ /* 0x0003e80000100a00 */
[----:B---3--:R3:W-:Y:S04]  /*74d0*/  STL.64 [R1+0x60], R20 ;  /* 0x0000601401007387 */ /* 0x0087e80000100a00 */
[----:B------:R3:W-:Y:S04]  /*74e0*/  STL.64 [R1+0x68], R22 ;  /* 0x0000681601007387 */ /* 0x0007e80000100a00 */
[----:B----4-:R4:W-:Y:S01]  /*74f0*/  STL.64 [R1+0xb0], R16 ;  /* 0x0000b01001007387 */ /* 0x0109e20000100a00 */
[----:B--2---:R-:W-:Y:S03]  /*7500*/  CS2R R28, SRZ ;  /* 0x00000000001c7805 */ /* 0x004fe6000001ff00 */
[----:B------:R2:W-:Y:S01]  /*7510*/  STL.64 [R1+0xb8], R18 ;  /* 0x0000b81201007387 */ /* 0x0005e20000100a00 */
[----:B------:R-:W-:Y:S03]  /*7520*/  CS2R R30, SRZ ;  /* 0x00000000001e7805 */ /* 0x000fe6000001ff00 */
[----:B------:R2:W-:Y:S01]  /*7530*/  STL.64 [R1+0x120], R12 ;  /* 0x0001200c01007387 */ /* 0x0005e20000100a00 */
[----:B-1----:R-:W-:Y:S03]  /*7540*/  CS2R R24, SRZ ;  /* 0x0000000000187805 */ /* 0x002fe6000001ff00 */
[----:B------:R1:W-:Y:S01]  /*7550*/  STL.64 [R1+0x128], R14 ;  /* 0x0001280e01007387 */ /* 0x0003e20000100a00 */
[----:B------:R-:W-:Y:S03]  /*7560*/  CS2R R26, SRZ ;  /* 0x00000000001a7805 */ /* 0x000fe6000001ff00 */
[----:B------:R-:W1:Y:S01]  /*7570*/  @P0 LDS.128 R28, [R0+0x2030] ;  /* 0x00203000001c0984 */ /* 0x000e620000000c00 */
[----:B---3--:R-:W-:Y:S03]  /*7580*/  CS2R R20, SRZ ;  /* 0x0000000000147805 */ /* 0x008fe6000001ff00 */
[----:B------:R-:W-:Y:S01]  /*7590*/  STL.64 [R1+0x180], R32 ;  /* 0x0001802001007387 */ /* 0x000fe20000100a00 */
[----:B------:R-:W-:Y:S03]  /*75a0*/  CS2R R22, SRZ ;  /* 0x0000000000167805 */ /* 0x000fe6000001ff00 */
[----:B------:R-:W3:Y:S01]  /*75b0*/  @P0 LDS.128 R24, [R0+0x4030] ;  /* 0x0040300000180984 */ /* 0x000ee20000000c00 */
[----:B----4-:R-:W-:Y:S03]  /*75c0*/  CS2R R16, SRZ ;  /* 0x0000000000107805 */ /* 0x010fe6000001ff00 */
[----:B------:R-:W-:Y:S01]  /*75d0*/  STL.64 [R1+0x188], R34 ;  /* 0x0001882201007387 */ /* 0x000fe20000100a00 */
[----:B--2---:R-:W-:Y:S03]  /*75e0*/  CS2R R18, SRZ ;  /* 0x0000000000127805 */ /* 0x004fe6000001ff00 */
[----:B------:R-:W2:Y:S01]  /*75f0*/  @P0 LDS.128 R20, [R0+0x6030] ;  /* 0x0060300000140984 */ /* 0x000ea20000000c00 */
[----:B------:R-:W-:Y:S03]  /*7600*/  CS2R R12, SRZ ;  /* 0x00000000000c7805 */ /* 0x000fe6000001ff00 */
[----:B------:R-:W-:Y:S01]  /*7610*/  @P0 LDS.128 R16, [R0+0x8030] ;  /* 0x0080300000100984 */ /* 0x000fe20000000c00 */
[----:B-1----:R-:W-:Y:S06]  /*7620*/  CS2R R14, SRZ ;  /* 0x00000000000e7805 */ /* 0x002fec000001ff00 */
[----:B------:R-:W-:Y:S04]  /*7630*/  @P0 LDS.128 R12, [R0+0xa030] ;  /* 0x00a03000000c0984 */ /* 0x000fe80000000c00 */
[----:B------:R-:W-:Y:S04]  /*7640*/  STL.64 [R1+0x130], R28 ;  /* 0x0001301c01007387 */ /* 0x000fe80000100a00 */
[----:B------:R-:W-:Y:S04]  /*7650*/  STL.64 [R1+0x138], R30 ;  /* 0x0001381e01007387 */ /* 0x000fe80000100a00 */
[----:B---3--:R-:W-:Y:S04]  /*7660*/  STL.64 [R1+0xa0], R24 ;  /* 0x0000a01801007387 */ /* 0x008fe80000100a00 */
[----:B------:R-:W-:Y:S04]  /*7670*/  STL.64 [R1+0xa8], R26 ;  /* 0x0000a81a01007387 */ /* 0x000fe80000100a00 */
[----:B--2---:R-:W-:Y:S04]  /*7680*/  STL.64 [R1+0x20], R20 ;  /* 0x0000201401007387 */ /* 0x004fe80000100a00 */
[----:B------:R-:W-:Y:S04]  /*7690*/  STL.64 [R1+0x28], R22 ;  /* 0x0000281601007387 */ /* 0x000fe80000100a00 */
[----:B-----5:R-:W1:Y:S04]  /*76a0*/  @P0 LDS.128 R8, [R0+0xc030] ;  /* 0x00c0300000080984 */ /* 0x020e680000000c00 */
[----:B-1----:R1:W-:Y:S04]  /*76b0*/  STL.64 [R1+0x140], R8 ;  /* 0x0001400801007387 */ /* 0x0023e80000100a00 */
[----:B------:R1:W-:Y:S04]  /*76c0*/  STL.64 [R1+0x70], R16 ;  /* 0x0000701001007387 */ /* 0x0003e80000100a00 */
[----:B------:R1:W-:Y:S04]  /*76d0*/  STL.64 [R1+0x78], R18 ;  /* 0x0000781201007387 */ /* 0x0003e80000100a00 */
[----:B------:R1:W-:Y:S04]  /*76e0*/  STL.64 [R1+0x148], R10 ;  /* 0x0001480a01007387 */ /* 0x0003e80000100a00 */
[----:B------:R1:W-:Y:S04]  /*76f0*/  STL.64 [R1+0xc0], R12 ;  /* 0x0000c00c01007387 */ /* 0x0003e80000100a00 */
[----:B------:R1:W-:Y:S02]  /*7700*/  STL.64 [R1+0xc8], R14 ;  /* 0x0000c80e01007387 */ /* 0x0003e40000100a00 */
.L_x_113:
[----:B------:R-:W-:Y:S05]  /*7710*/  BSYNC B1 ;  /* 0x0000000000017941 */ /* 0x000fea0003800000 */
.L_x_112:
[----:B-1----:R-:W-:Y:S01]  /*7720*/  SHF.R.U32.HI R17, RZ, 0x5, R3 ;  /* 0x00000005ff117819 */ /* 0x002fe20000011603 */
[----:B------:R-:W-:Y:S04]  /*7730*/  IMAD.U32 R0, RZ, RZ, UR45 ;  /* 0x0000002dff007e24 */ /* 0x000fe8000f8e00ff */
[----:B------:R-:W-:Y:S05]  /*7740*/  IMAD R16, R0, 0xe0, R2 ;  /* 0x000000e000107824 */ /* 0x000fea00078e0202 */
[----:B------:R-:W-:Y:S04]  /*7750*/  SHF.R.U32.HI R0, RZ, 0x15, R16 ;  /* 0x00000015ff007819 */ /* 0x000fe80000011610 */
[----:B------:R-:W-:Y:S01]  /*7760*/  LOP3.LUT P0, RZ, R0, 0x3, R17, 0x48, !PT ;  /* 0x0000000300ff7812 */ /* 0x000fe20007804811 */
[----:B------:R-:W-:Y:S01]  /*7770*/  @!UPT UIADD3 URZ, UPT, UPT, URZ, URZ, URZ ;  /* 0x000000fffffff290 */ /* 0x000fe2000fffe0ff */
[----:B------:R-:W-:Y:S11]  /*7780*/  @P4 BRA `(.L_x_117) ;  /* 0x0000000000084947 */ /* 0x000ff60003800000 */
[----:B------:R-:W1:Y:S02]  /*7790*/  SYNCS.PHASECHK.TRANS64.TRYWAIT P1, [R5+URZ+0x140], R7 ;  /* 0x00014007050075a7 */ /* 0x000e6400080211ff */
[----:B-1----:R-:W-:Y:S05]  /*77a0*/  @!P1 BRA `(.L_x_118) ;  /* 0x0000006400289947 */ /* 0x002fea0003800000 */
.L_x_117:
[----:B------:R-:W-:Y:S05]  /*77b0*/  @!P0 BRA `(.L_x_119) ;  /* 0x0000000000408947 */ /* 0x000fea0003800000 */
[----:B------:R-:W1:Y:S01]  /*77c0*/  LDCU.64 UR8, c[0x4][0x70] ;  /* 0x01000e00ff0877ac */ /* 0x000e620008000a00 */
[----:B------:R-:W-:Y:S01]  /*77d0*/  MOV R15, 0x0 ;  /* 0x00000000000f7802 */ /* 0x000fe20000000f00 */
[----:B------:R-:W-:Y:S02]  /*77e0*/  HFMA2 R12, -RZ, RZ, 0, 5.9604644775390625e-08 ;  /* 0x00000001ff0c7431 */ /* 0x000fe400000001ff */
[----:B------:R-:W-:Y:S02]  /*77f0*/  IMAD.MOV.U32 R8, RZ, RZ, 0x192 ;  /* 0x00000192ff087424 */ /* 0x000fe400078e00ff */
[----:B------:R-:W-:Y:S01]  /*7800*/  IMAD.MOV.U32 R13, RZ, RZ, RZ ;  /* 0x000000ffff0d7224 */ /* 0x000fe200078e00ff */
[----:B------:R-:W4:Y:S01]  /*7810*/  LDCU.64 UR6, c[0x4][0x78] ;  /* 0x01000f00ff0677ac */ /* 0x000f220008000a00 */
[----:B------:R-:W3:Y:S01]  /*7820*/  LDC.64 R14, c[0x4][R15] ;  /* 0x010000000f0e7b82 */ /* 0x000ee20000000a00 */
[----:B------:R-:W5:Y:S01]  /*7830*/  LDCU.64 UR4, c[0x4][0x10] ;  /* 0x01000200ff0477ac */ /* 0x000f620008000a00 */
[----:B-12---:R-:W-:Y:S01]  /*7840*/  MOV R5, UR9 ;  /* 0x0000000900057c02 */ /* 0x006fe20008000f00 */
[----:B------:R-:W-:Y:S01]  /*7850*/  IMAD.U32 R4, RZ, RZ, UR8 ;  /* 0x00000008ff047e24 */ /* 0x000fe2000f8e00ff */
[----:B----4-:R-:W-:Y:S01]  /*7860*/  MOV R7, UR7 ;  /* 0x0000000700077c02 */ /* 0x010fe20008000f00 */
[----:B------:R-:W-:Y:S01]  /*7870*/  IMAD.U32 R6, RZ, RZ, UR6 ;  /* 0x00000006ff067e24 */ /* 0x000fe2000f8e00ff */
[----:B-----5:R-:W-:Y:S01]  /*7880*/  MOV R11, UR5 ;  /* 0x00000005000b7c02 */ /* 0x020fe20008000f00 */
[----:B------:R-:W-:Y:S02]  /*7890*/  IMAD.U32 R10, RZ, RZ, UR4 ;  /* 0x00000004ff0a7e24 */ /* 0x000fe4000f8e00ff */
[----:B------:R-:W-:Y:S07]  /*78a0*/  LEPC R20, `(.L_x_119) ;  /* 0x000000001014794e */ /* 0x000fee0000000000 */
[----:B---3--:R-:W-:Y:S05]  /*78b0*/  CALL.ABS.NOINC R14 ;  /* 0x000000000e007343 */ /* 0x008fea0003c00000 */
.L_x_119:
[----:B------:R-:W-:Y:S05]  /*78c0*/  WARPSYNC.ALL ;  /* 0x0000000000007948 */ /* 0x000fea0003800000 */
[C---:B------:R-:W-:Y:S01]  /*78d0*/  R2UR UR4, R16.reuse ;  /* 0x00000000100472ca */ /* 0x040fe200000e0000 */
[----:B------:R-:W-:Y:S05]  /*78e0*/  VIADD R0, R16, 0x20 ;  /* 0x0000002010007836 */ /* 0x000fea0000000000 */
[----:B------:R-:W-:Y:S04]  /*78f0*/  SHF.R.U32.HI R0, RZ, 0x15, R0 ;  /* 0x00000015ff007819 */ /* 0x000fe80000011600 */
[----:B------:R-:W-:Y:S03]  /*7900*/  LOP3.LUT P0, RZ, R0, 0x3, R17, 0x48, !PT ;  /* 0x0000000300ff7812 */ /* 0x000fe60007804811 */
[----:B------:R-:W4:Y:S10]  /*7910*/  LDTM.x32 R184, tmem[UR4] ;  /* 0x0000000400b879ee */ /* 0x000f3400082c0000 */
[----:B----4-:R-:W-:Y:S05]  /*7920*/  @!P0 BRA `(.L_x_120) ;  /* 0x0000000000408947 */ /* 0x010fea0003800000 */
        /* <DEDUP_REMOVED lines=16> */
.L_x_120:
[----:B------:R-:W-:Y:S05]  /*7a30*/  WARPSYNC.ALL ;  /* 0x0000000000007948 */ /* 0x000fea0003800000 */
[C---:B------:R-:W-:Y:S01]  /*7a40*/  R2UR UR4, R16.reuse ;  /* 0x00000000100472ca */ /* 0x040fe200000e0000 */
[----:B------:R-:W-:Y:S05]  /*7a50*/  VIADD R0, R16, 0x40 ;  /* 0x0000004010007836 */ /* 0x000fea0000000000 */
[----:B------:R-:W-:Y:S04]  /*7a60*/  SHF.R.U32.HI R0, RZ, 0x15, R0 ;  /* 0x00000015ff007819 */ /* 0x000fe80000011600 */
[----:B------:R-:W-:Y:S03]  /*7a70*/  LOP3.LUT P0, RZ, R0, 0x3, R17, 0x48, !PT ;  /* 0x0000000300ff7812 */ /* 0x000fe60007804811 */
[----:B------:R-:W4:Y:S10]  /*7a80*/  LDTM.x32 R152, tmem[UR4+0x20] ;  /* 0x00002004009879ee */ /* 0x000f3400082c0000 */
        /* <DEDUP_REMOVED lines=17> */
.L_x_121:
        /* <DEDUP_REMOVED lines=23> */
.L_x_122:
        /* <DEDUP_REMOVED lines=23> */
.L_x_123:
[----:B------:R-:W4:Y:S01]  /*7e80*/  S2R R0, SR_TID.X ;  /* 0x0000000000007919 */ /* 0x000f220000002100 */
[----:B------:R-:W-:Y:S05]  /*7e90*/  WARPSYNC.ALL ;  /* 0x0000000000007948 */ /* 0x000fea0003800000 */
[C---:B------:R-:W-:Y:S01]  /*7ea0*/  R2UR UR4, R16.reuse ;  /* 0x00000000100472ca */ /* 0x040fe200000e0000 */
[----:B------:R-:W-:Y:S05]  /*7eb0*/  VIADD R3, R16, 0xa0 ;  /* 0x000000a010037836 */ /* 0x000fea0000000000 */
[----:B------:R-:W-:Y:S07]  /*7ec0*/  SHF.R.U32.HI R3, RZ, 0x15, R3 ;  /* 0x00000015ff037819 */ /* 0x000fee0000011603 */
[----:B------:R-:W1:Y:S01]  /*7ed0*/  LDTM.x32 R56, tmem[UR4+0x80] ;  /* 0x00008004003879ee */ /* 0x000e6200082c0000 */
[----:B----4-:R-:W-:Y:S04]  /*7ee0*/  SHF.R.U32.HI R0, RZ, 0x5, R0 ;  /* 0x00000005ff007819 */ /* 0x010fe80000011600 */
[----:B------:R-:W-:Y:S11]  /*7ef0*/  LOP3.LUT P0, RZ, R3, 0x3, R0, 0x48, !PT ;  /* 0x0000000303ff7812 */ /* 0x000ff60007804800 */
[----:B------:R-:W-:Y:S02]  /*7f00*/  @!UPT UIADD3 URZ, UPT, UPT, URZ, URZ, URZ ;  /* 0x000000fffffff290 */ /* 0x000fe4000fffe0ff */
[----:B-1----:R-:W-:Y:S05]  /*7f10*/  @!P0 BRA `(.L_x_124) ;  /* 0x0000000000408947 */ /* 0x002fea0003800000 */
[----:B------:R-:W2:Y:S01]  /*7f20*/  LDCU.64 UR8, c[0x4][0x70] ;  /* 0x01000e00ff0877ac */ /* 0x000ea20008000a00 */
[----:B------:R-:W-:Y:S01]  /*7f30*/  MOV R15, 0x0 ;  /* 0x00000000000f7802 */ /* 0x000fe20000000f00 */
[----:B------:R-:W-:Y:S02]  /*7f40*/  HFMA2 R12, -RZ, RZ, 0, 5.9604644775390625e-08 ;  /* 0x00000001ff0c7431 */ /* 0x000fe400000001ff */
[----:B------:R-:W-:Y:S02]  /*7f50*/  IMAD.MOV.U32 R8, RZ, RZ, 0x192 ;  /* 0x00000192ff087424 */ /* 0x000fe400078e00ff */
[----:B------:R-:W-:Y:S01]  /*7f60*/  IMAD.MOV.U32 R13, RZ, RZ, RZ ;  /* 0x000000ffff0d7224 */ /* 0x000fe200078e00ff */
[----:B------:R-:W1:Y:S01]  /*7f70*/  LDCU.64 UR6, c[0x4][0x78] ;  /* 0x01000f00ff0677ac */ /* 0x000e620008000a00 */
[----:B------:R-:W4:Y:S01]  /*7f80*/  LDC.64 R14, c[0x4][R15] ;  /* 0x010000000f0e7b82 */ /* 0x000f220000000a00 */
[----:B------:R-:W5:Y:S01]  /*7f90*/  LDCU.64 UR4, c[0x4][0x10] ;  /* 0x01000200ff0477ac */ /* 0x000f620008000a00 */
[----:B--2---:R-:W-:Y:S01]  /*7fa0*/  MOV R5, UR9 ;  /* 0x0000000900057c02 */ /* 0x004fe20008000f00 */
[----:B------:R-:W-:Y:S01]  /*7fb0*/  IMAD.U32 R4, RZ, RZ, UR8 ;  /* 0x00000008ff047e24 */ /* 0x000fe2000f8e00ff */
[----:B-1----:R-:W-:Y:S01]  /*7fc0*/  MOV R7, UR7 ;  /* 0x0000000700077c02 */ /* 0x002fe20008000f00 */
[----:B------:R-:W-:Y:S01]  /*7fd0*/  IMAD.U32 R6, RZ, RZ, UR6 ;  /* 0x00000006ff067e24 */ /* 0x000fe2000f8e00ff */
[----:B-----5:R-:W-:Y:S01]  /*7fe0*/  MOV R11, UR5 ;  /* 0x00000005000b7c02 */ /* 0x020fe20008000f00 */
[----:B------:R-:W-:Y:S02]  /*7ff0*/  IMAD.U32 R10, RZ, RZ, UR4 ;  /* 0x00000004ff0a7e24 */ /* 0x000fe4000f8e00ff */
[----:B------:R-:W-:Y:S07]  /*8000*/  LEPC R20, `(.L_x_124) ;  /* 0x000000001014794e */ /* 0x000fee0000000000 */
[----:B---34-:R-:W-:Y:S05]  /*8010*/  CALL.ABS.NOINC R14 ;  /* 0x000000000e007343 */ /* 0x018fea0003c00000 */
.L_x_124:
[----:B------:R-:W1:Y:S01]  /*8020*/  S2R R0, SR_TID.X ;  /* 0x0000000000007919 */ /* 0x000e620000002100 */
[----:B------:R-:W-:Y:S05]  /*8030*/  WARPSYNC.ALL ;  /* 0x0000000000007948 */ /* 0x000fea0003800000 */
[C---:B------:R-:W-:Y:S01]  /*8040*/  R2UR UR4, R16.reuse ;  /* 0x00000000100472ca */ /* 0x040fe200000e0000 */
[----:B------:R-:W-:Y:S05]  /*8050*/  VIADD R3, R16, 0xc0 ;  /* 0x000000c010037836 */ /* 0x000fea0000000000 */
[----:B------:R-:W-:Y:S07]  /*8060*/  SHF.R.U32.HI R3, RZ, 0x15, R3 ;  /* 0x00000015ff037819 */ /* 0x000fee0000011603 */
[----:B------:R-:W4:Y:S01]  /*8070*/  LDTM.x32 R24, tmem[UR4+0xa0] ;  /* 0x0000a004001879ee */ /* 0x000f2200082c0000 */
[----:B-1----:R-:W-:Y:S04]  /*8080*/  SHF.R.U32.HI R0, RZ, 0x5, R0 ;  /* 0x00000005ff007819 */ /* 0x002fe80000011600 */
[----:B------:R-:W-:Y:S11]  /*8090*/  LOP3.LUT P0, RZ, R3, 0x3, R0, 0x48, !PT ;  /* 0x0000000303ff7812 */ /* 0x000ff60007804800 */
[----:B------:R-:W-:Y:S02]  /*80a0*/  @!UPT UIADD3 URZ, UPT, UPT, URZ, URZ, URZ ;  /* 0x000000fffffff290 */ /* 0x000fe4000fffe0ff */
[----:B----4-:R-:W-:Y:S05]  /*80b0*/  @!P0 BRA `(.L_x_125) ;  /* 0x0000000000408947 */ /* 0x010fea0003800000 */
        /* <DEDUP_REMOVED lines=16> */
.L_x_125:
[----:B------:R-:W1:Y:S01]  /*81c0*/  S2R R15, SR_TID.X ;  /* 0x00000000000f7919 */ /* 0x000e620000002100 */
[----:B------:R-:W-:Y:S05]  /*81d0*/  WARPSYNC.ALL ;  /* 0x0000000000007948 */ /* 0x000fea0003800000 */
[----:B-1----:R-:W-:Y:S01]  /*81e0*/  LOP3.LUT P1, R250, R15, 0x60, RZ, 0xc0, !PT ;  /* 0x000000600ffa7812 */ /* 0x002fe2000782c0ff */
[----:B------:R-:W4:Y:S01]  /*81f0*/  LDL.LU R228, [R1+0x180] ;  /* 0x0001800001e47983 */ /* 0x000f220000300800 */
[----:B------:R-:W-:Y:S01]  /*8200*/  SHF.L.U32 R3, R224, 0x10, RZ ;  /* 0x00000010e0037819 */ /* 0x000fe200000006ff */
[----:B---3--:R-:W-:Y:S01]  /*8210*/  FMUL R0, R248, R184 ;  /* 0x000000b8f8007220 */ /* 0x008fe20000400000 */
[----:B------:R-:W-:Y:S01]  /*8220*/  LOP3.LUT R4, R224, 0xffff0000, RZ, 0xc0, !PT ;  /* 0xffff0000e0047812 */ /* 0x000fe200078ec0ff */
[----:B------:R-:W3:Y:S01]  /*8230*/  LDL.LU R252, [R1+0x18c] ;  /* 0x00018c0001fc7983 */ /* 0x000ee20000300800 */
[----:B--2---:R-:W-:Y:S01]  /*8240*/  SHF.L.U32 R5, R225, 0x10, RZ ;  /* 0x00000010e1057819 */ /* 0x004fe200000006ff */
[----:B------:R-:W-:Y:S01]  /*8250*/  FFMA R0, R249, R3, R0 ;  /* 0x00000003f9007223 */ /* 0x000fe20000000000 */
[----:B------:R-:W-:Y:S01]  /*8260*/  LOP3.LUT R6, R225, 0xffff0000, RZ, 0xc0, !PT ;  /* 0xffff0000e1067812 */ /* 0x000fe200078ec0ff */
[----:B------:R1:W-:Y:S01]  /*8270*/  STL [R1+0x1a4], R54 ;  /* 0x0001a43601007387 */ /* 0x0003e20000100800 */
[----:B------:R-:W-:Y:S01]  /*8280*/  SHF.L.U32 R7, R226, 0x10, RZ ;  /* 0x00000010e2077819 */ /* 0x000fe200000006ff */
[----:B------:R-:W-:Y:S01]  /*8290*/  FMUL R3, R248, R185 ;  /* 0x000000b9f8037220 */ /* 0x000fe20000400000 */
[----:B------:R-:W-:Y:S01]  /*82a0*/  LOP3.LUT R8, R226, 0xffff0000, RZ, 0xc0, !PT ;  /* 0xffff0000e2087812 */ /* 0x000fe200078ec0ff */
[C---:B------:R-:W-:Y:S01]  /*82b0*/  FMUL R9, R248.reuse, R191 ;  /* 0x000000bff8097220 */ /* 0x040fe20000400000 */
[----:B------:R-:W-:Y:S01]  /*82c0*/  SHF.L.U32 R10, R227, 0x10, RZ ;  /* 0x00000010e30a7819 */ /* 0x000fe200000006ff */
[----:B------:R-:W-:Y:S01]  /*82d0*/  FFMA R3, R249, R4, R3 ;  /* 0x00000004f9037223 */ /* 0x000fe20000000003 */
[----:B------:R-:W-:Y:S01]  /*82e0*/  LOP3.LUT R11, R227, 0xffff0000, RZ, 0xc0, !PT ;  /* 0xffff0000e30b7812 */ /* 0x000fe200078ec0ff */
[----:B------:R-:W-:Y:S01]  /*82f0*/  FMUL R4, R248, R186 ;  /* 0x000000baf8047220 */ /* 0x000fe20000400000 */
[----:B------:R-:W-:Y:S01]  /*8300*/  SHF.L.U32 R13, R220, 0x10, RZ ;  /* 0x00000010dc0d7819 */ /* 0x000fe200000006ff */
[----:B------:R-:W-:Y:S01]  /*8310*/  FMUL R108, R248, R108 ;  /* 0x0000006cf86c7220 */ /* 0x000fe20000400000 */
[----:B------:R-:W-:Y:S01]  /*8320*/  LOP3.LUT R14, R220, 0xffff0000, RZ, 0xc0, !PT ;  /* 0xffff0000dc0e7812 */ /* 0x000fe200078ec0ff */
[----:B------:R-:W-:Y:S01]  /*8330*/  FFMA R4, R249, R5, R4 ;  /* 0x00000005f9047223 */ /* 0x000fe20000000004 */
[----:B------:R-:W-:Y:S01]  /*8340*/  FMUL R5, R248, R187 ;  /* 0x000000bbf8057220 */ /* 0x000fe20000400000 */
[----:B------:R-:W-:Y:S01]  /*8350*/  R2UR UR5, R16 ;  /* 0x00000000100572ca */ /* 0x000fe200000e0000 */
[----:B------:R-:W-:Y:S01]  /*8360*/  FMUL R109, R248, R109 ;  /* 0x0000006df86d7220 */ /* 0x000fe20000400000 */
[----:B------:R-:W-:Y:S01]  /*8370*/  LOP3.LUT R16, R221, 0xffff0000, RZ, 0xc0, !PT ;  /* 0xffff0000dd107812 */ /* 0x000fe200078ec0ff */
[----:B------:R-:W-:Y:S01]  /*8380*/  FFMA R5, R249, R6, R5 ;  /* 0x00000006f9057223 */ /* 0x000fe20000000005 */
[----:B------:R-:W-:Y:S01]  /*8390*/  SHF.L.U32 R17, R222, 0x10, RZ ;  /* 0x00000010de117819 */ /* 0x000fe200000006ff */
[C---:B------:R-:W-:Y:S01]  /*83a0*/  FMUL R6, R248.reuse, R188 ;  /* 0x000000bcf8067220 */ /* 0x040fe20000400000 */
[----:B------:R-:W-:Y:S01]  /*83b0*/  F2FP.BF16.F32.PACK_AB R188, R3, R0 ;  /* 0x0000000003bc723e */ /* 0x000fe200000010ff */
[----:B------:R-:W-:Y:S01]  /*83c0*/  FMUL R0, R248, R192 ;  /* 0x000000c0f8007220 */ /* 0x000fe20000400000 */
[----:B------:R-:W-:Y:S01]  /*83d0*/  LOP3.LUT R18, R222, 0xffff0000, RZ, 0xc0, !PT ;  /* 0xffff0000de127812 */ /* 0x000fe200078ec0ff */
[----:B------:R-:W-:Y:S01]  /*83e0*/  FFMA R6, R249, R7, R6 ;  /* 0x00000007f9067223 */ /* 0x000fe20000000006 */
[C---:B------:R-:W-:Y:S01]  /*83f0*/  SHF.L.U32 R19, R223.reuse, 0x10, RZ ;  /* 0x00000010df137819 */ /* 0x040fe200000006ff */
[----:B-1----:R-:W2:Y:S01]  /*8400*/  LDL.LU R54, [R1+0x188] ;  /* 0x0001880001367983 */ /* 0x002ea20000300800 */
[----:B------:R-:W-:Y:S01]  /*8410*/  LOP3.LUT R20, R223, 0xffff0000, RZ, 0xc0, !PT ;  /* 0xffff0000df147812 */ /* 0x000fe200078ec0ff */
[C---:B------:R-:W-:Y:S01]  /*8420*/  FMUL R7, R248.reuse, R189 ;  /* 0x000000bdf8077220 */ /* 0x040fe20000400000 */
[----:B------:R-:W-:Y:S01]  /*8430*/  F2FP.BF16.F32.PACK_AB R189, R5, R4 ;  /* 0x0000000405bd723e */ /* 0x000fe200000010ff */
[----:B------:R1:W-:Y:S01]  /*8440*/  STL [R1+0x1a0], R55 ;  /* 0x0001a03701007387 */ /* 0x0003e20000100800 */
[----:B------:R-:W-:Y:S01]  /*8450*/  SHF.L.U32 R21, R217, 0x10, RZ ;  /* 0x00000010d9157819 */ /* 0x000fe200000006ff */
[----:B------:R-:W-:Y:S01]  /*8460*/  FFMA R7, R249, R8, R7 ;  /* 0x00000008f9077223 */ /* 0x000fe20000000007 */
[----:B------:R-:W-:Y:S01]  /*8470*/  LOP3.LUT R22, R217, 0xffff0000, RZ, 0xc0, !PT ;  /* 0xffff0000d9167812 */ /* 0x000fe200078ec0ff */
[----:B------:R-:W-:Y:S01]  /*8480*/  FMUL R8, R248, R190 ;  /* 0x000000bef8087220 */ /* 0x000fe20000400000 */
[----:B------:R-:W-:Y:S01]  /*8490*/  SHF.L.U32 R23, R218, 0x10, RZ ;  /* 0x00000010da177819 */ /* 0x000fe200000006ff */
[----:B------:R-:W-:Y:S01]  /*84a0*/  FMUL R3, R248, R193 ;  /* 0x000000c1f8037220 */ /* 0x000fe20000400000 */
[----:B------:R-:W-:Y:S01]  /*84b0*/  F2FP.BF16.F32.PACK_AB R190, R7, R6 ;  /* 0x0000000607be723e */ /* 0x000fe200000010ff */
[C---:B------:R-:W-:Y:S01]  /*84c0*/  FFMA R8, R249.reuse, R10, R8 ;  /* 0x0000000af9087223 */ /* 0x040fe20000000008 */
[----:B------:R-:W-:Y:S01]  /*84d0*/  LOP3.LUT R184, R218, 0xffff0000, RZ, 0xc0, !PT ;  /* 0xffff0000dab87812 */ /* 0x000fe200078ec0ff */
[----:B------:R-:W-:Y:S01]  /*84e0*/  FFMA R9, R249, R11, R9 ;  /* 0x0000000bf9097223 */ /* 0x000fe20000000009 */
[----:B------:R-:W-:Y:S01]  /*84f0*/  SHF.L.U32 R185, R219, 0x10, RZ ;  /* 0x00000010dbb97819 */ /* 0x000fe200000006ff */
[----:B------:R-:W-:Y:S01]  /*8500*/  FFMA R0, R249, R13, R0 ;  /* 0x0000000df9007223 */ /* 0x000fe20000000000 */
[----:B------:R-:W-:Y:S01]  /*8510*/  SHF.L.U32 R13, R221, 0x10, RZ ;  /* 0x00000010dd0d7819 */ /* 0x000fe200000006ff */
[----:B------:R-:W-:Y:S01]  /*8520*/  FFMA R3, R249, R14, R3 ;  /* 0x0000000ef9037223 */ /* 0x000fe20000000003 */
[----:B------:R-:W-:Y:S01]  /*8530*/  F2FP.BF16.F32.PACK_AB R191, R9, R8 ;  /* 0x0000000809bf723e */ /* 0x000fe200000010ff */
[C---:B------:R-:W-:Y:S01]  /*8540*/  FMUL R4, R248.reuse, R198 ;  /* 0x000000c6f8047220 */ /* 0x040fe20000400000 */
[----:B------:R-:W-:Y:S01]  /*8550*/  LOP3.LUT R186, R219, 0xffff0000, RZ, 0xc0, !PT ;  /* 0xffff0000dbba7812 */ /* 0x000fe200078ec0ff */
[C---:B------:R-:W-:Y:S01]  /*8560*/  FMUL R5, R248.reuse, R199 ;  /* 0x000000c7f8057220 */ /* 0x040fe20000400000 */
[----:B------:R-:W-:Y:S01]  /*8570*/  F2FP.BF16.F32.PACK_AB R192, R3, R0 ;  /* 0x0000000003c0723e */ /* 0x000fe200000010ff */
[----:B------:R-:W-:Y:S01]  /*8580*/  FMUL R6, R248, R202 ;  /* 0x000000caf8067220 */ /* 0x000fe20000400000 */
[----:B------:R-:W-:Y:S01]  /*8590*/  ISETP.NE.AND P0, PT, R250, RZ, PT ;  /* 0x000000fffa00720c */ /* 0x000fe20003f05270 */
[C---:B------:R-:W-:Y:S01]  /*85a0*/  FMUL R7, R248.reuse, R203 ;  /* 0x000000cbf8077220 */ /* 0x040fe20000400000 */
[C---:B------:R-:W-:Y:S01]  /*85b0*/  FMUL R8, R248.reuse, R204 ;  /* 0x000000ccf8087220 */ /* 0x040fe20000400000 */
[C---:B------:R-:W-:Y:S01]  /*85c0*/  FMUL R110, R248.reuse, R110 ;  /* 0x0000006ef86e7220 */ /* 0x040fe20000400000 */
[----:B-1----:R-:W2:Y:S01]  /*85d0*/  LDL.LU R55, [R1+0x184] ;  /* 0x0001840001377983 */ /* 0x002ea20000300800 */
[----:B------:R-:W1:Y:S01]  /*85e0*/  S2UR UR6, SR_CgaCtaId ;  /* 0x00000000000679c3 */ /* 0x000e620000008800 */
[C---:B------:R-:W-:Y:S01]  /*85f0*/  SHF.L.U32 R11, R15.reuse, 0x5, RZ ;  /* 0x000000050f0b7819 */ /* 0x040fe200000006ff */
[----:B------:R-:W-:Y:S01]  /*8600*/  UMOV UR4, 0x400 ;  /* 0x0000040000047882 */ /* 0x000fe20000000000 */
[----:B------:R1:W-:Y:S01]  /*8610*/  STL [R1+0x19c], R2 ;  /* 0x00019c0201007387 */ /* 0x0003e20000100800 */
[----:B------:R-:W-:Y:S01]  /*8620*/  SHF.L.U32 R10, R15, 0x2, RZ ;  /* 0x000000020f0a7819 */ /* 0x000fe200000006ff */
[C---:B------:R-:W-:Y:S01]  /*8630*/  FMUL R0, R248.reuse, R200 ;  /* 0x000000c8f8007220 */ /* 0x040fe20000400000 */
[----:B------:R-:W-:Y:S01]  /*8640*/  LOP3.LUT R12, R11, 0xc0, RZ, 0xc0, !PT ;  /* 0x000000c00b0c7812 */ /* 0x000fe200078ec0ff */
[C---:B------:R-:W-:Y:S01]  /*8650*/  FMUL R3, R248.reuse, R201 ;  /* 0x000000c9f8037220 */ /* 0x040fe20000400000 */
[----:B------:R-:W-:Y:S01]  /*8660*/  SHF.L.U32 R15, R15, 0x4, RZ ;  /* 0x000000040f0f7819 */ /* 0x000fe200000006ff */
[----:B------:R-:W-:Y:S01]  /*8670*/  FMUL R88, R248, R88 ;  /* 0x00000058f8587220 */ /* 0x000fe20000400000 */
[----:B------:R-:W-:Y:S01]  /*8680*/  LOP3.LUT R12, R12, 0x18, R10, 0xf8, !PT ;  /* 0x000000180c0c7812 */ /* 0x000fe200078ef80a */
[C---:B------:R-:W-:Y:S01]  /*8690*/  FMUL R10, R248.reuse, R194 ;  /* 0x000000c2f80a7220 */ /* 0x040fe20000400000 */
[C---:B------:R-:W-:Y:S01]  /*86a0*/  FMUL R89, R248.reuse, R89 ;  /* 0x00000059f8597220 */ /* 0x040fe20000400000 */
[----:B------:R-:W-:Y:S01]  /*86b0*/  FMUL R90, R248, R90 ;  /* 0x0000005af85a7220 */ /* 0x000fe20000400000 */
[----:B------:R-:W-:Y:S01]  /*86c0*/  LOP3.LUT R14, R12, 0xf20, R11, 0xf8, !PT ;  /* 0x00000f200c0e7812 */ /* 0x000fe200078ef80b */
[C---:B------:R-:W-:Y:S01]  /*86d0*/  FMUL R11, R248.reuse, R195 ;  /* 0x000000c3f80b7220 */ /* 0x040fe20000400000 */
[C---:B------:R-:W-:Y:S01]  /*86e0*/  FMUL R12, R248.reuse, R196 ;  /* 0x000000c4f80c7220 */ /* 0x040fe20000400000 */
[C---:B------:R-:W-:Y:S01]  /*86f0*/  FFMA R10, R249.reuse, R13, R10 ;  /* 0x0000000df90a7223 */ /* 0x040fe2000000000a */
[----:B------:R-:W-:Y:S01]  /*8700*/  FMUL R13, R248, R197 ;  /* 0x000000c5f80d7220 */ /* 0x000fe20000400000 */
[C---:B------:R-:W-:Y:S01]  /*8710*/  FFMA R11, R249.reuse, R16, R11 ;  /* 0x00000010f90b7223 */ /* 0x040fe2000000000b */
[C---:B------:R-:W-:Y:S01]  /*8720*/  FFMA R12, R249.reuse, R17, R12 ;  /* 0x00000011f90c7223 */ /* 0x040fe2000000000c */
[C---:B------:R-:W-:Y:S01]  /*8730*/  SHF.L.U32 R17, R216.reuse, 0x10, RZ ;  /* 0x00000010d8117819 */ /* 0x040fe200000006ff */
[C---:B------:R-:W-:Y:S01]  /*8740*/  FFMA R13, R249.reuse, R18, R13 ;  /* 0x00000012f90d7223 */ /* 0x040fe2000000000d */
[----:B------:R-:W-:Y:S01]  /*8750*/  LOP3.LUT R18, R216, 0xffff0000, RZ, 0xc0, !PT ;  /* 0xffff0000d8127812 */ /* 0x000fe200078ec0ff */
[C---:B------:R-:W-:Y:S01]  /*8760*/  FFMA R4, R249.reuse, R19, R4 ;  /* 0x00000013f9047223 */ /* 0x040fe20000000004 */
[C---:B------:R-:W-:Y:S01]  /*8770*/  FFMA R5, R249.reuse, R20, R5 ;  /* 0x00000014f9057223 */ /* 0x040fe20000000005 */
[----:B------:R-:W-:Y:S01]  /*8780*/  MOV R16, UR44 ;  /* 0x0000002c00107c02 */ /* 0x000fe20008000f00 */
[C---:B------:R-:W-:Y:S01]  /*8790*/  FFMA R0, R249.reuse, R17, R0 ;  /* 0x00000011f9007223 */ /* 0x040fe20000000000 */
[C---:B------:R-:W-:Y:S01]  /*87a0*/  FFMA R3, R249.reuse, R18, R3 ;  /* 0x00000012f9037223 */ /* 0x040fe20000000003 */
[C---:B------:R-:W-:Y:S01]  /*87b0*/  FFMA R6, R249.reuse, R21, R6 ;  /* 0x00000015f9067223 */ /* 0x040fe20000000006 */
[C---:B------:R-:W-:Y:S01]  /*87c0*/  FFMA R7, R249.reuse, R22, R7 ;  /* 0x00000016f9077223 */ /* 0x040fe20000000007 */
[----:B------:R-:W-:Y:S01]  /*87d0*/  FFMA R8, R249, R23, R8 ;  /* 0x00000017f9087223 */ /* 0x000fe20000000008 */
[----:B------:R-:W-:Y:S01]  /*87e0*/  F2FP.BF16.F32.PACK_AB R195, R5, R4 ;  /* 0x0000000405c3723e */ /* 0x000fe200000010ff */
[C---:B------:R-:W-:Y:S01]  /*87f0*/  FMUL R4, R248.reuse, R207 ;  /* 0x000000cff8047220 */ /* 0x040fe20000400000 */
[----:B------:R-:W-:Y:S01]  /*8800*/  F2FP.BF16.F32.PACK_AB R193, R11, R10 ;  /* 0x0000000a0bc1723e */ /* 0x000fe200000010ff */
[C---:B------:R-:W-:Y:S01]  /*8810*/  FMUL R5, R248.reuse, R208 ;  /* 0x000000d0f8057220 */ /* 0x040fe20000400000 */
[----:B------:R-:W-:Y:S01]  /*8820*/  F2FP.BF16.F32.PACK_AB R17, R7, R6 ;  /* 0x000000060711723e */ /* 0x000fe200000010ff */
[C---:B------:R-:W-:Y:S01]  /*8830*/  FMUL R6, R248.reuse, R209 ;  /* 0x000000d1f8067220 */ /* 0x040fe20000400000 */
[----:B------:R-:W-:Y:S01]  /*8840*/  F2FP.BF16.F32.PACK_AB R194, R13, R12 ;  /* 0x0000000c0dc2723e */ /* 0x000fe200000010ff */
[C---:B------:R-:W-:Y:S01]  /*8850*/  FMUL R91, R248.reuse, R91 ;  /* 0x0000005bf85b7220 */ /* 0x040fe20000400000 */
        /* <DEDUP_REMOVED lines=86> */
[----:B------:R-:W-:Y:S01]  /*8dc0*/  FMUL R51, R248, R51 ;  /* 0x00000033f8337220 */ /* 0x000fe20000400000 */
[----:B------:R-:W-:Y:S01]  /*8dd0*/  UIADD3 UR10, UPT, UPT, UR44, 0x1, URZ ;  /* 0x000000012c0a7890 */ /* 0x000fe2000fffe0ff */
[----:B------:R-:W-:Y:S01]  /*8de0*/  BSSY.RECONVERGENT B0, `(.L_x_126) ;  /* 0x00003d5000007945 */ /* 0x000fe20003800200 */
[----:B-1----:R-:W-:Y:S04]  /*8df0*/  ULEA UR4, UR6, UR4, 0x18 ;  /* 0x0000000406047291 */ /* 0x002fe8000f8ec0ff */
[----:B------:R-:W-:Y:S02]  /*8e00*/  ULEA UR7, UR45, UR4, 0x3 ;  /* 0x000000042d077291 */ /* 0x000fe4000f8e18ff */
[----:B------:R-:W-:Y:S02]  /*8e10*/  LEA R14, R14, UR4, 0x1 ;  /* 0x000000040e0e7c11 */ /* 0x000fe4000f8e08ff */
[----:B------:R-:W-:Y:S03]  /*8e20*/  UIADD3 UR7, UPT, UPT, UR7, 0x150, URZ ;  /* 0x0000015007077890 */ /* 0x000fe6000fffe0ff */
[----:B------:R-:W-:Y:S01]  /*8e30*/  IMAD R14, R16, 0xe000, R14 ;  /* 0x0000e000100e7824 */ /* 0x000fe200078e020e */
[----:B------:R-:W-:Y:S01]  /*8e40*/  F2FP.BF16.F32.PACK_AB R16, R3, R0 ;  /* 0x000000000310723e */ /* 0x000fe200000010ff */
[C---:B------:R-:W-:Y:S01]  /*8e50*/  FMUL R0, R248.reuse, R205 ;  /* 0x000000cdf8007220 */ /* 0x040fe20000400000 */
[----:B------:R-:W-:Y:S01]  /*8e60*/  ULOP3.LUT UR7, UR7, 0xfefffff8, URZ, 0xc0, !UPT ;  /* 0xfefffff807077892 */ /* 0x000fe2000f8ec0ff */
[----:B------:R-:W-:Y:S02]  /*8e70*/  FMUL R3, R248, R206 ;  /* 0x000000cef8037220 */ /* 0x000fe40000400000 */
[C---:B------:R-:W-:Y:S02]  /*8e80*/  FFMA R0, R249.reuse, R184, R0 ;  /* 0x000000b8f9007223 */ /* 0x040fe40000000000 */
[C---:B------:R-:W-:Y:S01]  /*8e90*/  FFMA R3, R249.reuse, R185, R3 ;  /* 0x000000b9f9037223 */ /* 0x040fe20000000003 */
[----:B------:R-:W-:Y:S01]  /*8ea0*/  FFMA R4, R249, R186, R4 ;  /* 0x000000baf9047223 */ /* 0x000fe20000000004 */
[----:B------:R-:W2:Y:S01]  /*8eb0*/  LDL.LU R185, [R1+0x170] ;  /* 0x0001700001b97983 */ /* 0x000ea20000300800 */
[----:B------:R-:W-:Y:S01]  /*8ec0*/  F2FP.BF16.F32.PACK_AB R18, R0, R8 ;  /* 0x000000080012723e */ /* 0x000fe200000010ff */
[----:B------:R-:W-:Y:S01]  /*8ed0*/  FMUL R8, R248, R214 ;  /* 0x000000d6f8087220 */ /* 0x000fe20000400000 */
[C---:B------:R-:W-:Y:S01]  /*8ee0*/  LOP3.LUT R0, R15.reuse, 0x20, RZ, 0xc0, !PT ;  /* 0x000000200f007812 */ /* 0x040fe200078ec0ff */
[----:B------:R-:W2:Y:S01]  /*8ef0*/  LDL.LU R187, [R1+0x174] ;  /* 0x0001740001bb7983 */ /* 0x000ea20000300800 */
[----:B------:R-:W-:Y:S02]  /*8f00*/  LOP3.LUT R15, R15, 0x40, RZ, 0xc0, !PT ;  /* 0x000000400f0f7812 */ /* 0x000fe400078ec0ff */
[--C-:B------:R-:W-:Y:S01]  /*8f10*/  IADD3 R251, PT, PT, -R0, 0x200, R14.reuse ;  /* 0x0000020000fb7810 */ /* 0x100fe20007ffe10e */
[----:B------:R-:W-:Y:S01]  /*8f20*/  FMUL R0, R248, R210 ;  /* 0x000000d2f8007220 */ /* 0x000fe20000400000 */
[----:B------:R-:W-:Y:S01]  /*8f30*/  F2FP.BF16.F32.PACK_AB R19, R4, R3 ;  /* 0x000000030413723e */ /* 0x000fe200000010ff */
[----:B------:R-:W-:Y:S01]  /*8f40*/  FMUL R3, R248, R211 ;  /* 0x000000d3f8037220 */ /* 0x000fe20000400000 */
[----:B------:R-:W-:Y:S02]  /*8f50*/  IADD3 R2, PT, PT, -R15, 0x200, R14 ;  /* 0x000002000f027810 */ /* 0x000fe40007ffe10e */
[C---:B----4-:R-:W-:Y:S02]  /*8f60*/  SHF.L.U32 R7, R228.reuse, 0x10, RZ ;  /* 0x00000010e4077819 */ /* 0x050fe400000006ff */
[----:B------:R-:W-:Y:S02]  /*8f70*/  LOP3.LUT R9, R228, 0xffff0000, RZ, 0xc0, !PT ;  /* 0xffff0000e4097812 */ /* 0x000fe400078ec0ff */
[----:B------:R-:W1:Y:S01]  /*8f80*/  LDTM.x32 R216, tmem[UR5+0xc0] ;  /* 0x0000c00500d879ee */ /* 0x000e6200082c0000 */
[----:B------:R-:W-:Y:S01]  /*8f90*/  NOP ;  /* 0x0000000000007918 */ /* 0x000fe20000000000 */
[----:B-1----:R-:W-:Y:S01]  /*8fa0*/  SYNCS.ARRIVE.TRANS64.RED.A1T0 RZ, [UR7], RZ ;  /* 0x000000ffffff79a7 */ /* 0x002fe20008100407 */
[----:B------:R1:W-:Y:S01]  /*8fb0*/  STS.128 [R14+0x200], R188 ;  /* 0x000200bc0e007388 */ /* 0x0003e20000000c00 */
[C---:B---3--:R-:W-:Y:S01]  /*8fc0*/  SHF.L.U32 R12, R252.reuse, 0x10, RZ ;  /* 0x00000010fc0c7819 */ /* 0x048fe200000006ff */
[C---:B------:R-:W-:Y:S01]  /*8fd0*/  FFMA R5, R249.reuse, R7, R5 ;  /* 0x00000007f9057223 */ /* 0x040fe20000000005 */
[----:B------:R-:W-:Y:S01]  /*8fe0*/  LOP3.LUT R13, R252, 0xffff0000, RZ, 0xc0, !PT ;  /* 0xffff0000fc0d7812 */ /* 0x000fe200078ec0ff */
[----:B------:R3:W-:Y:S01]  /*8ff0*/  STS.128 [R251+0x10], R192 ;  /* 0x000010c0fb007388 */ /* 0x0007e20000000c00 */
[----:B------:R-:W-:Y:S01]  /*9000*/  FFMA R6, R249, R9, R6 ;  /* 0x00000009f9067223 */ /* 0x000fe20000000006 */
[----:B------:R-:W-:Y:S01]  /*9010*/  FMUL R9, R248, R215 ;  /* 0x000000d7f8097220 */ /* 0x000fe20000400000 */
[----:B------:R-:W-:Y:S01]  /*9020*/  UIADD3 UR7, UPT, UPT, UR45, 0x1, URZ ;  /* 0x000000012d077890 */ /* 0x000fe2000fffe0ff */
[----:B------:R4:W-:Y:S01]  /*9030*/  STS.128 [R2+0x20], R16 ;  /* 0x0000201002007388 */ /* 0x0009e20000000c00 */
[C---:B--2---:R-:W-:Y:S02]  /*9040*/  SHF.L.U32 R10, R54.reuse, 0x10, RZ ;  /* 0x00000010360a7819 */ /* 0x044fe400000006ff */
[----:B------:R-:W-:Y:S01]  /*9050*/  LOP3.LUT R11, R54, 0xffff0000, RZ, 0xc0, !PT ;  /* 0xffff0000360b7812 */ /* 0x000fe200078ec0ff */
[----:B-1----:R-:W2:Y:S04]  /*9060*/  LDL.LU R189, [R1+0x178] ;  /* 0x0001780001bd7983 */ /* 0x002ea80000300800 */
[----:B------:R-:W2:Y:S04]  /*9070*/  LDL.LU R191, [R1+0x17c] ;  /* 0x00017c0001bf7983 */ /* 0x000ea80000300800 */
[----:B---3--:R-:W3:Y:S01]  /*9080*/  LDL.LU R193, [R1+0x160] ;  /* 0x0001600001c17983 */ /* 0x008ee20000300800 */
[----:B----4-:R-:W-:Y:S01]  /*9090*/  F2FP.BF16.F32.PACK_AB R16, R6, R5 ;  /* 0x000000050610723e */ /* 0x010fe200000010ff */
[C---:B------:R-:W-:Y:S01]  /*90a0*/  FMUL R5, R248.reuse, R155 ;  /* 0x0000009bf8057220 */ /* 0x040fe20000400000 */
[C---:B------:R-:W-:Y:S01]  /*90b0*/  FMUL R155, R248.reuse, R176 ;  /* 0x000000b0f89b7220 */ /* 0x040fe20000400000 */
[----:B------:R-:W4:Y:S01]  /*90c0*/  LDL.LU R2, [R1+0x164] ;  /* 0x0001640001027983 */ /* 0x000f220000300800 */
[C---:B------:R-:W-:Y:S01]  /*90d0*/  FMUL R6, R248.reuse, R156 ;  /* 0x0000009cf8067220 */ /* 0x040fe20000400000 */
[C---:B------:R-:W-:Y:S01]  /*90e0*/  FMUL R156, R248.reuse, R177 ;  /* 0x000000b1f89c7220 */ /* 0x040fe20000400000 */
[C---:B------:R-:W-:Y:S02]  /*90f0*/  SHF.L.U32 R4, R55.reuse, 0x10, RZ ;  /* 0x0000001037047819 */ /* 0x040fe400000006ff */
[----:B------:R-:W-:Y:S02]  /*9100*/  LOP3.LUT R7, R55, 0xffff0000, RZ, 0xc0, !PT ;  /* 0xffff000037077812 */ /* 0x000fe400078ec0ff */
[----:B------:R-:W4:Y:S01]  /*9110*/  LDL.LU R55, [R1+0x168] ;  /* 0x0001680001377983 */ /* 0x000f220000300800 */
[C---:B------:R-:W-:Y:S01]  /*9120*/  FFMA R0, R249.reuse, R4, R0 ;  /* 0x00000004f9007223 */ /* 0x040fe20000000000 */
[C---:B------:R-:W-:Y:S01]  /*9130*/  FMUL R4, R248.reuse, R212 ;  /* 0x000000d4f8047220 */ /* 0x040fe20000400000 */
[C---:B------:R-:W-:Y:S01]  /*9140*/  FFMA R3, R249.reuse, R7, R3 ;  /* 0x00000007f9037223 */ /* 0x040fe20000000003 */
[----:B------:R-:W4:Y:S01]  /*9150*/  LDL.LU R54, [R1+0x16c] ;  /* 0x00016c0001367983 */ /* 0x000f220000300800 */
[C---:B------:R-:W-:Y:S01]  /*9160*/  FMUL R7, R248.reuse, R213 ;  /* 0x000000d5f8077220 */ /* 0x040fe20000400000 */
[----:B------:R-:W-:Y:S01]  /*9170*/  FFMA R4, R249, R10, R4 ;  /* 0x0000000af9047223 */ /* 0x000fe20000000004 */
[C---:B------:R-:W-:Y:S01]  /*9180*/  FMUL R10, R248.reuse, R160 ;  /* 0x000000a0f80a7220 */ /* 0x040fe20000400000 */
[----:B------:R-:W4:Y:S01]  /*9190*/  LDL.LU R23, [R1+0x150] ;  /* 0x0001500001177983 */ /* 0x000f220000300800 */
[----:B------:R-:W-:Y:S01]  /*91a0*/  F2FP.BF16.F32.PACK_AB R17, R3, R0 ;  /* 0x000000000311723e */ /* 0x000fe200000010ff */
[C---:B------:R-:W-:Y:S01]  /*91b0*/  FFMA R7, R249.reuse, R11, R7 ;  /* 0x0000000bf9077223 */ /* 0x040fe20000000007 */
[C---:B------:R-:W-:Y:S01]  /*91c0*/  FFMA R8, R249.reuse, R12, R8 ;  /* 0x0000000cf9087223 */ /* 0x040fe20000000008 */
[----:B------:R-:W4:Y:S01]  /*91d0*/  LDL.LU R22, [R1+0x154] ;  /* 0x0001540001167983 */ /* 0x000f220000300800 */
[----:B------:R-:W-:Y:S01]  /*91e0*/  FFMA R9, R249, R13, R9 ;  /* 0x0000000df9097223 */ /* 0x000fe20000000009 */
[C---:B------:R-:W-:Y:S01]  /*91f0*/  FMUL R13, R248.reuse, R163 ;  /* 0x000000a3f80d7220 */ /* 0x040fe20000400000 */
[----:B------:R-:W-:Y:S01]  /*9200*/  F2FP.BF16.F32.PACK_AB R18, R7, R4 ;  /* 0x000000040712723e */ /* 0x000fe200000010ff */
[----:B------:R-:W4:Y:S01]  /*9210*/  LDL.LU R21, [R1+0x158] ;  /* 0x0001580001157983 */ /* 0x000f220000300800 */
[C---:B------:R-:W-:Y:S01]  /*9220*/  FMUL R160, R248.reuse, R181 ;  /* 0x000000b5f8a07220 */ /* 0x040fe20000400000 */
[----:B------:R-:W-:Y:S01]  /*9230*/  F2FP.BF16.F32.PACK_AB R19, R9, R8 ;  /* 0x000000080913723e */ /* 0x000fe200000010ff */
[C---:B------:R-:W-:Y:S01]  /*9240*/  FMUL R0, R248.reuse, R152 ;  /* 0x00000098f8007220 */ /* 0x040fe20000400000 */
[----:B------:R-:W4:Y:S01]  /*9250*/  LDL.LU R20, [R1+0x15c] ;  /* 0x00015c0001147983 */ /* 0x000f220000300800 */
[C---:B------:R-:W-:Y:S01]  /*9260*/  FMUL R152, R248.reuse, R173 ;  /* 0x000000adf8987220 */ /* 0x040fe20000400000 */
[C---:B------:R-:W-:Y:S01]  /*9270*/  FMUL R3, R248.reuse, R153 ;  /* 0x00000099f8037220 */ /* 0x040fe20000400000 */
        /* <DEDUP_REMOVED lines=15> */
[C---:B------:R-:W-:Y:S02]  /*9370*/  SHF.L.U32 R184, R185.reuse, 0x10, RZ ;  /* 0x00000010b9b87819 */ /* 0x040fe400000006ff */
[----:B------:R-:W-:Y:S02]  /*9380*/  LOP3.LUT R185, R185, 0xffff0000, RZ, 0xc0, !PT ;  /* 0xffff0000b9b97812 */ /* 0x000fe400078ec0ff */
[----:B------:R-:W-:Y:S01]  /*9390*/  SHF.L.U32 R186, R187, 0x10, RZ ;  /* 0x00000010bbba7819 */ /* 0x000fe200000006ff */
[----:B------:R-:W-:Y:S01]  /*93a0*/  FFMA R0, R249, R184, R0 ;  /* 0x000000b8f9007223 */ /* 0x000fe20000000000 */
[----:B------:R-:W-:Y:S01]  /*93b0*/  LOP3.LUT R187, R187, 0xffff0000, RZ, 0xc0, !PT ;  /* 0xffff0000bbbb7812 */ /* 0x000fe200078ec0ff */
[C---:B------:R-:W-:Y:S02]  /*93c0*/  FFMA R3, R249.reuse, R185, R3 ;  /* 0x000000b9f9037223 */ /* 0x040fe40000000003 */
[C---:B------:R-:W-:Y:S02]  /*93d0*/  FFMA R4, R249.reuse, R186, R4 ;  /* 0x000000baf9047223 */ /* 0x040fe40000000004 */
[----:B------:R-:W-:Y:S01]  /*93e0*/  FFMA R5, R249, R187, R5 ;  /* 0x000000bbf9057223 */ /* 0x000fe20000000005 */
[C---:B--2---:R-:W-:Y:S02]  /*93f0*/  SHF.L.U32 R188, R189.reuse, 0x10, RZ ;  /* 0x00000010bdbc7819 */ /* 0x044fe400000006ff */
[----:B------:R-:W-:Y:S02]  /*9400*/  LOP3.LUT R189, R189, 0xffff0000, RZ, 0xc0, !PT ;  /* 0xffff0000bdbd7812 */ /* 0x000fe400078ec0ff */
[----:B------:R-:W-:Y:S01]  /*9410*/  SHF.L.U32 R190, R191, 0x10, RZ ;  /* 0x00000010bfbe7819 */ /* 0x000fe200000006ff */
[----:B------:R-:W-:Y:S01]  /*9420*/  FFMA R6, R249, R188, R6 ;  /* 0x000000bcf9067223 */ /* 0x000fe20000000006 */
[----:B------:R-:W-:Y:S01]  /*9430*/  LOP3.LUT R191, R191, 0xffff0000, RZ, 0xc0, !PT ;  /* 0xffff0000bfbf7812 */ /* 0x000fe200078ec0ff */
[----:B------:R-:W-:Y:S01]  /*9440*/  FFMA R7, R249, R189, R7 ;  /* 0x000000bdf9077223 */ /* 0x000fe20000000007 */
[----:B---3--:R-:W-:Y:S01]  /*9450*/  SHF.L.U32 R192, R193, 0x10, RZ ;  /* 0x00000010c1c07819 */ /* 0x008fe200000006ff */
[----:B------:R-:W-:Y:S01]  /*9460*/  FFMA R8, R249, R190, R8 ;  /* 0x000000bef9087223 */ /* 0x000fe20000000008 */
[----:B------:R-:W-:Y:S01]  /*9470*/  LOP3.LUT R193, R193, 0xffff0000, RZ, 0xc0, !PT ;  /* 0xffff0000c1c17812 */ /* 0x000fe200078ec0ff */
[C---:B------:R-:W-:Y:S01]  /*9480*/  FFMA R9, R249.reuse, R191, R9 ;  /* 0x000000bff9097223 */ /* 0x040fe20000000009 */
[C---:B----4-:R-:W-:Y:S01]  /*9490*/  LOP3.LUT R195, R2.reuse, 0xffff0000, RZ, 0xc0, !PT ;  /* 0xffff000002c37812 */ /* 0x050fe200078ec0ff */
[C---:B------:R-:W-:Y:S01]  /*94a0*/  FFMA R10, R249.reuse, R192, R10 ;  /* 0x000000c0f90a7223 */ /* 0x040fe2000000000a */
[----:B------:R-:W-:Y:S01]  /*94b0*/  SHF.L.U32 R194, R2, 0x10, RZ ;  /* 0x0000001002c27819 */ /* 0x000fe200000006ff */
[----:B------:R-:W-:Y:S01]  /*94c0*/  FFMA R11, R249, R193, R11 ;  /* 0x000000c1f90b7223 */ /* 0x000fe2000000000b */
[----:B------:R-:W-:Y:S01]  /*94d0*/  IADD3 R2, PT, PT, -R15, R251, RZ ;  /* 0x000000fb0f027210 */ /* 0x000fe20007ffe1ff */
[----:B------:R-:W-:Y:S02]  /*94e0*/  FMUL R15, R248, R164 ;  /* 0x000000a4f80f7220 */ /* 0x000fe40000400000 */
[C---:B------:R-:W-:Y:S01]  /*94f0*/  FFMA R12, R249.reuse, R194, R12 ;  /* 0x000000c2f90c7223 */ /* 0x040fe2000000000c */
[----:B------:R-:W-:Y:S01]  /*9500*/  FFMA R13, R249, R195, R13 ;  /* 0x000000c3f90d7223 */ /* 0x000fe2000000000d */
[----:B------:R1:W-:Y:S01]  /*9510*/  STS.128 [R2+0x30], R16 ;  /* 0x0000301002007388 */ /* 0x0003e20000000c00 */
[C---:B------:R-:W-:Y:S02]  /*9520*/  SHF.L.U32 R196, R55.reuse, 0x10, RZ ;  /* 0x0000001037c47819 */ /* 0x040fe400000006ff */
[----:B------:R-:W-:Y:S02]  /*9530*/  LOP3.LUT R197, R55, 0xffff0000, RZ, 0xc0, !PT ;  /* 0xffff000037c57812 */ /* 0x000fe400078ec0ff */
[----:B------:R-:W2:Y:S01]  /*9540*/  LDL.LU R55, [R1+0x138] ;  /* 0x0001380001377983 */ /* 0x000ea20000300800 */
[C---:B------:R-:W-:Y:S01]  /*9550*/  SHF.L.U32 R198, R54.reuse, 0x10, RZ ;  /* 0x0000001036c67819 */ /* 0x040fe200000006ff */
[----:B------:R-:W-:Y:S01]  /*9560*/  FFMA R15, R249, R196, R15 ;  /* 0x000000c4f90f7223 */ /* 0x000fe2000000000f */
[----:B------:R-:W-:Y:S02]  /*9570*/  LOP3.LUT R199, R54, 0xffff0000, RZ, 0xc0, !PT ;  /* 0xffff000036c77812 */ /* 0x000fe400078ec0ff */
[----:B------:R-:W3:Y:S01]  /*9580*/  LDL.LU R54, [R1+0x13c] ;  /* 0x00013c0001367983 */ /* 0x000ee20000300800 */
[C---:B------:R-:W-:Y:S02]  /*9590*/  SHF.L.U32 R200, R23.reuse, 0x10, RZ ;  /* 0x0000001017c87819 */ /* 0x040fe400000006ff */
[----:B------:R-:W-:Y:S01]  /*95a0*/  LOP3.LUT R201, R23, 0xffff0000, RZ, 0xc0, !PT ;  /* 0xffff000017c97812 */ /* 0x000fe200078ec0ff */
[----:B------:R-:W4:Y:S01]  /*95b0*/  LDL.LU R252, [R1+0x114] ;  /* 0x0001140001fc7983 */ /* 0x000f220000300800 */
[----:B------:R-:W-:Y:S01]  /*95c0*/  FMUL R23, R248, R172 ;  /* 0x000000acf8177220 */ /* 0x000fe20000400000 */
[----:B------:R-:W-:Y:S02]  /*95d0*/  SHF.L.U32 R202, R22, 0x10, RZ ;  /* 0x0000001016ca7819 */ /* 0x000fe400000006ff */
[----:B------:R-:W4:Y:S01]  /*95e0*/  LDL.LU R251, [R1+0x118] ;  /* 0x0001180001fb7983 */ /* 0x000f220000300800 */
[C---:B------:R-:W-:Y:S02]  /*95f0*/  SHF.L.U32 R204, R21.reuse, 0x10, RZ ;  /* 0x0000001015cc7819 */ /* 0x040fe400000006ff */
[----:B------:R-:W-:Y:S01]  /*9600*/  LOP3.LUT R205, R21, 0xffff0000, RZ, 0xc0, !PT ;  /* 0xffff000015cd7812 */ /* 0x000fe200078ec0ff */
[----:B------:R-:W4:Y:S01]  /*9610*/  LDL.LU R250, [R1+0x11c] ;  /* 0x00011c0001fa7983 */ /* 0x000f220000300800 */
[----:B------:R-:W-:Y:S01]  /*9620*/  SHF.L.U32 R206, R20, 0x10, RZ ;  /* 0x0000001014ce7819 */ /* 0x000fe200000006ff */
[C---:B------:R-:W-:Y:S01]  /*9630*/  FMUL R21, R248.reuse, R170 ;  /* 0x000000aaf8157220 */ /* 0x040fe20000400000 */
[C---:B------:R-:W-:Y:S01]  /*9640*/  SHF.L.U32 R163, R209.reuse, 0x10, RZ ;  /* 0x00000010d1a37819 */ /* 0x040fe200000006ff */
[----:B------:R-:W4:Y:S01]  /*9650*/  LDL.LU R215, [R1+0xf0] ;  /* 0x0000f00001d77983 */ /* 0x000f220000300800 */
[----:B------:R-:W-:Y:S01]  /*9660*/  LOP3.LUT R164, R209, 0xffff0000, RZ, 0xc0, !PT ;  /* 0xffff0000d1a47812 */ /* 0x000fe200078ec0ff */
[----:B-1----:R-:W-:Y:S01]  /*9670*/  FMUL R16, R248, R165 ;  /* 0x000000a5f8107220 */ /* 0x002fe20000400000 */
[----:B------:R-:W-:Y:S01]  /*9680*/  SHF.L.U32 R165, R208, 0x10, RZ ;  /* 0x00000010d0a57819 */ /* 0x000fe200000006ff */
[----:B------:R-:W4:Y:S01]  /*9690*/  LDL.LU R214, [R1+0xf4] ;  /* 0x0000f40001d67983 */ /* 0x000f220000300800 */
[----:B------:R-:W-:Y:S01]  /*96a0*/  FMUL R17, R248, R166 ;  /* 0x000000a6f8117220 */ /* 0x000fe20000400000 */
[----:B------:R-:W-:Y:S01]  /*96b0*/  LOP3.LUT R166, R208, 0xffff0000, RZ, 0xc0, !PT ;  /* 0xffff0000d0a67812 */ /* 0x000fe200078ec0ff */
[C---:B------:R-:W-:Y:S01]  /*96c0*/  FFMA R16, R249.reuse, R197, R16 ;  /* 0x000000c5f9107223 */ /* 0x040fe20000000010 */
[----:B------:R-:W4:Y:S01]  /*96d0*/  LDL.LU R213, [R1+0xf8] ;  /* 0x0000f80001d57983 */ /* 0x000f220000300800 */
[C---:B------:R-:W-:Y:S01]  /*96e0*/  FMUL R18, R248.reuse, R167 ;  /* 0x000000a7f8127220 */ /* 0x040fe20000400000 */
[C---:B------:R-:W-:Y:S01]  /*96f0*/  FFMA R17, R249.reuse, R198, R17 ;  /* 0x000000c6f9117223 */ /* 0x040fe20000000011 */
[----:B------:R-:W-:Y:S01]  /*9700*/  FMUL R19, R248, R168 ;  /* 0x000000a8f8137220 */ /* 0x000fe20000400000 */
[----:B------:R-:W4:Y:S01]  /*9710*/  LDL.LU R212, [R1+0xfc] ;  /* 0x0000fc0001d47983 */ /* 0x000f220000300800 */
[C---:B------:R-:W-:Y:S01]  /*9720*/  FFMA R18, R249.reuse, R199, R18 ;  /* 0x000000c7f9127223 */ /* 0x040fe20000000012 */
[----:B------:R-:W-:Y:S01]  /*9730*/  LOP3.LUT R207, R20, 0xffff0000, RZ, 0xc0, !PT ;  /* 0xffff000014cf7812 */ /* 0x000fe200078ec0ff */
[C---:B------:R-:W-:Y:S01]  /*9740*/  FFMA R19, R249.reuse, R200, R19 ;  /* 0x000000c8f9137223 */ /* 0x040fe20000000013 */
[----:B------:R-:W4:Y:S01]  /*9750*/  LDL.LU R172, [R1+0x110] ;  /* 0x0001100001ac7983 */ /* 0x000f220000300800 */
[----:B------:R-:W-:Y:S01]  /*9760*/  FMUL R20, R248, R169 ;  /* 0x000000a9f8147220 */ /* 0x000fe20000400000 */
[----:B------:R-:W-:Y:S01]  /*9770*/  LOP3.LUT R203, R22, 0xffff0000, RZ, 0xc0, !PT ;  /* 0xffff000016cb7812 */ /* 0x000fe200078ec0ff */
[----:B------:R-:W-:Y:S01]  /*9780*/  FMUL R22, R248, R171 ;  /* 0x000000abf8167220 */ /* 0x000fe20000400000 */
[----:B------:R-:W4:Y:S01]  /*9790*/  LDL.LU R211, [R1+0xd0] ;  /* 0x0000d00001d37983 */ /* 0x000f220000300800 */
[C---:B------:R-:W-:Y:S01]  /*97a0*/  FFMA R20, R249.reuse, R201, R20 ;  /* 0x000000c9f9147223 */ /* 0x040fe20000000014 */
[C---:B------:R-:W-:Y:S01]  /*97b0*/  FFMA R21, R249.reuse, R202, R21 ;  /* 0x000000caf9157223 */ /* 0x040fe20000000015 */
[C---:B------:R-:W-:Y:S01]  /*97c0*/  FFMA R22, R249.reuse, R203, R22 ;  /* 0x000000cbf9167223 */ /* 0x040fe20000000016 */
        /* <DEDUP_REMOVED lines=10> */
[----:B------:R-:W-:Y:S02]  /*9870*/  FFMA R158, R249, R166, R158 ;  /* 0x000000a6f99e7223 */ /* 0x000fe4000000009e */
[----:B------:R-:W4:Y:S01]  /*9880*/  LDL.LU R197, [R1+0xa0] ;  /* 0x0000a00001c57983 */ /* 0x000f220000300800 */
[----:B------:R-:W-:Y:S02]  /*9890*/  F2FP.BF16.F32.PACK_AB R156, R156, R155 ;  /* 0x0000009b9c9c723e */ /* 0x000fe400000010ff */
[----:B------:R-:W-:Y:S01]  /*98a0*/  F2FP.BF16.F32.PACK_AB R157, R158, R157 ;  /* 0x0000009d9e9d723e */ /* 0x000fe200000010ff */
[----:B------:R-:W4:Y:S04]  /*98b0*/  LDL.LU R195, [R1+0xa4] ;  /* 0x0000a40001c37983 */ /* 0x000f280000300800 */
[----:B------:R-:W4:Y:S01]  /*98c0*/  LDL.LU R196, [R1+0xa8] ;  /* 0x0000a80001c47983 */ /* 0x000f220000300800 */
[C---:B--2---:R-:W-:Y:S02]  /*98d0*/  SHF.L.U32 R167, R55.reuse, 0x10, RZ ;  /* 0x0000001037a77819 */ /* 0x044fe400000006ff */
[----:B------:R-:W-:Y:S02]  /*98e0*/  LOP3.LUT R168, R55, 0xffff0000, RZ, 0xc0, !PT ;  /* 0xffff000037a87812 */ /* 0x000fe400078ec0ff */
[----:B------:R-:W-:Y:S01]  /*98f0*/  F2FP.BF16.F32.PACK_AB R55, R5, R4 ;  /* 0x000000040537723e */ /* 0x000fe200000010ff */
[C---:B------:R-:W-:Y:S01]  /*9900*/  FFMA R159, R249.reuse, R167, R159 ;  /* 0x000000a7f99f7223 */ /* 0x040fe2000000009f */
[C---:B---3--:R-:W-:Y:S01]  /*9910*/  SHF.L.U32 R169, R54.reuse, 0x10, RZ ;  /* 0x0000001036a97819 */ /* 0x048fe200000006ff */
[----:B------:R-:W-:Y:S01]  /*9920*/  FFMA R160, R249, R168, R160 ;  /* 0x000000a8f9a07223 */ /* 0x000fe200000000a0 */
[----:B------:R-:W-:Y:S01]  /*9930*/  LOP3.LUT R170, R54, 0xffff0000, RZ, 0xc0, !PT ;  /* 0xffff000036aa7812 */ /* 0x000fe200078ec0ff */
        /* <DEDUP_REMOVED lines=12> */
[C---:B----4-:R-:W-:Y:S01]  /*9a00*/  SHF.L.U32 R179, R215.reuse, 0x10, RZ ;  /* 0x00000010d7b37819 */ /* 0x050fe200000006ff */
[C---:B------:R-:W-:Y:S01]  /*9a10*/  FMUL R136, R248.reuse, R140 ;  /* 0x0000008cf8887220 */ /* 0x040fe20000400000 */
[----:B------:R-:W-:Y:S01]  /*9a20*/  LOP3.LUT R180, R215, 0xffff0000, RZ, 0xc0, !PT ;  /* 0xffff0000d7b47812 */ /* 0x000fe200078ec0ff */
[----:B------:R-:W-:Y:S01]  /*9a30*/  FMUL R137, R248, R141 ;  /* 0x0000008df8897220 */ /* 0x000fe20000400000 */
[----:B------:R-:W-:Y:S01]  /*9a40*/  SHF.L.U32 R181, R214, 0x10, RZ ;  /* 0x00000010d6b57819 */ /* 0x000fe200000006ff */
[----:B------:R-:W-:Y:S01]  /*9a50*/  FMUL R140, R248, R144 ;  /* 0x00000090f88c7220 */ /* 0x000fe20000400000 */
[----:B------:R-:W-:Y:S01]  /*9a60*/  LOP3.LUT R182, R214, 0xffff0000, RZ, 0xc0, !PT ;  /* 0xffff0000d6b67812 */ /* 0x000fe200078ec0ff */
[----:B------:R-:W-:Y:S01]  /*9a70*/  FFMA R161, R249, R169, R161 ;  /* 0x000000a9f9a17223 */ /* 0x000fe200000000a1 */
[----:B------:R-:W2:Y:S01]  /*9a80*/  LDL.LU R214, [R1+0xac] ;  /* 0x0000ac0001d67983 */ /* 0x000ea20000300800 */
[----:B------:R-:W-:Y:S01]  /*9a90*/  SHF.L.U32 R183, R213, 0x10, RZ ;  /* 0x00000010d5b77819 */ /* 0x000fe200000006ff */
[----:B------:R-:W-:Y:S01]  /*9aa0*/  FFMA R162, R249, R170, R162 ;  /* 0x000000aaf9a27223 */ /* 0x000fe200000000a2 */
[----:B------:R-:W-:Y:S01]  /*9ab0*/  LOP3.LUT R184, R213, 0xffff0000, RZ, 0xc0, !PT ;  /* 0xffff0000d5b87812 */ /* 0x000fe200078ec0ff */
[----:B------:R-:W3:Y:S01]  /*9ac0*/  LDL.LU R215, [R1+0x30] ;  /* 0x0000300001d77983 */ /* 0x000ee20000300800 */
[----:B------:R-:W-:Y:S01]  /*9ad0*/  SHF.L.U32 R185, R212, 0x10, RZ ;  /* 0x00000010d4b97819 */ /* 0x000fe200000006ff */
[----:B------:R-:W-:Y:S01]  /*9ae0*/  FMUL R141, R248, R145 ;  /* 0x00000091f88d7220 */ /* 0x000fe20000400000 */
[----:B------:R-:W-:Y:S01]  /*9af0*/  LOP3.LUT R186, R212, 0xffff0000, RZ, 0xc0, !PT ;  /* 0xffff0000d4ba7812 */ /* 0x000fe200078ec0ff */
[----:B------:R-:W4:Y:S01]  /*9b00*/  LDL.LU R213, [R1+0x34] ;  /* 0x0000340001d57983 */ /* 0x000f220000300800 */
[C---:B------:R-:W-:Y:S01]  /*9b10*/  FMUL R144, R248.reuse, R148 ;  /* 0x00000094f8907220 */ /* 0x040fe20000400000 */
[----:B------:R-:W-:Y:S01]  /*9b20*/  FMUL R145, R248, R149 ;  /* 0x00000095f8917220 */ /* 0x000fe20000400000 */
[----:B------:R-:W-:Y:S01]  /*9b30*/  SHF.L.U32 R177, R250, 0x10, RZ ;  /* 0x00000010fab17819 */ /* 0x000fe200000006ff */
[C---:B------:R-:W-:Y:S01]  /*9b40*/  FMUL R5, R248.reuse, R123 ;  /* 0x0000007bf8057220 */ /* 0x040fe20000400000 */
[C---:B------:R-:W-:Y:S01]  /*9b50*/  SHF.L.U32 R187, R211.reuse, 0x10, RZ ;  /* 0x00000010d3bb7819 */ /* 0x040fe200000006ff */
[C---:B------:R-:W-:Y:S01]  /*9b60*/  FMUL R122, R248.reuse, R126 ;  /* 0x0000007ef87a7220 */ /* 0x040fe20000400000 */
[----:B------:R-:W-:Y:S01]  /*9b70*/  LOP3.LUT R188, R211, 0xffff0000, RZ, 0xc0, !PT ;  /* 0xffff0000d3bc7812 */ /* 0x000fe200078ec0ff */
[----:B------:R-:W-:Y:S01]  /*9b80*/  FMUL R123, R248, R127 ;  /* 0x0000007ff87b7220 */ /* 0x000fe20000400000 */
[----:B------:R-:W4:Y:S01]  /*9b90*/  LDL.LU R211, [R1+0x38] ;  /* 0x0000380001d37983 */ /* 0x000f220000300800 */
[----:B------:R-:W-:Y:S01]  /*9ba0*/  SHF.L.U32 R189, R210, 0x10, RZ ;  /* 0x00000010d2bd7819 */ /* 0x000fe200000006ff */
[C---:B------:R-:W-:Y:S01]  /*9bb0*/  FMUL R126, R248.reuse, R130 ;  /* 0x00000082f87e7220 */ /* 0x040fe20000400000 */
[C---:B------:R-:W-:Y:S01]  /*9bc0*/  SHF.L.U32 R191, R209.reuse, 0x10, RZ ;  /* 0x00000010d1bf7819 */ /* 0x040fe200000006ff */
[C---:B------:R-:W-:Y:S01]  /*9bd0*/  FMUL R127, R248.reuse, R131 ;  /* 0x00000083f87f7220 */ /* 0x040fe20000400000 */
[----:B------:R-:W-:Y:S01]  /*9be0*/  LOP3.LUT R192, R209, 0xffff0000, RZ, 0xc0, !PT ;  /* 0xffff0000d1c07812 */ /* 0x000fe200078ec0ff */
[----:B------:R-:W-:Y:S01]  /*9bf0*/  FMUL R130, R248, R134 ;  /* 0x00000086f8827220 */ /* 0x000fe20000400000 */
[----:B------:R-:W-:Y:S01]  /*9c00*/  SHF.L.U32 R193, R208, 0x10, RZ ;  /* 0x00000010d0c17819 */ /* 0x000fe200000006ff */
[----:B------:R-:W-:Y:S01]  /*9c10*/  FMUL R131, R248, R135 ;  /* 0x00000087f8837220 */ /* 0x000fe20000400000 */
[----:B------:R-:W-:Y:S01]  /*9c20*/  LOP3.LUT R194, R208, 0xffff0000, RZ, 0xc0, !PT ;  /* 0xffff0000d0c27812 */ /* 0x000fe200078ec0ff */
[----:B------:R-:W-:Y:S01]  /*9c30*/  FMUL R134, R248, R138 ;  /* 0x0000008af8867220 */ /* 0x000fe20000400000 */
[----:B------:R-:W4:Y:S01]  /*9c40*/  LDL.LU R208, [R1+0x3c] ;  /* 0x00003c0001d07983 */ /* 0x000f220000300800 */
[----:B------:R-:W-:Y:S01]  /*9c50*/  LOP3.LUT R190, R210, 0xffff0000, RZ, 0xc0, !PT ;  /* 0xffff0000d2be7812 */ /* 0x000fe200078ec0ff */
[----:B------:R-:W-:Y:S01]  /*9c60*/  FMUL R135, R248, R139 ;  /* 0x0000008bf8877220 */ /* 0x000fe20000400000 */
[----:B------:R-:W-:Y:S01]  /*9c70*/  LOP3.LUT R178, R250, 0xffff0000, RZ, 0xc0, !PT ;  /* 0xffff0000fab27812 */ /* 0x000fe200078ec0ff */
[----:B------:R-:W4:Y:S01]  /*9c80*/  LDL.LU R209, [R1+0x10] ;  /* 0x0000100001d17983 */ /* 0x000f220000300800 */
[----:B------:R-:W-:Y:S01]  /*9c90*/  SHF.L.U32 R173, R252, 0x10, RZ ;  /* 0x00000010fcad7819 */ /* 0x000fe200000006ff */
[----:B------:R-:W-:Y:S01]  /*9ca0*/  FMUL R138, R248, R142 ;  /* 0x0000008ef88a7220 */ /* 0x000fe20000400000 */
[----:B------:R-:W-:Y:S01]  /*9cb0*/  LOP3.LUT R174, R252, 0xffff0000, RZ, 0xc0, !PT ;  /* 0xffff0000fcae7812 */ /* 0x000fe200078ec0ff */
[----:B------:R-:W4:Y:S01]  /*9cc0*/  LDL.LU R210, [R1+0x14] ;  /* 0x0000140001d27983 */ /* 0x000f220000300800 */
[----:B------:R-:W-:Y:S01]  /*9cd0*/  F2FP.BF16.F32.PACK_AB R158, R160, R159 ;  /* 0x0000009fa09e723e */ /* 0x000fe200000010ff */
[----:B------:R-:W-:Y:S01]  /*9ce0*/  FMUL R139, R248, R143 ;  /* 0x0000008ff88b7220 */ /* 0x000fe20000400000 */
[----:B------:R-:W-:Y:S01]  /*9cf0*/  F2FP.BF16.F32.PACK_AB R159, R162, R161 ;  /* 0x000000a1a29f723e */ /* 0x000fe200000010ff */
[----:B------:R-:W4:Y:S01]  /*9d00*/  LDL.LU R212, [R1+0x18] ;  /* 0x0000180001d47983 */ /* 0x000f220000300800 */
[C---:B------:R-:W-:Y:S01]  /*9d10*/  SHF.L.U32 R148, R197.reuse, 0x10, RZ ;  /* 0x00000010c5947819 */ /* 0x040fe200000006ff */
[C---:B------:R-:W-:Y:S01]  /*9d20*/  FMUL R142, R248.reuse, R146 ;  /* 0x00000092f88e7220 */ /* 0x040fe20000400000 */
[----:B------:R-:W-:Y:S01]  /*9d30*/  LOP3.LUT R149, R197, 0xffff0000, RZ, 0xc0, !PT ;  /* 0xffff0000c5957812 */ /* 0x000fe200078ec0ff */
[----:B------:R-:W-:Y:S01]  /*9d40*/  FMUL R146, R248, R150 ;  /* 0x00000096f8927220 */ /* 0x000fe20000400000 */
[----:B------:R-:W-:Y:S01]  /*9d50*/  SHF.L.U32 R171, R172, 0x10, RZ ;  /* 0x00000010acab7819 */ /* 0x000fe200000006ff */
[----:B------:R-:W-:Y:S01]  /*9d60*/  FMUL R143, R248, R147 ;  /* 0x00000093f88f7220 */ /* 0x000fe20000400000 */
[----:B------:R-:W-:Y:S01]  /*9d70*/  LOP3.LUT R172, R172, 0xffff0000, RZ, 0xc0, !PT ;  /* 0xffff0000acac7812 */ /* 0x000fe200078ec0ff */
[C---:B------:R-:W-:Y:S01]  /*9d80*/  FMUL R147, R248.reuse, R151 ;  /* 0x00000097f8937220 */ /* 0x040fe20000400000 */
[----:B------:R-:W-:Y:S01]  /*9d90*/  SHF.L.U32 R175, R251, 0x10, RZ ;  /* 0x00000010fbaf7819 */ /* 0x000fe200000006ff */
[----:B------:R-:W-:Y:S01]  /*9da0*/  FFMA R0, R249, R171, R0 ;  /* 0x000000abf9007223 */ /* 0x000fe20000000000 */
[----:B------:R-:W-:Y:S01]  /*9db0*/  LOP3.LUT R176, R251, 0xffff0000, RZ, 0xc0, !PT ;  /* 0xffff0000fbb07812 */ /* 0x000fe200078ec0ff */
[C---:B------:R-:W-:Y:S01]  /*9dc0*/  FFMA R3, R249.reuse, R172, R3 ;  /* 0x000000acf9037223 */ /* 0x040fe20000000003 */
        /* <DEDUP_REMOVED lines=23> */
[----:B------:R-:W-:Y:S01]  /*9f40*/  FFMA R141, R249, R149, R141 ;  /* 0x00000095f98d7223 */ /* 0x000fe2000000008d */
[C---:B------:R-:W-:Y:S01]  /*9f50*/  SHF.L.U32 R150, R195.reuse, 0x10, RZ ;  /* 0x00000010c3967819 */ /* 0x040fe200000006ff */
[C---:B------:R-:W-:Y:S01]  /*9f60*/  FMUL R171, R248.reuse, R244 ;  /* 0x000000f4f8ab7220 */ /* 0x040fe20000400000 */
[----:B------:R-:W-:Y:S01]  /*9f70*/  LOP3.LUT R151, R195, 0xffff0000, RZ, 0xc0, !PT ;  /* 0xffff0000c3977812 */ /* 0x000fe200078ec0ff */
[----:B------:R-:W-:Y:S01]  /*9f80*/  FMUL R172, R248, R245 ;  /* 0x000000f5f8ac7220 */ /* 0x000fe20000400000 */
[C---:B------:R-:W-:Y:S01]  /*9f90*/  SHF.L.U32 R195, R196.reuse, 0x10, RZ ;  /* 0x00000010c4c37819 */ /* 0x040fe200000006ff */
[C---:B------:R-:W-:Y:S01]  /*9fa0*/  FFMA R142, R249.reuse, R150, R142 ;  /* 0x00000096f98e7223 */ /* 0x040fe2000000008e */
[----:B------:R-:W-:Y:S01]  /*9fb0*/  LOP3.LUT R196, R196, 0xffff0000, RZ, 0xc0, !PT ;  /* 0xffff0000c4c47812 */ /* 0x000fe200078ec0ff */
[----:B------:R-:W-:Y:S01]  /*9fc0*/  FFMA R143, R249, R151, R143 ;  /* 0x00000097f98f7223 */ /* 0x000fe2000000008f */
[----:B------:R-:W-:Y:S01]  /*9fd0*/  F2FP.BF16.F32.PACK_AB R155, R123, R122 ;  /* 0x0000007a7b9b723e */ /* 0x000fe200000010ff */
[----:B------:R-:W-:Y:S01]  /*9fe0*/  FFMA R144, R249, R195, R144 ;  /* 0x000000c3f9907223 */ /* 0x000fe20000000090 */
[----:B------:R-:W-:Y:S01]  /*9ff0*/  F2FP.BF16.F32.PACK_AB R124, R125, R124 ;  /* 0x0000007c7d7c723e */ /* 0x000fe200000010ff */
[----:B------:R-:W-:Y:S01]  /*a000*/  FFMA R145, R249, R196, R145 ;  /* 0x000000c4f9917223 */ /* 0x000fe20000000091 */
[----:B------:R-:W-:Y:S01]  /*a010*/  F2FP.BF16.F32.PACK_AB R125, R127, R126 ;  /* 0x0000007e7f7d723e */ /* 0x000fe200000010ff */
[C---:B------:R-:W-:Y:S01]  /*a020*/  FMUL R173, R248.reuse, R246 ;  /* 0x000000f6f8ad7220 */ /* 0x040fe20000400000 */
[----:B------:R-:W-:Y:S01]  /*a030*/  F2FP.BF16.F32.PACK_AB R126, R129, R128 ;  /* 0x00000080817e723e */ /* 0x000fe200000010ff */
[----:B------:R-:W-:Y:S01]  /*a040*/  FMUL R174, R248, R247 ;  /* 0x000000f7f8ae7220 */ /* 0x000fe20000400000 */
[----:B------:R-:W-:Y:S02]  /*a050*/  F2FP.BF16.F32.PACK_AB R127, R131, R130 ;  /* 0x00000082837f723e */ /* 0x000fe400000010ff */
[----:B------:R-:W-:Y:S02]  /*a060*/  F2FP.BF16.F32.PACK_AB R132, R133, R132 ;  /* 0x000000848584723e */ /* 0x000fe400000010ff */
[----:B------:R-:W-:Y:S02]  /*a070*/  F2FP.BF16.F32.PACK_AB R133, R135, R134 ;  /* 0x000000868785723e */ /* 0x000fe400000010ff */
[----:B------:R-:W-:Y:S02]  /*a080*/  F2FP.BF16.F32.PACK_AB R134, R137, R136 ;  /* 0x000000888986723e */ /* 0x000fe400000010ff */
[----:B------:R-:W-:Y:S02]  /*a090*/  F2FP.BF16.F32.PACK_AB R135, R139, R138 ;  /* 0x0000008a8b87723e */ /* 0x000fe400000010ff */
[----:B------:R-:W-:Y:S02]  /*a0a0*/  F2FP.BF16.F32.PACK_AB R140, R141, R140 ;  /* 0x0000008c8d8c723e */ /* 0x000fe400000010ff */
[----:B------:R-:W-:Y:S02]  /*a0b0*/  F2FP.BF16.F32.PACK_AB R141, R143, R142 ;  /* 0x0000008e8f8d723e */ /* 0x000fe400000010ff */
[----:B------:R-:W-:Y:S02]  /*a0c0*/  F2FP.BF16.F32.PACK_AB R142, R145, R144 ;  /* 0x00000090918e723e */ /* 0x000fe400000010ff */
[C---:B--2---:R-:W-:Y:S02]  /*a0d0*/  SHF.L.U32 R197, R214.reuse, 0x10, RZ ;  /* 0x00000010d6c57819 */ /* 0x044fe400000006ff */
[----:B------:R-:W-:Y:S02]  /*a0e0*/  LOP3.LUT R198, R214, 0xffff0000, RZ, 0xc0, !PT ;  /* 0xffff0000d6c67812 */ /* 0x000fe400078ec0ff */
[----:B------:R-:W2:Y:S01]  /*a0f0*/  LDL.LU R214, [R1+0x1c] ;  /* 0x00001c0001d67983 */ /* 0x000ea20000300800 */
[----:B------:R-:W-:Y:S01]  /*a100*/  FFMA R146, R249, R197, R146 ;  /* 0x000000c5f9927223 */ /* 0x000fe20000000092 */
[----:B---3--:R-:W-:Y:S01]  /*a110*/  SHF.L.U32 R199, R215, 0x10, RZ ;  /* 0x00000010d7c77819 */ /* 0x008fe200000006ff */
[----:B------:R-:W-:Y:S01]  /*a120*/  FFMA R147, R249, R198, R147 ;  /* 0x000000c6f9937223 */ /* 0x000fe20000000093 */
[----:B------:R-:W3:Y:S01]  /*a130*/  LDL.LU R250, [R1] ;  /* 0x0000000001fa7983 */ /* 0x000ee20000300800 */
[----:B------:R-:W-:Y:S02]  /*a140*/  LOP3.LUT R200, R215, 0xffff0000, RZ, 0xc0, !PT ;  /* 0xffff0000d7c87812 */ /* 0x000fe400078ec0ff */
[----:B------:R-:W-:Y:S01]  /*a150*/  FFMA R88, R249, R199, R88 ;  /* 0x000000c7f9587223 */ /* 0x000fe20000000058 */
[----:B------:R-:W3:Y:S01]  /*a160*/  LDL.LU R252, [R1+0x4] ;  /* 0x0000040001fc7983 */ /* 0x000ee20000300800 */
[----:B------:R-:W-:Y:S01]  /*a170*/  F2FP.BF16.F32.PACK_AB R143, R147, R146 ;  /* 0x00000092938f723e */ /* 0x000fe200000010ff */
[----:B------:R-:W-:Y:S01]  /*a180*/  FFMA R89, R249, R200, R89 ;  /* 0x000000c8f9597223 */ /* 0x000fe20000000059 */
[C---:B----4-:R-:W-:Y:S01]  /*a190*/  SHF.L.U32 R201, R213.reuse, 0x10, RZ ;  /* 0x00000010d5c97819 */ /* 0x050fe200000006ff */
[----:B------:R-:W4:Y:S01]  /*a1a0*/  LDL.LU R163, [R1+0xc] ;  /* 0x00000c0001a37983 */ /* 0x000f220000300800 */
[----:B------:R-:W-:Y:S02]  /*a1b0*/  LOP3.LUT R202, R213, 0xffff0000, RZ, 0xc0, !PT ;  /* 0xffff0000d5ca7812 */ /* 0x000fe400078ec0ff */
[----:B------:R-:W-:Y:S01]  /*a1c0*/  F2FP.BF16.F32.PACK_AB R88, R89, R88 ;  /* 0x000000585958723e */ /* 0x000fe200000010ff */
[----:B------:R-:W4:Y:S01]  /*a1d0*/  LDL.LU R164, [R1+0x8] ;  /* 0x0000080001a47983 */ /* 0x000f220000300800 */
[----:B------:R-:W-:Y:S01]  /*a1e0*/  SHF.L.U32 R203, R211, 0x10, RZ ;  /* 0x00000010d3cb7819 */ /* 0x000fe200000006ff */
[----:B------:R-:W-:Y:S01]  /*a1f0*/  FFMA R90, R249, R201, R90 ;  /* 0x000000c9f95a7223 */ /* 0x000fe2000000005a */
[----:B------:R-:W-:Y:S01]  /*a200*/  LOP3.LUT R204, R211, 0xffff0000, RZ, 0xc0, !PT ;  /* 0xffff0000d3cc7812 */ /* 0x000fe200078ec0ff */
[C---:B------:R-:W-:Y:S02]  /*a210*/  FFMA R91, R249.reuse, R202, R91 ;  /* 0x000000caf95b7223 */ /* 0x040fe4000000005b */
[C---:B------:R-:W-:Y:S01]  /*a220*/  FFMA R92, R249.reuse, R203, R92 ;  /* 0x000000cbf95c7223 */ /* 0x040fe2000000005c */
[C---:B------:R-:W-:Y:S01]  /*a230*/  SHF.L.U32 R205, R208.reuse, 0x10, RZ ;  /* 0x00000010d0cd7819 */ /* 0x040fe200000006ff */
[----:B------:R-:W-:Y:S01]  /*a240*/  FFMA R93, R249, R204, R93 ;  /* 0x000000ccf95d7223 */ /* 0x000fe2000000005d */
[----:B------:R-:W-:Y:S02]  /*a250*/  LOP3.LUT R208, R208, 0xffff0000, RZ, 0xc0, !PT ;  /* 0xffff0000d0d07812 */ /* 0x000fe400078ec0ff */
[----:B------:R-:W-:Y:S01]  /*a260*/  SHF.L.U32 R206, R209, 0x10, RZ ;  /* 0x00000010d1ce7819 */ /* 0x000fe200000006ff */
[----:B------:R-:W-:Y:S01]  /*a270*/  FFMA R94, R249, R205, R94 ;  /* 0x000000cdf95e7223 */ /* 0x000fe2000000005e */
[----:B------:R-:W-:Y:S01]  /*a280*/  LOP3.LUT R207, R209, 0xffff0000, RZ, 0xc0, !PT ;  /* 0xffff0000d1cf7812 */ /* 0x000fe200078ec0ff */
[C---:B------:R-:W-:Y:S01]  /*a290*/  FFMA R95, R249.reuse, R208, R95 ;  /* 0x000000d0f95f7223 */ /* 0x040fe2000000005f */
[C---:B------:R-:W-:Y:S01]  /*a2a0*/  SHF.L.U32 R209, R210.reuse, 0x10, RZ ;  /* 0x00000010d2d17819 */ /* 0x040fe200000006ff */
[C---:B------:R-:W-:Y:S01]  /*a2b0*/  FFMA R96, R249.reuse, R206, R96 ;  /* 0x000000cef9607223 */ /* 0x040fe20000000060 */
[----:B------:R-:W-:Y:S01]  /*a2c0*/  LOP3.LUT R210, R210, 0xffff0000, RZ, 0xc0, !PT ;  /* 0xffff0000d2d27812 */ /* 0x000fe200078ec0ff */
[C---:B------:R-:W-:Y:S01]  /*a2d0*/  FFMA R97, R249.reuse, R207, R97 ;  /* 0x000000cff9617223 */ /* 0x040fe20000000061 */
        /* <DEDUP_REMOVED lines=8> */
[----:B------:R-:W-:Y:S02]  /*a360*/  F2FP.BF16.F32.PACK_AB R91, R95, R94 ;  /* 0x0000005e5f5b723e */ /* 0x000fe400000010ff */
[----:B------:R-:W-:Y:S02]  /*a370*/  F2FP.BF16.F32.PACK_AB R96, R97, R96 ;  /* 0x000000606160723e */ /* 0x000fe400000010ff */
[----:B------:R-:W-:Y:S02]  /*a380*/  F2FP.BF16.F32.PACK_AB R97, R99, R98 ;  /* 0x000000626361723e */ /* 0x000fe400000010ff */
[----:B------:R-:W-:Y:S02]  /*a390*/  F2FP.BF16.F32.PACK_AB R98, R101, R100 ;  /* 0x000000646562723e */ /* 0x000fe400000010ff */
[C---:B--2---:R-:W-:Y:S02]  /*a3a0*/  SHF.L.U32 R213, R214.reuse, 0x10, RZ ;  /* 0x00000010d6d57819 */ /* 0x044fe400000006ff */
[----:B------:R-:W-:Y:S02]  /*a3b0*/  LOP3.LUT R214, R214, 0xffff0000, RZ, 0xc0, !PT ;  /* 0xffff0000d6d67812 */ /* 0x000fe400078ec0ff */
[C---:B---3--:R-:W-:Y:S01]  /*a3c0*/  SHF.L.U32 R215, R250.reuse, 0x10, RZ ;  /* 0x00000010fad77819 */ /* 0x048fe200000006ff */
[C---:B------:R-:W-:Y:S01]  /*a3d0*/  FFMA R102, R249.reuse, R213, R102 ;  /* 0x000000d5f9667223 */ /* 0x040fe20000000066 */
[----:B------:R-:W-:Y:S01]  /*a3e0*/  LOP3.LUT R250, R250, 0xffff0000, RZ, 0xc0, !PT ;  /* 0xffff0000fafa7812 */ /* 0x000fe200078ec0ff */
[C---:B------:R-:W-:Y:S01]  /*a3f0*/  FFMA R103, R249.reuse, R214, R103 ;  /* 0x000000d6f9677223 */ /* 0x040fe20000000067 */
[C---:B------:R-:W-:Y:S01]  /*a400*/  SHF.L.U32 R251, R252.reuse, 0x10, RZ ;  /* 0x00000010fcfb7819 */ /* 0x040fe200000006ff */
[C---:B------:R-:W-:Y:S01]  /*a410*/  FFMA R104, R249.reuse, R215, R104 ;  /* 0x000000d7f9687223 */ /* 0x040fe20000000068 */
[----:B------:R-:W-:Y:S01]  /*a420*/  LOP3.LUT R252, R252, 0xffff0000, RZ, 0xc0, !PT ;  /* 0xffff0000fcfc7812 */ /* 0x000fe200078ec0ff */
[----:B------:R-:W-:Y:S01]  /*a430*/  FFMA R105, R249, R250, R105 ;  /* 0x000000faf9697223 */ /* 0x000fe20000000069 */
[----:B----4-:R-:W-:Y:S01]  /*a440*/  SHF.L.U32 R165, R163, 0x10, RZ ;  /* 0x00000010a3a57819 */ /* 0x010fe200000006ff */
[----:B------:R-:W-:Y:S01]  /*a450*/  FFMA R106, R249, R251, R106 ;  /* 0x000000fbf96a7223 */ /* 0x000fe2000000006a */
[----:B------:R-:W-:Y:S01]  /*a460*/  LOP3.LUT R163, R163, 0xffff0000, RZ, 0xc0, !PT ;  /* 0xffff0000a3a37812 */ /* 0x000fe200078ec0ff */
[----:B------:R-:W-:Y:S01]  /*a470*/  FFMA R107, R249, R252, R107 ;  /* 0x000000fcf96b7223 */ /* 0x000fe2000000006b */
[C---:B------:R-:W-:Y:S02]  /*a480*/  SHF.L.U32 R166, R164.reuse, 0x10, RZ ;  /* 0x00000010a4a67819 */ /* 0x040fe400000006ff */
[----:B------:R-:W-:Y:S02]  /*a490*/  LOP3.LUT R164, R164, 0xffff0000, RZ, 0xc0, !PT ;  /* 0xffff0000a4a47812 */ /* 0x000fe400078ec0ff */
[----:B------:R-:W-:Y:S01]  /*a4a0*/  F2FP.BF16.F32.PACK_AB R99, R103, R102 ;  /* 0x000000666763723e */ /* 0x000fe200000010ff */
[----:B------:R-:W-:Y:S01]  /*a4b0*/  STL [R1], R166 ;  /* 0x000000a601007387 */ /* 0x000fe20000100800 */
[----:B------:R-:W-:Y:S02]  /*a4c0*/  F2FP.BF16.F32.PACK_AB R104, R105, R104 ;  /* 0x000000686968723e */ /* 0x000fe400000010ff */
[----:B------:R-:W-:Y:S01]  /*a4d0*/  F2FP.BF16.F32.PACK_AB R105, R107, R106 ;  /* 0x0000006a6b69723e */ /* 0x000fe200000010ff */
[----:B------:R1:W-:Y:S04]  /*a4e0*/  STL [R1+0x4], R164 ;  /* 0x000004a401007387 */ /* 0x0003e80000100800 */
[----:B-1----:R-:W2:Y:S04]  /*a4f0*/  LDL.LU R164, [R1+0x20] ;  /* 0x0000200001a47983 */ /* 0x002ea80000300800 */
[----:B------:R-:W-:Y:S04]  /*a500*/  STL [R1+0x8], R165 ;  /* 0x000008a501007387 */ /* 0x000fe80000100800 */
[----:B------:R-:W3:Y:S04]  /*a510*/  LDL.LU R168, [R1+0x24] ;  /* 0x0000240001a87983 */ /* 0x000ee80000300800 */
[----:B------:R1:W-:Y:S04]  /*a520*/  STL [R1+0xc], R163 ;  /* 0x00000ca301007387 */ /* 0x0003e80000100800 */
[----:B-1----:R-:W4:Y:S04]  /*a530*/  LDL.LU R163, [R1+0x28] ;  /* 0x0000280001a37983 */ /* 0x002f280000300800 */
[----:B------:R-:W4:Y:S04]  /*a540*/  LDL.LU R167, [R1+0x2c] ;  /* 0x00002c0001a77983 */ /* 0x000f280000300800 */
[----:B------:R-:W4:Y:S04]  /*a550*/  LDL.LU R166, [R1+0x40] ;  /* 0x0000400001a67983 */ /* 0x000f280000300800 */
[----:B------:R-:W4:Y:S01]  /*a560*/  LDL.LU R165, [R1+0x44] ;  /* 0x0000440001a57983 */ /* 0x000f220000300800 */
[C---:B--2---:R-:W-:Y:S02]  /*a570*/  SHF.L.U32 R169, R164.reuse, 0x10, RZ ;  /* 0x00000010a4a97819 */ /* 0x044fe400000006ff */
[----:B------:R-:W-:Y:S03]  /*a580*/  LOP3.LUT R170, R164, 0xffff0000, RZ, 0xc0, !PT ;  /* 0xffff0000a4aa7812 */ /* 0x000fe600078ec0ff */
[----:B------:R3:W-:Y:S04]  /*a590*/  STL [R1+0x10], R169 ;  /* 0x000010a901007387 */ /* 0x0007e80000100800 */
[----:B------:R-:W2:Y:S04]  /*a5a0*/  LDL.LU R164, [R1+0x48] ;  /* 0x0000480001a47983 */ /* 0x000ea80000300800 */
[----:B------:R4:W-:Y:S01]  /*a5b0*/  STL [R1+0x14], R170 ;  /* 0x000014aa01007387 */ /* 0x0009e20000100800 */
[C---:B---3--:R-:W-:Y:S02]  /*a5c0*/  SHF.L.U32 R169, R168.reuse, 0x10, RZ ;  /* 0x00000010a8a97819 */ /* 0x048fe400000006ff */
[----:B------:R-:W-:Y:S03]  /*a5d0*/  LOP3.LUT R168, R168, 0xffff0000, RZ, 0xc0, !PT ;  /* 0xffff0000a8a87812 */ /* 0x000fe600078ec0ff */
[----:B------:R1:W-:Y:S01]  /*a5e0*/  STL [R1+0x18], R169 ;  /* 0x000018a901007387 */ /* 0x0003e20000100800 */
[----:B----4-:R-:W-:Y:S03]  /*a5f0*/  SHF.L.U32 R170, R163, 0x10, RZ ;  /* 0x00000010a3aa7819 */ /* 0x010fe600000006ff */
[----:B------:R3:W-:Y:S04]  /*a600*/  STL [R1+0x1c], R168 ;  /* 0x00001ca801007387 */ /* 0x0007e80000100800 */
[----:B------:R4:W-:Y:S01]  /*a610*/  STL [R1+0x20], R170 ;  /* 0x000020aa01007387 */ /* 0x0009e20000100800 */
[C---:B------:R-:W-:Y:S02]  /*a620*/  SHF.L.U32 R175, R166.reuse, 0x10, RZ ;  /* 0x00000010a6af7819 */ /* 0x040fe400000006ff */
[----:B------:R-:W-:Y:S02]  /*a630*/  LOP3.LUT R176, R166, 0xffff0000, RZ, 0xc0, !PT ;  /* 0xffff0000a6b07812 */ /* 0x000fe400078ec0ff */
[----:B------:R-:W-:Y:S02]  /*a640*/  LOP3.LUT R166, R165, 0xffff0000, RZ, 0xc0, !PT ;  /* 0xffff0000a5a67812 */ /* 0x000fe400078ec0ff */
[----:B-1----:R-:W-:Y:S02]  /*a650*/  LOP3.LUT R169, R163, 0xffff0000, RZ, 0xc0, !PT ;  /* 0xffff0000a3a97812 */ /* 0x002fe400078ec0ff */
[----:B------:R-:W2:Y:S01]  /*a660*/  LDL.LU R163, [R1+0x4c] ;  /* 0x00004c0001a37983 */ /* 0x000ea20000300800 */
[C---:B---3--:R-:W-:Y:S03]  /*a670*/  SHF.L.U32 R168, R167.reuse, 0x10, RZ ;  /* 0x00000010a7a87819 */ /* 0x048fe600000006ff */
[----:B------:R-:W-:Y:S01]  /*a680*/  STL [R1+0x24], R169 ;  /* 0x000024a901007387 */ /* 0x000fe20000100800 */
[----:B------:R-:W-:Y:S03]  /*a690*/  LOP3.LUT R167, R167, 0xffff0000, RZ, 0xc0, !PT ;  /* 0xffff0000a7a77812 */ /* 0x000fe600078ec0ff */
[----:B------:R-:W-:Y:S04]  /*a6a0*/  STL [R1+0x28], R168 ;  /* 0x000028a801007387 */ /* 0x000fe80000100800 */
[----:B------:R1:W-:Y:S04]  /*a6b0*/  STL [R1+0x2c], R167 ;  /* 0x00002ca701007387 */ /* 0x0003e80000100800 */
[----:B----4-:R-:W3:Y:S01]  /*a6c0*/  LDL.LU R170, [R1+0x50] ;  /* 0x0000500001aa7983 */ /* 0x010ee20000300800 */
[----:B-1----:R-:W-:Y:S05]  /*a6d0*/  SHF.L.U32 R167, R165, 0x10, RZ ;  /* 0x00000010a5a77819 */ /* 0x002fea00000006ff */
[----:B------:R1:W-:Y:S04]  /*a6e0*/  STL [R1+0x30], R167 ;  /* 0x000030a701007387 */ /* 0x0003e80000100800 */
[----:B------:R-:W-:Y:S04]  /*a6f0*/  STL [R1+0x34], R166 ;  /* 0x000034a601007387 */ /* 0x000fe80000100800 */
[----:B------:R-:W4:Y:S04]  /*a700*/  LDL.LU R169, [R1+0x54] ;  /* 0x0000540001a97983 */ /* 0x000f280000300800 */
[----:B------:R-:W4:Y:S01]  /*a710*/  LDL.LU R168, [R1+0x58] ;  /* 0x0000580001a87983 */ /* 0x000f220000300800 */
[C---:B--2---:R-:W-:Y:S05]  /*a720*/  SHF.L.U32 R165, R164.reuse, 0x10, RZ ;  /* 0x00000010a4a57819 */ /* 0x044fea00000006ff */
[----:B------:R2:W-:Y:S04]  /*a730*/  STL [R1+0x38], R165 ;  /* 0x000038a501007387 */ /* 0x0005e80000100800 */
[----:B-1----:R-:W4:Y:S01]  /*a740*/  LDL.LU R167, [R1+0x5c] ;  /* 0x00005c0001a77983 */ /* 0x002f220000300800 */
[----:B--2---:R-:W-:Y:S05]  /*a750*/  LOP3.LUT R165, R164, 0xffff0000, RZ, 0xc0, !PT ;  /* 0xffff0000a4a57812 */ /* 0x004fea00078ec0ff */
[----:B------:R1:W-:Y:S04]  /*a760*/  STL [R1+0x3c], R165 ;  /* 0x00003ca501007387 */ /* 0x0003e80000100800 */
[----:B------:R-:W2:Y:S01]  /*a770*/  LDL.LU R166, [R1+0x60] ;  /* 0x0000600001a67983 */ /* 0x000ea20000300800 */
[C---:B------:R-:W-:Y:S02]  /*a780*/  SHF.L.U32 R164, R163.reuse, 0x10, RZ ;  /* 0x00000010a3a47819 */ /* 0x040fe400000006ff */
[----:B------:R-:W-:Y:S03]  /*a790*/  LOP3.LUT R163, R163, 0xffff0000, RZ, 0xc0, !PT ;  /* 0xffff0000a3a37812 */ /* 0x000fe600078ec0ff */
[----:B------:R3:W-:Y:S04]  /*a7a0*/  STL [R1+0x40], R164 ;  /* 0x000040a401007387 */ /* 0x0007e80000100800 */
[----:B-1----:R-:W2:Y:S04]  /*a7b0*/  LDL.LU R165, [R1+0x64] ;  /* 0x0000640001a57983 */ /* 0x002ea80000300800 */
[----:B------:R1:W-:Y:S01]  /*a7c0*/  STL [R1+0x44], R163 ;  /* 0x000044a301007387 */ /* 0x0003e20000100800 */
[C---:B---3--:R-:W-:Y:S02]  /*a7d0*/  SHF.L.U32 R177, R170.reuse, 0x10, RZ ;  /* 0x00000010aab17819 */ /* 0x048fe400000006ff */
[----:B------:R-:W-:Y:S01]  /*a7e0*/  LOP3.LUT R178, R170, 0xffff0000, RZ, 0xc0, !PT ;  /* 0xffff0000aab27812 */ /* 0x000fe200078ec0ff */
[----:B------:R-:W3:Y:S04]  /*a7f0*/  LDL.LU R164, [R1+0x68] ;  /* 0x0000680001a47983 */ /* 0x000ee80000300800 */
[----:B-1----:R-:W3:Y:S01]  /*a800*/  LDL.LU R163, [R1+0x6c] ;  /* 0x00006c0001a37983 */ /* 0x002ee20000300800 */
[C---:B----4-:R-:W-:Y:S02]  /*a810*/  SHF.L.U32 R179, R169.reuse, 0x10, RZ ;  /* 0x00000010a9b37819 */ /* 0x050fe400000006ff */
[----:B------:R-:W-:Y:S02]  /*a820*/  LOP3.LUT R180, R169, 0xffff0000, RZ, 0xc0, !PT ;  /* 0xffff0000a9b47812 */ /* 0x000fe400078ec0ff */
[C---:B------:R-:W-:Y:S02]  /*a830*/  SHF.L.U32 R170, R168.reuse, 0x10, RZ ;  /* 0x00000010a8aa7819 */ /* 0x040fe400000006ff */
[----:B------:R-:W-:Y:S03]  /*a840*/  LOP3.LUT R169, R168, 0xffff0000, RZ, 0xc0, !PT ;  /* 0xffff0000a8a97812 */ /* 0x000fe600078ec0ff */
[----:B------:R-:W-:Y:S04]  /*a850*/  STL [R1+0x48], R170 ;  /* 0x000048aa01007387 */ /* 0x000fe80000100800 */
[----:B------:R1:W-:Y:S01]  /*a860*/  STL [R1+0x4c], R169 ;  /* 0x00004ca901007387 */ /* 0x0003e20000100800 */
[C---:B------:R-:W-:Y:S02]  /*a870*/  SHF.L.U32 R168, R167.reuse, 0x10, RZ ;  /* 0x00000010a7a87819 */ /* 0x040fe400000006ff */
[----:B------:R-:W-:Y:S03]  /*a880*/  LOP3.LUT R167, R167, 0xffff0000, RZ, 0xc0, !PT ;  /* 0xffff0000a7a77812 */ /* 0x000fe600078ec0ff */
[----:B------:R4:W-:Y:S04]  /*a890*/  STL [R1+0x50], R168 ;  /* 0x000050a801007387 */ /* 0x0009e80000100800 */
[----:B------:R-:W-:Y:S01]  /*a8a0*/  STL [R1+0x54], R167 ;  /* 0x000054a701007387 */ /* 0x000fe20000100800 */
[C---:B--2---:R-:W-:Y:S02]  /*a8b0*/  SHF.L.U32 R181, R166.reuse, 0x10, RZ ;  /* 0x00000010a6b57819 */ /* 0x044fe400000006ff */
[----:B------:R-:W-:Y:S02]  /*a8c0*/  LOP3.LUT R182, R166, 0xffff0000, RZ, 0xc0, !PT ;  /* 0xffff0000a6b67812 */ /* 0x000fe400078ec0ff */
[C---:B------:R-:W-:Y:S02]  /*a8d0*/  SHF.L.U32 R183, R165.reuse, 0x10, RZ ;  /* 0x00000010a5b77819 */ /* 0x040fe400000006ff */
[----:B------:R-:W-:Y:S02]  /*a8e0*/  LOP3.LUT R184, R165, 0xffff0000, RZ, 0xc0, !PT ;  /* 0xffff0000a5b87812 */ /* 0x000fe400078ec0ff */
[C---:B---3--:R-:W-:Y:S02]  /*a8f0*/  SHF.L.U32 R166, R164.reuse, 0x10, RZ ;  /* 0x00000010a4a67819 */ /* 0x048fe400000006ff */
[----:B------:R-:W-:Y:S03]  /*a900*/  LOP3.LUT R165, R164, 0xffff0000, RZ, 0xc0, !PT ;  /* 0xffff0000a4a57812 */ /* 0x000fe600078ec0ff */
[----:B------:R-:W-:Y:S01]  /*a910*/  STL [R1+0x58], R166 ;  /* 0x000058a601007387 */ /* 0x000fe20000100800 */
[C---:B------:R-:W-:Y:S03]  /*a920*/  SHF.L.U32 R164, R163.reuse, 0x10, RZ ;  /* 0x00000010a3a47819 */ /* 0x040fe600000006ff */
[----:B------:R-:W-:Y:S01]  /*a930*/  STL [R1+0x5c], R165 ;  /* 0x00005ca501007387 */ /* 0x000fe20000100800 */
[----:B------:R-:W-:Y:S03]  /*a940*/  LOP3.LUT R163, R163, 0xffff0000, RZ, 0xc0, !PT ;  /* 0xffff0000a3a37812 */ /* 0x000fe600078ec0ff */
[----:B-1----:R-:W2:Y:S04]  /*a950*/  LDL.LU R169, [R1+0x70] ;  /* 0x0000700001a97983 */ /* 0x002ea80000300800 */
[----:B------:R-:W-:Y:S04]  /*a960*/  STL [R1+0x60], R164 ;  /* 0x000060a401007387 */ /* 0x000fe80000100800 */
[----:B----4-:R-:W3:Y:S04]  /*a970*/  LDL.LU R168, [R1+0x74] ;  /* 0x0000740001a87983 */ /* 0x010ee80000300800 */
[----:B------:R1:W-:Y:S04]  /*a980*/  STL [R1+0x64], R163 ;  /* 0x000064a301007387 */ /* 0x0003e80000100800 */
[----:B-1----:R-:W4:Y:S04]  /*a990*/  LDL.LU R163, [R1+0x78] ;  /* 0x0000780001a37983 */ /* 0x002f280000300800 */
[----:B------:R-:W4:Y:S04]  /*a9a0*/  LDL.LU R167, [R1+0x7c] ;  /* 0x00007c0001a77983 */ /* 0x000f280000300800 */
[----:B------:R-:W4:Y:S04]  /*a9b0*/  LDL.LU R166, [R1+0x80] ;  /* 0x0000800001a67983 */ /* 0x000f280000300800 */
[----:B------:R-:W4:Y:S04]  /*a9c0*/  LDL.LU R165, [R1+0x84] ;  /* 0x0000840001a57983 */ /* 0x000f280000300800 */
[----:B------:R-:W4:Y:S01]  /*a9d0*/  LDL.LU R164, [R1+0x88] ;  /* 0x0000880001a47983 */ /* 0x000f220000300800 */
[C---:B--2---:R-:W-:Y:S02]  /*a9e0*/  SHF.L.U32 R185, R169.reuse, 0x10, RZ ;  /* 0x00000010a9b97819 */ /* 0x044fe400000006ff */
[----:B------:R-:W-:Y:S02]  /*a9f0*/  LOP3.LUT R186, R169, 0xffff0000, RZ, 0xc0, !PT ;  /* 0xffff0000a9ba7812 */ /* 0x000fe400078ec0ff */
[C---:B---3--:R-:W-:Y:S02]  /*aa00*/  SHF.L.U32 R187, R168.reuse, 0x10, RZ ;  /* 0x00000010a8bb7819 */ /* 0x048fe400000006ff */
[----:B------:R-:W-:Y:S02]  /*aa10*/  LOP3.LUT R188, R168, 0xffff0000, RZ, 0xc0, !PT ;  /* 0xffff0000a8bc7812 */ /* 0x000fe400078ec0ff */
[C---:B----4-:R-:W-:Y:S02]  /*aa20*/  SHF.L.U32 R168, R163.reuse, 0x10, RZ ;  /* 0x00000010a3a87819 */ /* 0x050fe400000006ff */
[----:B------:R-:W-:Y:S02]  /*aa30*/  LOP3.LUT R169, R163, 0xffff0000, RZ, 0xc0, !PT ;  /* 0xffff0000a3a97812 */ /* 0x000fe400078ec0ff */
[----:B------:R-:W2:Y:S04]  /*aa40*/  LDL.LU R163, [R1+0x8c] ;  /* 0x00008c0001a37983 */ /* 0x000ea80000300800 */
[----:B------:R1:W-:Y:S01]  /*aa50*/  STL [R1+0x68], R168 ;  /* 0x000068a801007387 */ /* 0x0003e20000100800 */
[C---:B------:R-:W-:Y:S02]  /*aa60*/  SHF.L.U32 R189, R166.reuse, 0x10, RZ ;  /* 0x00000010a6bd7819 */ /* 0x040fe400000006ff */
[----:B------:R-:W-:Y:S01]  /*aa70*/  LOP3.LUT R190, R166, 0xffff0000, RZ, 0xc0, !PT ;  /* 0xffff0000a6be7812 */ /* 0x000fe200078ec0ff */
[----:B------:R3:W-:Y:S01]  /*aa80*/  STL [R1+0x6c], R169 ;  /* 0x00006ca901007387 */ /* 0x0007e20000100800 */
[C---:B------:R-:W-:Y:S02]  /*aa90*/  SHF.L.U32 R191, R165.reuse, 0x10, RZ ;  /* 0x00000010a5bf7819 */ /* 0x040fe400000006ff */
[----:B------:R-:W-:Y:S01]  /*aaa0*/  LOP3.LUT R192, R165, 0xffff0000, RZ, 0xc0, !PT ;  /* 0xffff0000a5c07812 */ /* 0x000fe200078ec0ff */
[----:B------:R-:W4:Y:S01]  /*aab0*/  LDL.LU R170, [R1+0x90] ;  /* 0x0000900001aa7983 */ /* 0x000f220000300800 */
[C---:B------:R-:W-:Y:S02]  /*aac0*/  SHF.L.U32 R166, R164.reuse, 0x10, RZ ;  /* 0x00000010a4a67819 */ /* 0x040fe400000006ff */
[----:B------:R-:W-:Y:S02]  /*aad0*/  LOP3.LUT R165, R164, 0xffff0000, RZ, 0xc0, !PT ;  /* 0xffff0000a4a57812 */ /* 0x000fe400078ec0ff */
[C---:B-1----:R-:W-:Y:S02]  /*aae0*/  SHF.L.U32 R168, R167.reuse, 0x10, RZ ;  /* 0x00000010a7a87819 */ /* 0x042fe400000006ff */
[----:B------:R-:W-:Y:S03]  /*aaf0*/  LOP3.LUT R167, R167, 0xffff0000, RZ, 0xc0, !PT ;  /* 0xffff0000a7a77812 */ /* 0x000fe600078ec0ff */
[----:B------:R1:W-:Y:S04]  /*ab00*/  STL [R1+0x70], R168 ;  /* 0x000070a801007387 */ /* 0x0003e80000100800 */
[----:B------:R1:W-:Y:S04]  /*ab10*/  STL [R1+0x74], R167 ;  /* 0x000074a701007387 */ /* 0x0003e80000100800 */
[----:B---3--:R-:W3:Y:S04]  /*ab20*/  LDL.LU R169, [R1+0x94] ;  /* 0x0000940001a97983 */ /* 0x008ee80000300800 */
[----:B------:R2:W-:Y:S04]  /*ab30*/  STL [R1+0x78], R166 ;  /* 0x000078a601007387 */ /* 0x0005e80000100800 */
[----:B-1----:R-:W3:Y:S04]  /*ab40*/  LDL.LU R168, [R1+0x98] ;  /* 0x0000980001a87983 */ /* 0x002ee80000300800 */
[----:B------:R1:W-:Y:S04]  /*ab50*/  STL [R1+0x7c], R165 ;  /* 0x00007ca501007387 */ /* 0x0003e80000100800 */
[----:B------:R-:W3:Y:S01]  /*ab60*/  LDL.LU R167, [R1+0x9c] ;  /* 0x00009c0001a77983 */ /* 0x000ee20000300800 */
[C---:B--2---:R-:W-:Y:S02]  /*ab70*/  SHF.L.U32 R164, R163.reuse, 0x10, RZ ;  /* 0x00000010a3a47819 */ /* 0x044fe400000006ff */
[----:B------:R-:W-:Y:S03]  /*ab80*/  LOP3.LUT R163, R163, 0xffff0000, RZ, 0xc0, !PT ;  /* 0xffff0000a3a37812 */ /* 0x000fe600078ec0ff */
[----:B------:R2:W-:Y:S04]  /*ab90*/  STL [R1+0x80], R164 ;  /* 0x000080a401007387 */ /* 0x0005e80000100800 */
[----:B------:R-:W3:Y:S01]  /*aba0*/  LDL.LU R166, [R1+0xb0] ;  /* 0x0000b00001a67983 */ /* 0x000ee20000300800 */
[C---:B----4-:R-:W-:Y:S03]  /*abb0*/  SHF.L.U32 R193, R170.reuse, 0x10, RZ ;  /* 0x00000010aac17819 */ /* 0x050fe600000006ff */
[----:B-1----:R-:W4:Y:S01]  /*abc0*/  LDL.LU R165, [R1+0xb4] ;  /* 0x0000b40001a57983 */ /* 0x002f220000300800 */
[----:B------:R-:W-:Y:S03]  /*abd0*/  LOP3.LUT R194, R170, 0xffff0000, RZ, 0xc0, !PT ;  /* 0xffff0000aac27812 */ /* 0x000fe600078ec0ff */
[----:B------:R1:W-:Y:S04]  /*abe0*/  STL [R1+0x84], R163 ;  /* 0x000084a301007387 */ /* 0x0003e80000100800 */
[----:B--2---:R-:W2:Y:S04]  /*abf0*/  LDL.LU R164, [R1+0xb8] ;  /* 0x0000b80001a47983 */ /* 0x004ea80000300800 */
[----:B-1----:R-:W2:Y:S01]  /*ac00*/  LDL.LU R163, [R1+0xbc] ;  /* 0x0000bc0001a37983 */ /* 0x002ea20000300800 */
[C---:B---3--:R-:W-:Y:S02]  /*ac10*/  SHF.L.U32 R170, R169.reuse, 0x10, RZ ;  /* 0x00000010a9aa7819 */ /* 0x048fe400000006ff */
[----:B------:R-:W-:Y:S03]  /*ac20*/  LOP3.LUT R149, R169, 0xffff0000, RZ, 0xc0, !PT ;  /* 0xffff0000a9957812 */ /* 0x000fe600078ec0ff */
[----:B------:R-:W-:Y:S04]  /*ac30*/  STL [R1+0x88], R170 ;  /* 0x000088aa01007387 */ /* 0x000fe80000100800 */
[----:B------:R1:W-:Y:S01]  /*ac40*/  STL [R1+0x8c], R149 ;  /* 0x00008c9501007387 */ /* 0x0003e20000100800 */
[C---:B------:R-:W-:Y:S02]  /*ac50*/  SHF.L.U32 R148, R168.reuse, 0x10, RZ ;  /* 0x00000010a8947819 */ /* 0x040fe400000006ff */
[----:B------:R-:W-:Y:S03]  /*ac60*/  LOP3.LUT R168, R168, 0xffff0000, RZ, 0xc0, !PT ;  /* 0xffff0000a8a87812 */ /* 0x000fe600078ec0ff */
[----:B------:R3:W-:Y:S04]  /*ac70*/  STL [R1+0x90], R148 ;  /* 0x0000909401007387 */ /* 0x0007e80000100800 */
[----:B------:R-:W-:Y:S01]  /*ac80*/  STL [R1+0x94], R168 ;  /* 0x000094a801007387 */ /* 0x000fe20000100800 */
[C---:B-1----:R-:W-:Y:S05]  /*ac90*/  SHF.L.U32 R149, R167.reuse, 0x10, RZ ;  /* 0x00000010a7957819 */ /* 0x042fea00000006ff */
[----:B------:R1:W-:Y:S01]  /*aca0*/  STL [R1+0x98], R149 ;  /* 0x0000989501007387 */ /* 0x0003e20000100800 */
[----:B---3--:R-:W-:Y:S02]  /*acb0*/  LOP3.LUT R148, R167, 0xffff0000, RZ, 0xc0, !PT ;  /* 0xffff0000a7947812 */ /* 0x008fe400078ec0ff */
[----:B------:R-:W-:Y:S03]  /*acc0*/  F2FP.BF16.F32.PACK_AB R167, R9, R8 ;  /* 0x0000000809a7723e */ /* 0x000fe600000010ff */
[----:B------:R2:W-:Y:S01]  /*acd0*/  STL [R1+0x9c], R148 ;  /* 0x00009c9401007387 */ /* 0x0005e20000100800 */
[C---:B------:R-:W-:Y:S02]  /*ace0*/  SHF.L.U32 R195, R166.reuse, 0x10, RZ ;  /* 0x00000010a6c37819 */ /* 0x040fe400000006ff */
[----:B------:R-:W-:Y:S02]  /*acf0*/  LOP3.LUT R196, R166, 0xffff0000, RZ, 0xc0, !PT ;  /* 0xffff0000a6c47812 */ /* 0x000fe400078ec0ff */
[C---:B----4-:R-:W-:Y:S02]  /*ad00*/  SHF.L.U32 R150, R165.reuse, 0x10, RZ ;  /* 0x00000010a5967819 */ /* 0x050fe400000006ff */
[----:B-1----:R-:W-:Y:S02]  /*ad10*/  LOP3.LUT R149, R165, 0xffff0000, RZ, 0xc0, !PT ;  /* 0xffff0000a5957812 */ /* 0x002fe400078ec0ff */
[----:B------:R-:W-:Y:S01]  /*ad20*/  MOV R165, R55 ;  /* 0x0000003700a57202 */ /* 0x000fe20000000f00 */
[----:B------:R1:W-:Y:S01]  /*ad30*/  STL [R1+0xa0], R150 ;  /* 0x0000a09601007387 */ /* 0x0003e20000100800 */
[----:B------:R-:W-:Y:S03]  /*ad40*/  F2FP.BF16.F32.PACK_AB R166, R7, R6 ;  /* 0x0000000607a6723e */ /* 0x000fe600000010ff */
[----:B------:R3:W-:Y:S01]  /*ad50*/  STL [R1+0xa4], R149 ;  /* 0x0000a49501007387 */ /* 0x0007e20000100800 */
[C---:B--2---:R-:W-:Y:S05]  /*ad60*/  SHF.L.U32 R148, R164.reuse, 0x10, RZ ;  /* 0x00000010a4947819 */ /* 0x044fea00000006ff */
[----:B------:R2:W-:Y:S01]  /*ad70*/  STL [R1+0xa8], R148 ;  /* 0x0000a89401007387 */ /* 0x0005e20000100800 */
[----:B-1----:R-:W-:Y:S02]  /*ad80*/  LOP3.LUT R150, R164, 0xffff0000, RZ, 0xc0, !PT ;  /* 0xffff0000a4967812 */ /* 0x002fe400078ec0ff */
[----:B------:R-:W-:Y:S02]  /*ad90*/  MOV R164, R54 ;  /* 0x0000003600a47202 */ /* 0x000fe40000000f00 */
[C---:B---3--:R-:W-:Y:S01]  /*ada0*/  SHF.L.U32 R149, R163.reuse, 0x10, RZ ;  /* 0x00000010a3957819 */ /* 0x048fe200000006ff */
[----:B------:R-:W-:Y:S04]  /*adb0*/  STL [R1+0xac], R150 ;  /* 0x0000ac9601007387 */ /* 0x000fe80000100800 */
[----:B------:R-:W-:Y:S04]  /*adc0*/  STL [R1+0xb0], R149 ;  /* 0x0000b09501007387 */ /* 0x000fe80000100800 */
[----:B------:R-:W3:Y:S04]  /*add0*/  LDL.LU R54, [R1+0x1a4] ;  /* 0x0001a40001367983 */ /* 0x000ee80000300800 */
[----:B------:R1:W-:Y:S01]  /*ade0*/  STS.128 [R14+0x2200], R164 ;  /* 0x002200a40e007388 */ /* 0x0003e20000000c00 */
[----:B--2---:R-:W-:Y:S05]  /*adf0*/  LOP3.LUT R148, R163, 0xffff0000, RZ, 0xc0, !PT ;  /* 0xffff0000a3947812 */ /* 0x004fea00078ec0ff */
[----:B------:R2:W-:Y:S04]  /*ae00*/  STL [R1+0xb4], R148 ;  /* 0x0000b49401007387 */ /* 0x0005e80000100800 */
[----:B------:R-:W4:Y:S04]  /*ae10*/  LDL.LU R55, [R1+0x1a0] ;  /* 0x0001a00001377983 */ /* 0x000f280000300800 */
[----:B------:R-:W4:Y:S04]  /*ae20*/  LDL.LU R170, [R1+0xc0] ;  /* 0x0000c00001aa7983 */ /* 0x000f280000300800 */
[----:B------:R-:W4:Y:S04]  /*ae30*/  LDL.LU R169, [R1+0xc4] ;  /* 0x0000c40001a97983 */ /* 0x000f280000300800 */
[----:B------:R-:W4:Y:S04]  /*ae40*/  LDL.LU R168, [R1+0xc8] ;  /* 0x0000c80001a87983 */ /* 0x000f280000300800 */
[----:B------:R-:W4:Y:S04]  /*ae50*/  LDL.LU R163, [R1+0xcc] ;  /* 0x0000cc0001a37983 */ /* 0x000f280000300800 */
[----:B------:R-:W4:Y:S01]  /*ae60*/  LDL.LU R151, [R1+0xe0] ;  /* 0x0000e00001977983 */ /* 0x000f220000300800 */
[C---:B-1----:R-:W-:Y:S01]  /*ae70*/  FMUL R167, R248.reuse, R240 ;  /* 0x000000f0f8a77220 */ /* 0x042fe20000400000 */
[C---:B------:R-:W-:Y:S01]  /*ae80*/  FMUL R166, R248.reuse, R239 ;  /* 0x000000eff8a67220 */ /* 0x040fe20000400000 */
[C---:B------:R-:W-:Y:S01]  /*ae90*/  FMUL R165, R248.reuse, R238 ;  /* 0x000000eef8a57220 */ /* 0x040fe20000400000 */
[----:B------:R-:W4:Y:S04]  /*aea0*/  LDL.LU R150, [R1+0xe4] ;  /* 0x0000e40001967983 */ /* 0x000f280000300800 */
[----:B------:R-:W4:Y:S04]  /*aeb0*/  LDL.LU R149, [R1+0xe8] ;  /* 0x0000e80001957983 */ /* 0x000f280000300800 */
[----:B--2---:R-:W2:Y:S01]  /*aec0*/  LDL.LU R148, [R1+0xec] ;  /* 0x0000ec0001947983 */ /* 0x004ea20000300800 */
[C---:B---3--:R-:W-:Y:S01]  /*aed0*/  FMUL R54, R248.reuse, R54 ;  /* 0x00000036f8367220 */ /* 0x048fe20000400000 */
[----:B----4-:R-:W-:Y:S01]  /*aee0*/  FMUL R55, R248, R55 ;  /* 0x00000037f8377220 */ /* 0x010fe20000400000 */
[C---:B------:R-:W-:Y:S02]  /*aef0*/  SHF.L.U32 R197, R170.reuse, 0x10, RZ ;  /* 0x00000010aac57819 */ /* 0x040fe400000006ff */
[----:B------:R-:W-:Y:S01]  /*af00*/  LOP3.LUT R198, R170, 0xffff0000, RZ, 0xc0, !PT ;  /* 0xffff0000aac67812 */ /* 0x000fe200078ec0ff */
[C---:B------:R-:W-:Y:S01]  /*af10*/  FMUL R170, R248.reuse, R243 ;  /* 0x000000f3f8aa7220 */ /* 0x040fe20000400000 */
[C---:B------:R-:W-:Y:S02]  /*af20*/  SHF.L.U32 R199, R169.reuse, 0x10, RZ ;  /* 0x00000010a9c77819 */ /* 0x040fe400000006ff */
[----:B------:R-:W-:Y:S01]  /*af30*/  LOP3.LUT R200, R169, 0xffff0000, RZ, 0xc0, !PT ;  /* 0xffff0000a9c87812 */ /* 0x000fe200078ec0ff */
[----:B------:R-:W-:Y:S01]  /*af40*/  FMUL R169, R248, R242 ;  /* 0x000000f2f8a97220 */ /* 0x000fe20000400000 */
[C---:B------:R-:W-:Y:S02]  /*af50*/  SHF.L.U32 R6, R168.reuse, 0x10, RZ ;  /* 0x00000010a8067819 */ /* 0x040fe400000006ff */
[----:B------:R-:W-:Y:S01]  /*af60*/  LOP3.LUT R8, R168, 0xffff0000, RZ, 0xc0, !PT ;  /* 0xffff0000a8087812 */ /* 0x000fe200078ec0ff */
[----:B------:R-:W-:Y:S01]  /*af70*/  FMUL R168, R248, R241 ;  /* 0x000000f1f8a87220 */ /* 0x000fe20000400000 */
[C---:B------:R-:W-:Y:S01]  /*af80*/  SHF.L.U32 R7, R163.reuse, 0x10, RZ ;  /* 0x00000010a3077819 */ /* 0x040fe200000006ff */
[----:B------:R1:W-:Y:S04]  /*af90*/  STL [R1+0xb8], R6 ;  /* 0x0000b80601007387 */ /* 0x0003e80000100800 */
[----:B------:R3:W-:Y:S01]  /*afa0*/  STL [R1+0xbc], R8 ;  /* 0x0000bc0801007387 */ /* 0x0007e20000100800 */
[C---:B------:R-:W-:Y:S03]  /*afb0*/  LOP3.LUT R9, R150.reuse, 0xffff0000, RZ, 0xc0, !PT ;  /* 0xffff000096097812 */ /* 0x040fe600078ec0ff */
[----:B------:R4:W-:Y:S04]  /*afc0*/  STL [R1+0xc0], R7 ;  /* 0x0000c00701007387 */ /* 0x0009e80000100800 */
[----:B------:R-:W2:Y:S01]  /*afd0*/  LDL.LU R164, [R1+0x100] ;  /* 0x0001000001a47983 */ /* 0x000ea20000300800 */
[----:B-1----:R-:W-:Y:S02]  /*afe0*/  LOP3.LUT R6, R163, 0xffff0000, RZ, 0xc0, !PT ;  /* 0xffff0000a3067812 */ /* 0x002fe400078ec0ff */
[----:B---3--:R-:W-:Y:S03]  /*aff0*/  SHF.L.U32 R8, R149, 0x10, RZ ;  /* 0x0000001095087819 */ /* 0x008fe600000006ff */
[----:B------:R1:W-:Y:S01]  /*b000*/  STL [R1+0xc4], R6 ;  /* 0x0000c40601007387 */ /* 0x0003e20000100800 */
[C---:B----4-:R-:W-:Y:S03]  /*b010*/  LOP3.LUT R7, R151.reuse, 0xffff0000, RZ, 0xc0, !PT ;  /* 0xffff000097077812 */ /* 0x050fe600078ec0ff */
[----:B------:R-:W3:Y:S01]  /*b020*/  LDL.LU R163, [R1+0x104] ;  /* 0x0001040001a37983 */ /* 0x000ee20000300800 */
[----:B-1----:R-:W-:Y:S05]  /*b030*/  SHF.L.U32 R6, R151, 0x10, RZ ;  /* 0x0000001097067819 */ /* 0x002fea00000006ff */
[----:B------:R1:W-:Y:S04]  /*b040*/  STL [R1+0xc8], R6 ;  /* 0x0000c80601007387 */ /* 0x0003e80000100800 */
[----:B------:R4:W-:Y:S01]  /*b050*/  STL [R1+0xcc], R7 ;  /* 0x0000cc0701007387 */ /* 0x0009e20000100800 */
[----:B-1----:R-:W-:Y:S03]  /*b060*/  SHF.L.U32 R6, R150, 0x10, RZ ;  /* 0x0000001096067819 */ /* 0x002fe600000006ff */
[----:B----4-:R-:W4:Y:S04]  /*b070*/  LDL.LU R7, [R1+0x108] ;  /* 0x0001080001077983 */ /* 0x010f280000300800 */
[----:B------:R1:W-:Y:S04]  /*b080*/  STL [R1+0xd0], R6 ;  /* 0x0000d00601007387 */ /* 0x0003e80000100800 */
[----:B------:R2:W-:Y:S04]  /*b090*/  STL [R1+0xd4], R9 ;  /* 0x0000d40901007387 */ /* 0x0005e80000100800 */
[----:B------:R2:W-:Y:S01]  /*b0a0*/  STL [R1+0xd8], R8 ;  /* 0x0000d80801007387 */ /* 0x0005e20000100800 */
[----:B-1----:R-:W-:Y:S02]  /*b0b0*/  LOP3.LUT R6, R149, 0xffff0000, RZ, 0xc0, !PT ;  /* 0xffff000095067812 */ /* 0x002fe400078ec0ff */
[C---:B--2---:R-:W-:Y:S03]  /*b0c0*/  SHF.L.U32 R9, R148.reuse, 0x10, RZ ;  /* 0x0000001094097819 */ /* 0x044fe600000006ff */
[----:B------:R1:W-:Y:S01]  /*b0d0*/  STL [R1+0xdc], R6 ;  /* 0x0000dc0601007387 */ /* 0x0003e20000100800 */
[----:B------:R-:W-:Y:S03]  /*b0e0*/  LOP3.LUT R8, R148, 0xffff0000, RZ, 0xc0, !PT ;  /* 0xffff000094087812 */ /* 0x000fe600078ec0ff */
[----:B-1----:R-:W2:Y:S04]  /*b0f0*/  LDL.LU R6, [R1+0x10c] ;  /* 0x00010c0001067983 */ /* 0x002ea80000300800 */
[----:B------:R1:W-:Y:S04]  /*b100*/  STL [R1+0xe0], R9 ;  /* 0x0000e00901007387 */ /* 0x0003e80000100800 */
[----:B------:R-:W2:Y:S04]  /*b110*/  LDL.LU R151, [R1+0x120] ;  /* 0x0001200001977983 */ /* 0x000ea80000300800 */
[----:B------:R1:W-:Y:S04]  /*b120*/  STL [R1+0xe4], R8 ;  /* 0x0000e40801007387 */ /* 0x0003e80000100800 */
[----:B------:R-:W2:Y:S04]  /*b130*/  LDL.LU R150, [R1+0x124] ;  /* 0x0001240001967983 */ /* 0x000ea80000300800 */
[----:B------:R-:W2:Y:S04]  /*b140*/  LDL.LU R149, [R1+0x128] ;  /* 0x0001280001957983 */ /* 0x000ea80000300800 */
[----:B------:R-:W2:Y:S01]  /*b150*/  LDL.LU R148, [R1+0x12c] ;  /* 0x00012c0001947983 */ /* 0x000ea20000300800 */
[----:B-1----:R-:W-:Y:S03]  /*b160*/  F2FP.BF16.F32.PACK_AB R9, R13, R12 ;  /* 0x0000000c0d09723e */ /* 0x002fe600000010ff */
[----:B------:R-:W2:Y:S01]  /*b170*/  LDL.LU R13, [R1+0x140] ;  /* 0x00014000010d7983 */ /* 0x000ea20000300800 */
[----:B------:R-:W-:Y:S02]  /*b180*/  F2FP.BF16.F32.PACK_AB R8, R11, R10 ;  /* 0x0000000a0b08723e */ /* 0x000fe400000010ff */
[----:B------:R-:W-:Y:S02]  /*b190*/  F2FP.BF16.F32.PACK_AB R10, R16, R15 ;  /* 0x0000000f100a723e */ /* 0x000fe400000010ff */
[----:B------:R-:W-:Y:S01]  /*b1a0*/  F2FP.BF16.F32.PACK_AB R11, R18, R17 ;  /* 0x00000011120b723e */ /* 0x000fe200000010ff */
[C---:B------:R-:W-:Y:S01]  /*b1b0*/  FMUL R17, R248.reuse, R226 ;  /* 0x000000e2f8117220 */ /* 0x040fe20000400000 */
[----:B------:R-:W-:Y:S01]  /*b1c0*/  FMUL R18, R248, R227 ;  /* 0x000000e3f8127220 */ /* 0x000fe20000400000 */
[C---:B------:R-:W-:Y:S02]  /*b1d0*/  SHF.L.U32 R12, R164.reuse, 0x10, RZ ;  /* 0x00000010a40c7819 */ /* 0x040fe400000006ff */
[----:B------:R-:W-:Y:S01]  /*b1e0*/  LOP3.LUT R15, R164, 0xffff0000, RZ, 0xc0, !PT ;  /* 0xffff0000a40f7812 */ /* 0x000fe200078ec0ff */
[----:B------:R-:W-:Y:S02]  /*b1f0*/  FMUL R164, R248, R237 ;  /* 0x000000edf8a47220 */ /* 0x000fe40000400000 */
[----:B------:R1:W-:Y:S04]  /*b200*/  STL [R1+0xe8], R12 ;  /* 0x0000e80c01007387 */ /* 0x0003e80000100800 */
[----:B------:R-:W-:Y:S01]  /*b210*/  STL [R1+0xec], R15 ;  /* 0x0000ec0f01007387 */ /* 0x000fe20000100800 */
[C---:B---3--:R-:W-:Y:S02]  /*b220*/  LOP3.LUT R16, R163.reuse, 0xffff0000, RZ, 0xc0, !PT ;  /* 0xffff0000a3107812 */ /* 0x048fe400078ec0ff */
[----:B-1----:R-:W-:Y:S02]  /*b230*/  SHF.L.U32 R12, R163, 0x10, RZ ;  /* 0x00000010a30c7819 */ /* 0x002fe400000006ff */
[----:B------:R-:W1:Y:S03]  /*b240*/  S2R R163, SR_TID.X ;  /* 0x0000000000a37919 */ /* 0x000e660000002100 */
[----:B------:R-:W-:Y:S04]  /*b250*/  STL [R1+0xf0], R12 ;  /* 0x0000f00c01007387 */ /* 0x000fe80000100800 */
[----:B------:R3:W-:Y:S01]  /*b260*/  STL [R1+0xf4], R16 ;  /* 0x0000f41001007387 */ /* 0x0007e20000100800 */
[----:B-1----:R-:W-:Y:S02]  /*b270*/  SHF.L.U32 R163, R163, 0x4, RZ ;  /* 0x00000004a3a37819 */ /* 0x002fe400000006ff */
[----:B---3--:R-:W-:Y:S01]  /*b280*/  F2FP.BF16.F32.PACK_AB R16, R20, R19 ;  /* 0x000000131410723e */ /* 0x008fe200000010ff */
[C---:B------:R-:W-:Y:S01]  /*b290*/  FMUL R20, R248.reuse, R229 ;  /* 0x000000e5f8147220 */ /* 0x040fe20000400000 */
[----:B------:R-:W-:Y:S01]  /*b2a0*/  LOP3.LUT R163, R163, 0x20, RZ, 0xc0, !PT ;  /* 0x00000020a3a37812 */ /* 0x000fe200078ec0ff */
[----:B------:R-:W-:Y:S03]  /*b2b0*/  FMUL R19, R248, R228 ;  /* 0x000000e4f8137220 */ /* 0x000fe60000400000 */
[--C-:B------:R-:W-:Y:S05]  /*b2c0*/  IADD3 R163, PT, PT, -R163, 0x200, R14.reuse ;  /* 0x00000200a3a37810 */ /* 0x100fea0007ffe10e */
[----:B------:R-:W-:Y:S01]  /*b2d0*/  STS.128 [R163+0x2010], R8 ;  /* 0x00201008a3007388 */ /* 0x000fe20000000c00 */
[C---:B----4-:R-:W-:Y:S02]  /*b2e0*/  SHF.L.U32 R15, R7.reuse, 0x10, RZ ;  /* 0x00000010070f7819 */ /* 0x050fe400000006ff */
[----:B------:R-:W-:Y:S03]  /*b2f0*/  LOP3.LUT R12, R7, 0xffff0000, RZ, 0xc0, !PT ;  /* 0xffff0000070c7812 */ /* 0x000fe600078ec0ff */
[----:B------:R1:W-:Y:S04]  /*b300*/  STL [R1+0xf8], R15 ;  /* 0x0000f80f01007387 */ /* 0x0003e80000100800 */
[----:B------:R3:W-:Y:S01]  /*b310*/  STL [R1+0xfc], R12 ;  /* 0x0000fc0c01007387 */ /* 0x0007e20000100800 */
[----:B-1----:R-:W-:Y:S01]  /*b320*/  F2FP.BF16.F32.PACK_AB R15, R22, R21 ;  /* 0x00000015160f723e */ /* 0x002fe200000010ff */
[C---:B------:R-:W-:Y:S01]  /*b330*/  FMUL R11, R248.reuse, R221 ;  /* 0x000000ddf80b7220 */ /* 0x040fe20000400000 */
[C---:B------:R-:W-:Y:S01]  /*b340*/  FMUL R22, R248.reuse, R231 ;  /* 0x000000e7f8167220 */ /* 0x040fe20000400000 */
[C---:B------:R-:W-:Y:S01]  /*b350*/  FMUL R21, R248.reuse, R230 ;  /* 0x000000e6f8157220 */ /* 0x040fe20000400000 */
[----:B------:R-:W-:Y:S01]  /*b360*/  MOV R221, R15 ;  /* 0x0000000f00dd7202 */ /* 0x000fe20000000f00 */
[C---:B------:R-:W-:Y:S01]  /*b370*/  FMUL R15, R248.reuse, R224 ;  /* 0x000000e0f80f7220 */ /* 0x040fe20000400000 */
[----:B------:R-:W-:Y:S01]  /*b380*/  FMUL R163, R248, R236 ;  /* 0x000000ecf8a37220 */ /* 0x000fe20000400000 */
[C---:B--2---:R-:W-:Y:S02]  /*b390*/  SHF.L.U32 R7, R6.reuse, 0x10, RZ ;  /* 0x0000001006077819 */ /* 0x044fe400000006ff */
[----:B------:R-:W-:Y:S03]  /*b3a0*/  LOP3.LUT R6, R6, 0xffff0000, RZ, 0xc0, !PT ;  /* 0xffff000006067812 */ /* 0x000fe600078ec0ff */
[----:B------:R1:W-:Y:S01]  /*b3b0*/  STL [R1+0x100], R7 ;  /* 0x0001000701007387 */ /* 0x0003e20000100800 */
[C---:B------:R-:W-:Y:S03]  /*b3c0*/  SHF.L.U32 R9, R151.reuse, 0x10, RZ ;  /* 0x0000001097097819 */ /* 0x040fe600000006ff */
[----:B------:R2:W-:Y:S01]  /*b3d0*/  STL [R1+0x104], R6 ;  /* 0x0001040601007387 */ /* 0x0005e20000100800 */
[----:B------:R-:W-:Y:S01]  /*b3e0*/  LOP3.LUT R8, R151, 0xffff0000, RZ, 0xc0, !PT ;  /* 0xffff000097087812 */ /* 0x000fe200078ec0ff */
[----:B------:R-:W-:Y:S02]  /*b3f0*/  FMUL R151, R248, R235 ;  /* 0x000000ebf8977220 */ /* 0x000fe40000400000 */
[----:B---3--:R-:W3:Y:S01]  /*b400*/  LDL.LU R12, [R1+0x144] ;  /* 0x00014400010c7983 */ /* 0x008ee20000300800 */
[C---:B------:R-:W-:Y:S03]  /*b410*/  SHF.L.U32 R10, R150.reuse, 0x10, RZ ;  /* 0x00000010960a7819 */ /* 0x040fe600000006ff */
[----:B-1----:R-:W4:Y:S04]  /*b420*/  LDL.LU R7, [R1+0x148] ;  /* 0x0001480001077983 */ /* 0x002f280000300800 */
[----:B--2---:R-:W2:Y:S04]  /*b430*/  LDL.LU R6, [R1+0x14c] ;  /* 0x00014c0001067983 */ /* 0x004ea80000300800 */
[----:B------:R1:W-:Y:S04]  /*b440*/  STL [R1+0x108], R9 ;  /* 0x0001080901007387 */ /* 0x0003e80000100800 */
[----:B------:R1:W-:Y:S04]  /*b450*/  STL [R1+0x10c], R8 ;  /* 0x00010c0801007387 */ /* 0x0003e80000100800 */
[----:B------:R1:W-:Y:S02]  /*b460*/  STL [R1+0x110], R10 ;  /* 0x0001100a01007387 */ /* 0x0003e40000100800 */
[----:B-1----:R-:W-:Y:S01]  /*b470*/  LOP3.LUT R9, R150, 0xffff0000, RZ, 0xc0, !PT ;  /* 0xffff000096097812 */ /* 0x002fe200078ec0ff */
[C---:B------:R-:W-:Y:S01]  /*b480*/  FMUL R150, R248.reuse, R234 ;  /* 0x000000eaf8967220 */ /* 0x040fe20000400000 */
[C---:B------:R-:W-:Y:S03]  /*b490*/  SHF.L.U32 R8, R149.reuse, 0x10, RZ ;  /* 0x0000001095087819 */ /* 0x040fe600000006ff */
[----:B------:R1:W-:Y:S01]  /*b4a0*/  STL [R1+0x114], R9 ;  /* 0x0001140901007387 */ /* 0x0003e20000100800 */
[----:B------:R-:W-:Y:S03]  /*b4b0*/  LOP3.LUT R10, R149, 0xffff0000, RZ, 0xc0, !PT ;  /* 0xffff0000950a7812 */ /* 0x000fe600078ec0ff */
[----:B------:R1:W-:Y:S01]  /*b4c0*/  STL [R1+0x118], R8 ;  /* 0x0001180801007387 */ /* 0x0003e20000100800 */
[----:B------:R-:W-:Y:S03]  /*b4d0*/  FMUL R149, R248, R233 ;  /* 0x000000e9f8957220 */ /* 0x000fe60000400000 */
[----:B------:R1:W-:Y:S02]  /*b4e0*/  STL [R1+0x11c], R10 ;  /* 0x00011c0a01007387 */ /* 0x0003e40000100800 */
[C---:B-1----:R-:W-:Y:S02]  /*b4f0*/  SHF.L.U32 R9, R148.reuse, 0x10, RZ ;  /* 0x0000001094097819 */ /* 0x042fe400000006ff */
[----:B------:R-:W-:Y:S03]  /*b500*/  LOP3.LUT R8, R148, 0xffff0000, RZ, 0xc0, !PT ;  /* 0xffff000094087812 */ /* 0x000fe600078ec0ff */
[----:B------:R-:W-:Y:S01]  /*b510*/  STL [R1+0x120], R9 ;  /* 0x0001200901007387 */ /* 0x000fe20000100800 */
[C---:B------:R-:W-:Y:S01]  /*b520*/  FMUL R148, R248.reuse, R232 ;  /* 0x000000e8f8947220 */ /* 0x040fe20000400000 */
[C---:B------:R-:W-:Y:S02]  /*b530*/  SHF.L.U32 R10, R13.reuse, 0x10, RZ ;  /* 0x000000100d0a7819 */ /* 0x040fe400000006ff */
[----:B------:R1:W-:Y:S04]  /*b540*/  STL [R1+0x124], R8 ;  /* 0x0001240801007387 */ /* 0x0003e80000100800 */
[----:B------:R3:W-:Y:S01]  /*b550*/  STL [R1+0x128], R10 ;  /* 0x0001280a01007387 */ /* 0x0007e20000100800 */
[----:B-1----:R-:W-:Y:S01]  /*b560*/  LOP3.LUT R8, R13, 0xffff0000, RZ, 0xc0, !PT ;  /* 0xffff00000d087812 */ /* 0x002fe200078ec0ff */
[----:B------:R-:W-:Y:S01]  /*b570*/  FMUL R13, R248, R223 ;  /* 0x000000dff80d7220 */ /* 0x000fe20000400000 */
[----:B------:R-:W-:Y:S02]  /*b580*/  F2FP.BF16.F32.PACK_AB R223, R154, R153 ;  /* 0x000000999adf723e */ /* 0x000fe400000010ff */
[----:B------:R-:W-:Y:S01]  /*b590*/  F2FP.BF16.F32.PACK_AB R153, R5, R4 ;  /* 0x000000040599723e */ /* 0x000fe200000010ff */
[----:B------:R4:W-:Y:S01]  /*b5a0*/  STL [R1+0x12c], R8 ;  /* 0x00012c0801007387 */ /* 0x0009e20000100800 */
[----:B------:R-:W-:Y:S02]  /*b5b0*/  F2FP.BF16.F32.PACK_AB R154, R121, R120 ;  /* 0x00000078799a723e */ /* 0x000fe400000010ff */
[C---:B---3--:R-:W-:Y:S02]  /*b5c0*/  SHF.L.U32 R9, R12.reuse, 0x10, RZ ;  /* 0x000000100c097819 */ /* 0x048fe400000006ff */
[----:B------:R-:W-:Y:S01]  /*b5d0*/  LOP3.LUT R10, R12, 0xffff0000, RZ, 0xc0, !PT ;  /* 0xffff00000c0a7812 */ /* 0x000fe200078ec0ff */
[----:B------:R-:W-:Y:S01]  /*b5e0*/  FMUL R12, R248, R222 ;  /* 0x000000def80c7220 */ /* 0x000fe20000400000 */
[----:B------:R-:W-:Y:S01]  /*b5f0*/  F2FP.BF16.F32.PACK_AB R222, R152, R23 ;  /* 0x0000001798de723e */ /* 0x000fe200000010ff */
[----:B------:R1:W-:Y:S01]  /*b600*/  STL [R1+0x130], R9 ;  /* 0x0001300901007387 */ /* 0x0003e20000100800 */
[----:B------:R-:W-:Y:S03]  /*b610*/  F2FP.BF16.F32.PACK_AB R152, R3, R0 ;  /* 0x000000000398723e */ /* 0x000fe600000010ff */
[----:B------:R3:W-:Y:S01]  /*b620*/  STL [R1+0x134], R10 ;  /* 0x0001340a01007387 */ /* 0x0007e20000100800 */
[C---:B----4-:R-:W-:Y:S05]  /*b630*/  SHF.L.U32 R8, R7.reuse, 0x10, RZ ;  /* 0x0000001007087819 */ /* 0x050fea00000006ff */
[----:B------:R4:W-:Y:S01]  /*b640*/  STL [R1+0x138], R8 ;  /* 0x0001380801007387 */ /* 0x0009e20000100800 */
[----:B-1----:R-:W-:Y:S02]  /*b650*/  LOP3.LUT R9, R7, 0xffff0000, RZ, 0xc0, !PT ;  /* 0xffff000007097812 */ /* 0x002fe400078ec0ff */
[----:B--2---:R-:W-:Y:S01]  /*b660*/  SHF.L.U32 R7, R6, 0x10, RZ ;  /* 0x0000001006077819 */ /* 0x004fe200000006ff */
[C---:B---3--:R-:W-:Y:S02]  /*b670*/  FMUL R10, R248.reuse, R220 ;  /* 0x000000dcf80a7220 */ /* 0x048fe40000400000 */
[----:B------:R1:W-:Y:S01]  /*b680*/  STL [R1+0x13c], R9 ;  /* 0x00013c0901007387 */ /* 0x0003e20000100800 */
[----:B------:R-:W-:Y:S01]  /*b690*/  MOV R220, R16 ;  /* 0x0000001000dc7202 */ /* 0x000fe20000000f00 */
[----:B------:R-:W-:Y:S02]  /*b6a0*/  FMUL R16, R248, R225 ;  /* 0x000000e1f8107220 */ /* 0x000fe40000400000 */
[----:B------:R2:W-:Y:S01]  /*b6b0*/  STL [R1+0x140], R7 ;  /* 0x0001400701007387 */ /* 0x0005e20000100800 */
[----:B----4-:R-:W-:Y:S01]  /*b6c0*/  LOP3.LUT R8, R6, 0xffff0000, RZ, 0xc0, !PT ;  /* 0xffff000006087812 */ /* 0x010fe200078ec0ff */
[C---:B------:R-:W-:Y:S02]  /*b6d0*/  FMUL R6, R248.reuse, R216 ;  /* 0x000000d8f8067220 */ /* 0x040fe40000400000 */
[----:B------:R-:W3:Y:S02]  /*b6e0*/  S2R R216, SR_TID.X ;  /* 0x0000000000d87919 */ /* 0x000ee40000002100 */
[----:B------:R4:W-:Y:S01]  /*b6f0*/  STL [R1+0x144], R8 ;  /* 0x0001440801007387 */ /* 0x0009e20000100800 */
[C---:B-1----:R-:W-:Y:S01]  /*b700*/  FMUL R9, R248.reuse, R219 ;  /* 0x000000dbf8097220 */ /* 0x042fe20000400000 */
[C---:B--2---:R-:W-:Y:S02]  /*b710*/  FMUL R7, R248.reuse, R217 ;  /* 0x000000d9f8077220 */ /* 0x044fe40000400000 */
[----:B------:R-:W1:Y:S01]  /*b720*/  S2R R217, SR_TID.X ;  /* 0x0000000000d97919 */ /* 0x000e620000002100 */
[----:B----4-:R-:W-:Y:S01]  /*b730*/  FMUL R8, R248, R218 ;  /* 0x000000daf8087220 */ /* 0x010fe20000400000 */
[----:B---3--:R-:W-:Y:S04]  /*b740*/  SHF.L.U32 R216, R216, 0x4, RZ ;  /* 0x00000004d8d87819 */ /* 0x008fe800000006ff */
[----:B------:R-:W-:Y:S04]  /*b750*/  LOP3.LUT R216, R216, 0x40, RZ, 0xc0, !PT ;  /* 0x00000040d8d87812 */ /* 0x000fe800078ec0ff */
[--C-:B------:R-:W-:Y:S05]  /*b760*/  IADD3 R216, PT, PT, -R216, 0x200, R14.reuse ;  /* 0x00000200d8d87810 */ /* 0x100fea0007ffe10e */
[----:B------:R2:W-:Y:S01]  /*b770*/  STS.128 [R216+0x2020], R220 ;  /* 0x002020dcd8007388 */ /* 0x0005e20000000c00 */
[----:B-1----:R-:W-:Y:S03]  /*b780*/  SHF.L.U32 R217, R217, 0x4, RZ ;  /* 0x00000004d9d97819 */ /* 0x002fe600000006ff */
[----:B------:R-:W-:Y:S01]  /*b790*/  STS.128 [R2+0x2030], R156 ;  /* 0x0020309c02007388 */ /* 0x000fe20000000c00 */
[----:B------:R-:W-:Y:S03]  /*b7a0*/  LOP3.LUT R217, R217, 0x20, RZ, 0xc0, !PT ;  /* 0x00000020d9d97812 */ /* 0x000fe600078ec0ff */
[----:B------:R-:W-:Y:S01]  /*b7b0*/  STS.128 [R14+0x4200], R152 ;  /* 0x004200980e007388 */ /* 0x000fe20000000c00 */
[----:B------:R-:W-:Y:S05]  /*b7c0*/  IADD3 R217, PT, PT, -R217, 0x200, R14 ;  /* 0x00000200d9d97810 */ /* 0x000fea0007ffe10e */
[----:B------:R-:W-:Y:S04]  /*b7d0*/  STS.128 [R217+0x4010], R124 ;  /* 0x0040107cd9007388 */ /* 0x000fe80000000c00 */
[----:B------:R-:W-:Y:S04]  /*b7e0*/  STS.128 [R216+0x4020], R132 ;  /* 0x00402084d8007388 */ /* 0x000fe80000000c00 */
[----:B------:R-:W-:Y:S04]  /*b7f0*/  STS.128 [R2+0x4030], R140 ;  /* 0x0040308c02007388 */ /* 0x000fe80000000c00 */
[----:B------:R-:W-:Y:S04]  /*b800*/  STS.128 [R14+0x6200], R88 ;  /* 0x006200580e007388 */ /* 0x000fe80000000c00 */
[----:B--2---:R-:W2:Y:S04]  /*b810*/  LDL.LU R223, [R1] ;  /* 0x0000000001df7983 */ /* 0x004ea80000300800 */
[----:B------:R-:W3:Y:S04]  /*b820*/  LDL.LU R222, [R1+0x4] ;  /* 0x0000040001de7983 */ /* 0x000ee80000300800 */
[----:B------:R-:W4:Y:S04]  /*b830*/  LDL.LU R221, [R1+0x8] ;  /* 0x0000080001dd7983 */ /* 0x000f280000300800 */
        /* <DEDUP_REMOVED lines=11> */
[----:B------:R-:W-:Y:S01]  /*b8f0*/  STS.128 [R217+0x6010], R96 ;  /* 0x00601060d9007388 */ /* 0x000fe20000000c00 */
[C---:B--2---:R-:W-:Y:S03]  /*b900*/  FFMA R108, R249.reuse, R223, R108 ;  /* 0x000000dff96c7223 */ /* 0x044fe6000000006c */
[----:B------:R-:W2:Y:S01]  /*b910*/  LDL.LU R223, [R1+0x38] ;  /* 0x0000380001df7983 */ /* 0x000ea20000300800 */
[C---:B---3--:R-:W-:Y:S03]  /*b920*/  FFMA R109, R249.reuse, R222, R109 ;  /* 0x000000def96d7223 */ /* 0x048fe6000000006d */
[----:B------:R-:W3:Y:S01]  /*b930*/  LDL.LU R222, [R1+0x3c] ;  /* 0x00003c0001de7983 */ /* 0x000ee20000300800 */
[----:B----4-:R-:W-:Y:S01]  /*b940*/  FFMA R110, R249, R221, R110 ;  /* 0x000000ddf96e7223 */ /* 0x010fe2000000006e */
[----:B------:R-:W-:Y:S02]  /*b950*/  F2FP.BF16.F32.PACK_AB R106, R109, R108 ;  /* 0x0000006c6d6a723e */ /* 0x000fe400000010ff */
[----:B------:R-:W4:Y:S01]  /*b960*/  LDL.LU R221, [R1+0x40] ;  /* 0x0000400001dd7983 */ /* 0x000f220000300800 */
[C---:B------:R-:W-:Y:S03]  /*b970*/  FFMA R111, R249.reuse, R224, R111 ;  /* 0x000000e0f96f7223 */ /* 0x040fe6000000006f */
[----:B------:R-:W4:Y:S01]  /*b980*/  LDL.LU R224, [R1+0x44] ;  /* 0x0000440001e07983 */ /* 0x000f220000300800 */
[----:B------:R-:W-:Y:S01]  /*b990*/  FFMA R112, R249, R231, R112 ;  /* 0x000000e7f9707223 */ /* 0x000fe20000000070 */
[----:B------:R-:W-:Y:S01]  /*b9a0*/  F2FP.BF16.F32.PACK_AB R107, R111, R110 ;  /* 0x0000006e6f6b723e */ /* 0x000fe200000010ff */
[C---:B------:R-:W-:Y:S04]  /*b9b0*/  FFMA R113, R249.reuse, R230, R113 ;  /* 0x000000e6f9717223 */ /* 0x040fe80000000071 */
[----:B------:R-:W-:Y:S01]  /*b9c0*/  STS.128 [R216+0x6020], R104 ;  /* 0x00602068d8007388 */ /* 0x000fe20000000c00 */
[----:B------:R-:W-:Y:S01]  /*b9d0*/  FFMA R114, R249, R229, R114 ;  /* 0x000000e5f9727223 */ /* 0x000fe20000000072 */
[----:B------:R-:W-:Y:S01]  /*b9e0*/  F2FP.BF16.F32.PACK_AB R112, R113, R112 ;  /* 0x000000707170723e */ /* 0x000fe200000010ff */
[C---:B------:R-:W-:Y:S01]  /*b9f0*/  FFMA R115, R249.reuse, R228, R115 ;  /* 0x000000e4f9737223 */ /* 0x040fe20000000073 */
[----:B------:R-:W-:Y:S04]  /*ba00*/  FFMA R116, R249, R220, R116 ;  /* 0x000000dcf9747223 */ /* 0x000fe80000000074 */
[----:B------:R-:W-:Y:S01]  /*ba10*/  F2FP.BF16.F32.PACK_AB R113, R115, R114 ;  /* 0x000000727371723e */ /* 0x000fe200000010ff */
[----:B------:R-:W4:Y:S01]  /*ba20*/  LDL.LU R220, [R1+0x48] ;  /* 0x0000480001dc7983 */ /* 0x000f220000300800 */
[C---:B------:R-:W-:Y:S03]  /*ba30*/  FFMA R117, R249.reuse, R219, R117 ;  /* 0x000000dbf9757223 */ /* 0x040fe60000000075 */
[----:B------:R-:W4:Y:S01]  /*ba40*/  LDL.LU R219, [R1+0x4c] ;  /* 0x00004c0001db7983 */ /* 0x000f220000300800 */
[----:B------:R-:W-:Y:S01]  /*ba50*/  FFMA R118, R249, R218, R118 ;  /* 0x000000daf9767223 */ /* 0x000fe20000000076 */
[----:B------:R-:W-:Y:S02]  /*ba60*/  F2FP.BF16.F32.PACK_AB R114, R117, R116 ;  /* 0x000000747572723e */ /* 0x000fe400000010ff */
[----:B------:R-:W4:Y:S01]  /*ba70*/  LDL.LU R218, [R1+0x50] ;  /* 0x0000500001da7983 */ /* 0x000f220000300800 */
[C---:B------:R-:W-:Y:S01]  /*ba80*/  FFMA R119, R249.reuse, R226, R119 ;  /* 0x000000e2f9777223 */ /* 0x040fe20000000077 */
[C---:B------:R-:W-:Y:S02]  /*ba90*/  FFMA R56, R249.reuse, R175, R56 ;  /* 0x000000aff9387223 */ /* 0x040fe40000000038 */
[----:B------:R-:W4:Y:S01]  /*baa0*/  LDL.LU R226, [R1+0x54] ;  /* 0x0000540001e27983 */ /* 0x000f220000300800 */
[C---:B------:R-:W-:Y:S01]  /*bab0*/  FFMA R57, R249.reuse, R176, R57 ;  /* 0x000000b0f9397223 */ /* 0x040fe20000000039 */
[----:B------:R-:W-:Y:S01]  /*bac0*/  FFMA R58, R249, R227, R58 ;  /* 0x000000e3f93a7223 */ /* 0x000fe2000000003a */
[----:B------:R-:W-:Y:S01]  /*bad0*/  F2FP.BF16.F32.PACK_AB R115, R119, R118 ;  /* 0x000000767773723e */ /* 0x000fe200000010ff */
[----:B------:R-:W-:Y:S02]  /*bae0*/  FFMA R59, R249, R225, R59 ;  /* 0x000000e1f93b7223 */ /* 0x000fe4000000003b */
[----:B------:R-:W-:Y:S01]  /*baf0*/  F2FP.BF16.F32.PACK_AB R56, R57, R56 ;  /* 0x000000383938723e */ /* 0x000fe200000010ff */
[----:B------:R-:W4:Y:S02]  /*bb00*/  LDL.LU R225, [R1+0x58] ;  /* 0x0000580001e17983 */ /* 0x000f240000300800 */
[----:B------:R-:W-:Y:S02]  /*bb10*/  F2FP.BF16.F32.PACK_AB R57, R59, R58 ;  /* 0x0000003a3b39723e */ /* 0x000fe400000010ff */
        /* <DEDUP_REMOVED lines=8> */
[C---:B------:R-:W-:Y:S01]  /*bba0*/  FFMA R63, R249.reuse, R224, R63 ;  /* 0x000000e0f93f7223 */ /* 0x040fe2000000003f */
[C---:B------:R-:W-:Y:S02]  /*bbb0*/  FFMA R64, R249.reuse, R177, R64 ;  /* 0x000000b1f9407223 */ /* 0x040fe40000000040 */
[----:B------:R-:W4:Y:S01]  /*bbc0*/  LDL.LU R224, [R1+0x68] ;  /* 0x0000680001e07983 */ /* 0x000f220000300800 */
[C---:B------:R-:W-:Y:S01]  /*bbd0*/  FFMA R65, R249.reuse, R178, R65 ;  /* 0x000000b2f9417223 */ /* 0x040fe20000000041 */
[C---:B------:R-:W-:Y:S01]  /*bbe0*/  FFMA R66, R249.reuse, R179, R66 ;  /* 0x000000b3f9427223 */ /* 0x040fe20000000042 */
[----:B------:R-:W-:Y:S01]  /*bbf0*/  FFMA R67, R249, R180, R67 ;  /* 0x000000b4f9437223 */ /* 0x000fe20000000043 */
[----:B------:R-:W-:Y:S02]  /*bc00*/  F2FP.BF16.F32.PACK_AB R59, R63, R62 ;  /* 0x0000003e3f3b723e */ /* 0x000fe400000010ff */
[----:B------:R-:W-:Y:S02]  /*bc10*/  F2FP.BF16.F32.PACK_AB R64, R65, R64 ;  /* 0x000000404140723e */ /* 0x000fe400000010ff */
[----:B------:R-:W-:Y:S01]  /*bc20*/  F2FP.BF16.F32.PACK_AB R65, R67, R66 ;  /* 0x000000424341723e */ /* 0x000fe200000010ff */
[----:B------:R-:W-:Y:S01]  /*bc30*/  STS.128 [R14+0x8200], R56 ;  /* 0x008200380e007388 */ /* 0x000fe20000000c00 */
[C---:B------:R-:W-:Y:S03]  /*bc40*/  FFMA R68, R249.reuse, R220, R68 ;  /* 0x000000dcf9447223 */ /* 0x040fe60000000044 */
        /* <DEDUP_REMOVED lines=12> */
[----:B------:R-:W-:Y:S01]  /*bd10*/  F2FP.BF16.F32.PACK_AB R67, R71, R70 ;  /* 0x000000464743723e */ /* 0x000fe200000010ff */
[----:B------:R-:W-:Y:S01]  /*bd20*/  FFMA R76, R249, R225, R76 ;  /* 0x000000e1f94c7223 */ /* 0x000fe2000000004c */
[----:B------:R-:W-:Y:S03]  /*bd30*/  F2FP.BF16.F32.PACK_AB R72, R73, R72 ;  /* 0x000000484948723e */ /* 0x000fe600000010ff */
[----:B------:R-:W-:Y:S01]  /*bd40*/  STS.128 [R217+0x8010], R64 ;  /* 0x00801040d9007388 */ /* 0x000fe20000000c00 */
[----:B------:R-:W-:Y:S01]  /*bd50*/  F2FP.BF16.F32.PACK_AB R73, R75, R74 ;  /* 0x0000004a4b49723e */ /* 0x000fe200000010ff */
[C---:B--2---:R-:W-:Y:S02]  /*bd60*/  FFMA R77, R249.reuse, R223, R77 ;  /* 0x000000dff94d7223 */ /* 0x044fe4000000004d */
[----:B------:R-:W2:Y:S01]  /*bd70*/  LDL.LU R223, [R1+0x7c] ;  /* 0x00007c0001df7983 */ /* 0x000ea20000300800 */
[----:B---3--:R-:W-:Y:S02]  /*bd80*/  FFMA R78, R249, R222, R78 ;  /* 0x000000def94e7223 */ /* 0x008fe4000000004e */
[----:B------:R-:W-:Y:S01]  /*bd90*/  F2FP.BF16.F32.PACK_AB R74, R77, R76 ;  /* 0x0000004c4d4a723e */ /* 0x000fe200000010ff */
[----:B------:R-:W3:Y:S01]  /*bda0*/  LDL.LU R222, [R1+0x80] ;  /* 0x0000800001de7983 */ /* 0x000ee20000300800 */
[C---:B----4-:R-:W-:Y:S01]  /*bdb0*/  FFMA R79, R249.reuse, R221, R79 ;  /* 0x000000ddf94f7223 */ /* 0x050fe2000000004f */
[C---:B------:R-:W-:Y:S02]  /*bdc0*/  FFMA R80, R249.reuse, R185, R80 ;  /* 0x000000b9f9507223 */ /* 0x040fe40000000050 */
[----:B------:R-:W4:Y:S01]  /*bdd0*/  LDL.LU R221, [R1+0x84] ;  /* 0x0000840001dd7983 */ /* 0x000f220000300800 */
[C---:B------:R-:W-:Y:S01]  /*bde0*/  FFMA R81, R249.reuse, R186, R81 ;  /* 0x000000baf9517223 */ /* 0x040fe20000000051 */
[----:B------:R-:W-:Y:S01]  /*bdf0*/  FFMA R82, R249, R187, R82 ;  /* 0x000000bbf9527223 */ /* 0x000fe20000000052 */
[----:B------:R-:W-:Y:S01]  /*be00*/  F2FP.BF16.F32.PACK_AB R75, R79, R78 ;  /* 0x0000004e4f4b723e */ /* 0x000fe200000010ff */
[----:B------:R-:W4:Y:S01]  /*be10*/  LDL.LU R226, [R1+0x88] ;  /* 0x0000880001e27983 */ /* 0x000f220000300800 */
[C---:B------:R-:W-:Y:S01]  /*be20*/  FFMA R83, R249.reuse, R188, R83 ;  /* 0x000000bcf9537223 */ /* 0x040fe20000000053 */
[----:B------:R-:W-:Y:S01]  /*be30*/  FFMA R84, R249, R224, R84 ;  /* 0x000000e0f9547223 */ /* 0x000fe20000000054 */
[----:B------:R-:W-:Y:S01]  /*be40*/  F2FP.BF16.F32.PACK_AB R80, R81, R80 ;  /* 0x000000505150723e */ /* 0x000fe200000010ff */
[----:B------:R-:W4:Y:S02]  /*be50*/  LDL.LU R225, [R1+0x8c] ;  /* 0x00008c0001e17983 */ /* 0x000f240000300800 */
[----:B------:R-:W-:Y:S02]  /*be60*/  F2FP.BF16.F32.PACK_AB R81, R83, R82 ;  /* 0x000000525351723e */ /* 0x000fe400000010ff */
[----:B------:R-:W4:Y:S04]  /*be70*/  LDL.LU R224, [R1+0x90] ;  /* 0x0000900001e07983 */ /* 0x000f280000300800 */
[----:B------:R-:W-:Y:S01]  /*be80*/  STS.128 [R216+0x8020], R72 ;  /* 0x00802048d8007388 */ /* 0x000fe20000000c00 */
        /* <DEDUP_REMOVED lines=10> */
[C---:B------:R-:W-:Y:S01]  /*bf30*/  FFMA R27, R249.reuse, R192, R27 ;  /* 0x000000c0f91b7223 */ /* 0x040fe2000000001b */
[----:B------:R-:W-:Y:S01]  /*bf40*/  FFMA R28, R249, R227, R28 ;  /* 0x000000e3f91c7223 */ /* 0x000fe2000000001c */
[----:B------:R-:W-:Y:S02]  /*bf50*/  F2FP.BF16.F32.PACK_AB R83, R87, R86 ;  /* 0x000000565753723e */ /* 0x000fe400000010ff */
[----:B------:R-:W-:Y:S02]  /*bf60*/  F2FP.BF16.F32.PACK_AB R24, R25, R24 ;  /* 0x000000181918723e */ /* 0x000fe400000010ff */
[----:B------:R-:W-:Y:S01]  /*bf70*/  F2FP.BF16.F32.PACK_AB R25, R27, R26 ;  /* 0x0000001a1b19723e */ /* 0x000fe200000010ff */
[----:B------:R-:W-:Y:S01]  /*bf80*/  STS.128 [R2+0x8030], R80 ;  /* 0x0080305002007388 */ /* 0x000fe20000000c00 */
[C---:B--2---:R-:W-:Y:S03]  /*bf90*/  FFMA R29, R249.reuse, R223, R29 ;  /* 0x000000dff91d7223 */ /* 0x044fe6000000001d */
[----:B------:R-:W2:Y:S01]  /*bfa0*/  LDL.LU R223, [R1+0xa0] ;  /* 0x0000a00001df7983 */ /* 0x000ea20000300800 */
[----:B---3--:R-:W-:Y:S01]  /*bfb0*/  FFMA R30, R249, R222, R30 ;  /* 0x000000def91e7223 */ /* 0x008fe2000000001e */
[----:B------:R-:W-:Y:S02]  /*bfc0*/  F2FP.BF16.F32.PACK_AB R26, R29, R28 ;  /* 0x0000001c1d1a723e */ /* 0x000fe400000010ff */
        /* <DEDUP_REMOVED lines=8> */
[----:B------:R-:W-:Y:S01]  /*c050*/  FFMA R35, R249, R225, R35 ;  /* 0x000000e1f9237223 */ /* 0x000fe20000000023 */
[----:B------:R-:W-:Y:S02]  /*c060*/  F2FP.BF16.F32.PACK_AB R32, R33, R32 ;  /* 0x000000202120723e */ /* 0x000fe400000010ff */
[----:B------:R-:W4:Y:S01]  /*c070*/  LDL.LU R228, [R1+0xb0] ;  /* 0x0000b00001e47983 */ /* 0x000f220000300800 */
[----:B------:R-:W-:Y:S01]  /*c080*/  FFMA R36, R249, R224, R36 ;  /* 0x000000e0f9247223 */ /* 0x000fe20000000024 */
[----:B------:R-:W-:Y:S02]  /*c090*/  F2FP.BF16.F32.PACK_AB R33, R35, R34 ;  /* 0x000000222321723e */ /* 0x000fe400000010ff */
[----:B------:R-:W4:Y:S04]  /*c0a0*/  LDL.LU R221, [R1+0xb4] ;  /* 0x0000b40001dd7983 */ /* 0x000f280000300800 */
        /* <DEDUP_REMOVED lines=10> */
[----:B------:R-:W-:Y:S01]  /*c150*/  FFMA R41, R249, R196, R41 ;  /* 0x000000c4f9297223 */ /* 0x000fe20000000029 */
[----:B------:R-:W-:Y:S02]  /*c160*/  F2FP.BF16.F32.PACK_AB R35, R39, R38 ;  /* 0x000000262723723e */ /* 0x000fe400000010ff */
[----:B------:R-:W4:Y:S02]  /*c170*/  LDL.LU R226, [R1+0xc8] ;  /* 0x0000c80001e27983 */ /* 0x000f240000300800 */
[----:B------:R-:W-:Y:S02]  /*c180*/  F2FP.BF16.F32.PACK_AB R40, R41, R40 ;  /* 0x000000282928723e */ /* 0x000fe400000010ff */
        /* <DEDUP_REMOVED lines=8> */
[----:B------:R-:W-:Y:S01]  /*c210*/  F2FP.BF16.F32.PACK_AB R41, R43, R42 ;  /* 0x0000002a2b29723e */ /* 0x000fe200000010ff */
[C---:B------:R-:W-:Y:S01]  /*c220*/  FFMA R45, R249.reuse, R229, R45 ;  /* 0x000000e5f92d7223 */ /* 0x040fe2000000002d */
[----:B------:R-:W-:Y:S04]  /*c230*/  FFMA R46, R249, R228, R46 ;  /* 0x000000e4f92e7223 */ /* 0x000fe8000000002e */
[----:B------:R-:W-:Y:S01]  /*c240*/  F2FP.BF16.F32.PACK_AB R42, R45, R44 ;  /* 0x0000002c2d2a723e */ /* 0x000fe200000010ff */
[C---:B------:R-:W-:Y:S01]  /*c250*/  FFMA R47, R249.reuse, R221, R47 ;  /* 0x000000ddf92f7223 */ /* 0x040fe2000000002f */
[C---:B------:R-:W-:Y:S01]  /*c260*/  FFMA R48, R249.reuse, R197, R48 ;  /* 0x000000c5f9307223 */ /* 0x040fe20000000030 */
        /* <DEDUP_REMOVED lines=11> */
[----:B------:R-:W-:Y:S01]  /*c320*/  FFMA R54, R249, R219, R54 ;  /* 0x000000dbf9367223 */ /* 0x000fe20000000036 */
[----:B------:R-:W-:Y:S02]  /*c330*/  F2FP.BF16.F32.PACK_AB R50, R53, R52 ;  /* 0x000000343532723e */ /* 0x000fe400000010ff */
[----:B------:R-:W4:Y:S01]  /*c340*/  LDL.LU R219, [R1+0xe4] ;  /* 0x0000e40001db7983 */ /* 0x000f220000300800 */
        /* <DEDUP_REMOVED lines=27> */
[----:B---3--:R-:W-:Y:S01]  /*c500*/  FFMA R10, R249, R222, R10 ;  /* 0x000000def90a7223 */ /* 0x008fe2000000000a */
[----:B------:R-:W-:Y:S02]  /*c510*/  F2FP.BF16.F32.PACK_AB R5, R9, R8 ;  /* 0x000000080905723e */ /* 0x000fe400000010ff */
[----:B------:R-:W3:Y:S01]  /*c520*/  LDL.LU R222, [R1+0x134] ;  /* 0x0001340001de7983 */ /* 0x000ee20000300800 */
[----:B----4-:R-:W-:Y:S03]  /*c530*/  FFMA R11, R249, R221, R11 ;  /* 0x000000ddf90b7223 */ /* 0x010fe6000000000b */
[----:B------:R-:W4:Y:S02]  /*c540*/  LDL.LU R221, [R1+0x138] ;  /* 0x0001380001dd7983 */ /* 0x000f240000300800 */
[----:B------:R-:W-:Y:S01]  /*c550*/  F2FP.BF16.F32.PACK_AB R6, R11, R10 ;  /* 0x0000000a0b06723e */ /* 0x000fe200000010ff */
[C---:B------:R-:W-:Y:S02]  /*c560*/  FFMA R12, R249.reuse, R220, R12 ;  /* 0x000000dcf90c7223 */ /* 0x040fe4000000000c */
[----:B------:R-:W4:Y:S01]  /*c570*/  LDL.LU R220, [R1+0x13c] ;  /* 0x00013c0001dc7983 */ /* 0x000f220000300800 */
[C---:B------:R-:W-:Y:S03]  /*c580*/  FFMA R13, R249.reuse, R219, R13 ;  /* 0x000000dbf90d7223 */ /* 0x040fe6000000000d */
[----:B------:R-:W4:Y:S01]  /*c590*/  LDL.LU R219, [R1+0x140] ;  /* 0x0001400001db7983 */ /* 0x000f220000300800 */
[----:B------:R-:W-:Y:S01]  /*c5a0*/  FFMA R15, R249, R218, R15 ;  /* 0x000000daf90f7223 */ /* 0x000fe2000000000f */
[----:B------:R-:W-:Y:S02]  /*c5b0*/  F2FP.BF16.F32.PACK_AB R7, R13, R12 ;  /* 0x0000000c0d07723e */ /* 0x000fe400000010ff */
[----:B------:R-:W4:Y:S01]  /*c5c0*/  LDL.LU R218, [R1+0x144] ;  /* 0x0001440001da7983 */ /* 0x000f220000300800 */
[C---:B------:R-:W-:Y:S03]  /*c5d0*/  FFMA R16, R249.reuse, R240, R16 ;  /* 0x000000f0f9107223 */ /* 0x040fe60000000010 */
[----:B------:R-:W-:Y:S01]  /*c5e0*/  STS.128 [R14+0xc200], R4 ;  /* 0x00c200040e007388 */ /* 0x000fe20000000c00 */
[C---:B------:R-:W-:Y:S01]  /*c5f0*/  FFMA R17, R249.reuse, R239, R17 ;  /* 0x000000eff9117223 */ /* 0x040fe20000000011 */
[----:B------:R-:W-:Y:S01]  /*c600*/  F2FP.BF16.F32.PACK_AB R16, R16, R15 ;  /* 0x0000000f1010723e */ /* 0x000fe200000010ff */
[C---:B------:R-:W-:Y:S01]  /*c610*/  FFMA R18, R249.reuse, R238, R18 ;  /* 0x000000eef9127223 */ /* 0x040fe20000000012 */
[C---:B------:R-:W-:Y:S04]  /*c620*/  FFMA R19, R249.reuse, R237, R19 ;  /* 0x000000edf9137223 */ /* 0x040fe80000000013 */
[----:B------:R-:W-:Y:S01]  /*c630*/  F2FP.BF16.F32.PACK_AB R17, R18, R17 ;  /* 0x000000111211723e */ /* 0x000fe200000010ff */
[C---:B------:R-:W-:Y:S01]  /*c640*/  FFMA R20, R249.reuse, R236, R20 ;  /* 0x000000ecf9147223 */ /* 0x040fe20000000014 */
[C---:B------:R-:W-:Y:S04]  /*c650*/  FFMA R21, R249.reuse, R235, R21 ;  /* 0x000000ebf9157223 */ /* 0x040fe80000000015 */
[----:B------:R-:W-:Y:S01]  /*c660*/  F2FP.BF16.F32.PACK_AB R18, R20, R19 ;  /* 0x000000131412723e */ /* 0x000fe200000010ff */
[C---:B------:R-:W-:Y:S01]  /*c670*/  FFMA R22, R249.reuse, R234, R22 ;  /* 0x000000eaf9167223 */ /* 0x040fe20000000016 */
[C---:B------:R-:W-:Y:S04]  /*c680*/  FFMA R148, R249.reuse, R233, R148 ;  /* 0x000000e9f9947223 */ /* 0x040fe80000000094 */
        /* <DEDUP_REMOVED lines=16> */
[----:B------:R-:W-:Y:S01]  /*c790*/  F2FP.BF16.F32.PACK_AB R168, R168, R167 ;  /* 0x000000a7a8a8723e */ /* 0x000fe200000010ff */
[C---:B--2---:R-:W-:Y:S01]  /*c7a0*/  FFMA R169, R249.reuse, R223, R169 ;  /* 0x000000dff9a97223 */ /* 0x044fe200000000a9 */
[C---:B---3--:R-:W-:Y:S05]  /*c7b0*/  FFMA R170, R249.reuse, R222, R170 ;  /* 0x000000def9aa7223 */ /* 0x048fea00000000aa */
[----:B------:R-:W-:Y:S01]  /*c7c0*/  F2FP.BF16.F32.PACK_AB R169, R170, R169 ;  /* 0x000000a9aaa9723e */ /* 0x000fe200000010ff */
[C---:B----4-:R-:W-:Y:S01]  /*c7d0*/  FFMA R171, R249.reuse, R221, R171 ;  /* 0x000000ddf9ab7223 */ /* 0x050fe200000000ab */
[C---:B------:R-:W-:Y:S01]  /*c7e0*/  FFMA R172, R249.reuse, R220, R172 ;  /* 0x000000dcf9ac7223 */ /* 0x040fe200000000ac */
[C---:B------:R-:W-:Y:S04]  /*c7f0*/  FFMA R173, R249.reuse, R219, R173 ;  /* 0x000000dbf9ad7223 */ /* 0x040fe800000000ad */
[----:B------:R-:W-:Y:S01]  /*c800*/  F2FP.BF16.F32.PACK_AB R170, R172, R171 ;  /* 0x000000abacaa723e */ /* 0x000fe200000010ff */
[----:B------:R-:W-:Y:S05]  /*c810*/  FFMA R174, R249, R218, R174 ;  /* 0x000000daf9ae7223 */ /* 0x000fea00000000ae */
[----:B------:R-:W-:Y:S05]  /*c820*/  F2FP.BF16.F32.PACK_AB R171, R174, R173 ;  /* 0x000000adaeab723e */ /* 0x000fea00000010ff */
[----:B------:R1:W-:Y:S01]  /*c830*/  STS.128 [R2+0xc030], R168 ;  /* 0x00c030a802007388 */ /* 0x0003e20000000c00 */
[----:B------:R-:W-:Y:S01]  /*c840*/  @!PT LDS RZ, [RZ] ;  /* 0x00000000fffff984 */ /* 0x000fe20000000800 */
[----:B------:R-:W-:Y:S01]  /*c850*/  @!PT LDS RZ, [RZ] ;  /* 0x00000000fffff984 */ /* 0x000fe20000000800 */
[----:B------:R-:W-:Y:S01]  /*c860*/  @!PT LDS RZ, [RZ] ;  /* 0x00000000fffff984 */ /* 0x000fe20000000800 */
[----:B------:R-:W-:Y:S01]  /*c870*/  @!PT LDS RZ, [RZ] ;  /* 0x00000000fffff984 */ /* 0x000fe20000000800 */
[----:B------:R2:W-:Y:S06]  /*c880*/  MEMBAR.ALL.CTA ;  /* 0x0000000000007992 */ /* 0x0005ec0000008000 */
[----:B--2---:R-:W2:Y:S02]  /*c890*/  FENCE.VIEW.ASYNC.S ;  /* 0x00000000000073c6 */ /* 0x004ea40000000000 */
[----:B--2---:R-:W-:Y:S06]  /*c8a0*/  BAR.SYNC.DEFER_BLOCKING 0x1, 0x80 ;  /* 0x0042000000007b1d */ /* 0x004fec0000010000 */
[----:B-1----:R1:W5:Y:S01]  /*c8b0*/  LDL.LU R2, [R1+0x19c] ;  /* 0x00019c0001027983 */ /* 0x0023620000300800 */
[----:B------:R-:W-:Y:S05]  /*c8c0*/  @P1 BRA `(.L_x_127) ;  /* 0x0000000000981947 */ /* 0x000fea0003800000 */
[----:B------:R-:W2:Y:S01]  /*c8d0*/  LDCU.64 UR8, c[0x0][0x348] ;  /* 0x00006900ff0877ac */ /* 0x000ea20008000a00 */
[----:B------:R-:W-:Y:S02]  /*c8e0*/  UIMAD UR5, UR44, 0xe000, UR4 ;  /* 0x0000e0002c0578a4 */ /* 0x000fe4000f8e0204 */
[----:B------:R-:W-:Y:S02]  /*c8f0*/  UIMAD UR13, UR47, 0xe0, URZ ;  /* 0x000000e02f0d78a4 */ /* 0x000fe4000f8e02ff */
[----:B------:R-:W-:Y:S02]  /*c900*/  USHF.L.U32 UR14, UR46, 0x7, URZ ;  /* 0x000000072e0e7899 */ /* 0x000fe400080006ff */
[----:B------:R-:W-:Y:S01]  /*c910*/  UIADD3 UR12, UPT, UPT, UR5, 0x200, URZ ;  /* 0x00000200050c7890 */ /* 0x000fe2000fffe0ff */
[----:B------:R-:W-:Y:S01]  /*c920*/  UMOV UR15, UR36 ;  /* 0x00000024000f7c82 */ /* 0x000fe20008000000 */
[----:B------:R-:W-:Y:S02]  /*c930*/  UIADD3 UR17, UPT, UPT, UR13, 0x20, URZ ;  /* 0x000000200d117890 */ /* 0x000fe4000fffe0ff */
[----:B------:R-:W-:Y:S01]  /*c940*/  UIADD3 UR16, UPT, UPT, UR5, 0x2200, URZ ;  /* 0x0000220005107890 */ /* 0x000fe2000fffe0ff */
[----:B------:R-:W-:Y:S01]  /*c950*/  UMOV UR19, UR36 ;  /* 0x0000002400137c82 */ /* 0x000fe20008000000 */
[----:B--2---:R-:W-:Y:S01]  /*c960*/  UIADD3 UR8, UP0, UPT, UR8, 0x680, URZ ;  /* 0x0000068008087890 */ /* 0x004fe2000ff1e0ff */
[----:B------:R-:W-:Y:S01]  /*c970*/  UMOV UR18, UR14 ;  /* 0x0000000e00127c82 */ /* 0x000fe20008000000 */
[----:B------:R-:W-:Y:S02]  /*c980*/  UIADD3 UR29, UPT, UPT, UR13, 0x40, URZ ;  /* 0x000000400d1d7890 */ /* 0x000fe4000fffe0ff */
[----:B------:R-:W-:Y:S02]  /*c990*/  UIADD3.X UR9, UPT, UPT, URZ, UR9, URZ, UP0, !UPT ;  /* 0x00000009ff097290 */ /* 0x000fe400087fe4ff */
[----:B------:R-:W-:Y:S01]  /*c9a0*/  UIADD3 UR28, UPT, UPT, UR5, 0x4200, URZ ;  /* 0x00004200051c7890 */ /* 0x000fe2000fffe0ff */
[----:B------:R-:W-:Y:S01]  /*c9b0*/  UMOV UR31, UR36 ;  /* 0x00000024001f7c82 */ /* 0x000fe20008000000 */
[----:B------:R-:W-:Y:S01]  /*c9c0*/  UMOV UR30, UR14 ;  /* 0x0000000e001e7c82 */ /* 0x000fe20008000000 */
[----:B------:R-:W-:Y:S02]  /*c9d0*/  UIADD3 UR33, UPT, UPT, UR13, 0x60, URZ ;  /* 0x000000600d217890 */ /* 0x000fe4000fffe0ff */
[----:B------:R-:W-:Y:S02]  /*c9e0*/  UIADD3 UR32, UPT, UPT, UR5, 0x6200, URZ ;  /* 0x0000620005207890 */ /* 0x000fe4000fffe0ff */
[----:B------:R2:W-:Y:S01]  /*c9f0*/  UTMASTG.3D [UR12], [UR8] ;  /* 0x0000000c080073b5 */ /* 0x0005e20008010000 */
[----:B------:R-:W-:Y:S01]  /*ca00*/  UMOV UR35, UR36 ;  /* 0x0000002400237c82 */ /* 0x000fe20008000000 */
[----:B------:R-:W-:Y:S01]  /*ca10*/  UMOV UR34, UR14 ;  /* 0x0000000e00227c82 */ /* 0x000fe20008000000 */
[----:B------:R-:W-:Y:S02]  /*ca20*/  UIADD3 UR25, UPT, UPT, UR13, 0x80, URZ ;  /* 0x000000800d197890 */ /* 0x000fe4000fffe0ff */
[----:B------:R-:W-:Y:S01]  /*ca30*/  UIADD3 UR24, UPT, UPT, UR5, 0x8200, URZ ;  /* 0x0000820005187890 */ /* 0x000fe2000fffe0ff */
[----:B------:R-:W-:Y:S01]  /*ca40*/  UMOV UR27, UR36 ;  /* 0x00000024001b7c82 */ /* 0x000fe20008000000 */
[----:B------:R3:W-:Y:S01]  /*ca50*/  UTMASTG.3D [UR16], [UR8] ;  /* 0x00000010080073b5 */ /* 0x0007e20008010000 */
[----:B------:R-:W-:Y:S01]  /*ca60*/  UMOV UR26, UR14 ;  /* 0x0000000e001a7c82 */ /* 0x000fe20008000000 */
[----:B------:R-:W-:Y:S02]  /*ca70*/  UIADD3 UR21, UPT, UPT, UR13, 0xa0, URZ ;  /* 0x000000a00d157890 */ /* 0x000fe4000fffe0ff */
[----:B------:R-:W-:Y:S01]  /*ca80*/  UIADD3 UR20, UPT, UPT, UR5, 0xa200, URZ ;  /* 0x0000a20005147890 */ /* 0x000fe2000fffe0ff */
[----:B------:R-:W-:Y:S01]  /*ca90*/  UMOV UR23, UR36 ;  /* 0x0000002400177c82 */ /* 0x000fe20008000000 */
[----:B------:R-:W-:Y:S01]  /*caa0*/  UMOV UR22, UR14 ;  /* 0x0000000e00167c82 */ /* 0x000fe20008000000 */
[----:B------:R3:W-:Y:S01]  /*cab0*/  UTMASTG.3D [UR28], [UR8] ;  /* 0x0000001c080073b5 */ /* 0x0007e20008010000 */
[----:B------:R3:W-:Y:S01]  /*cac0*/  UTMASTG.3D [UR32], [UR8] ;  /* 0x00000020080073b5 */ /* 0x0007e20008010000 */
[----:B------:R3:W-:Y:S01]  /*cad0*/  UTMASTG.3D [UR24], [UR8] ;  /* 0x00000018080073b5 */ /* 0x0007e20008010000 */
[----:B--2---:R-:W-:Y:S02]  /*cae0*/  UIADD3 UR13, UPT, UPT, UR13, 0xc0, URZ ;  /* 0x000000c00d0d7890 */ /* 0x004fe4000fffe0ff */
[----:B------:R-:W-:Y:S01]  /*caf0*/  UIADD3 UR12, UPT, UPT, UR5, 0xc200, URZ ;  /* 0x0000c200050c7890 */ /* 0x000fe2000fffe0ff */
[----:B------:R3:W-:Y:S08]  /*cb00*/  UTMASTG.3D [UR20], [UR8] ;  /* 0x00000014080073b5 */ /* 0x0007f00008010000 */
[----:B------:R3:W-:Y:S02]  /*cb10*/  UTMASTG.3D [UR12], [UR8] ;  /* 0x0000000c080073b5 */ /* 0x0007e40008010000 */
[----:B---3--:R0:W-:Y:S02]  /*cb20*/  UTMACMDFLUSH ;  /* 0x00000000000079b7 */ /* 0x0081e40000000000 */
.L_x_127:
[----:B------:R-:W-:Y:S05]  /*cb30*/  BSYNC.RECONVERGENT B0 ;  /* 0x0000000000007941 */ /* 0x000fea0003800200 */
.L_x_126:
[----:B------:R-:W-:Y:S04]  /*cb40*/  BSSY.RECONVERGENT B0, `(.L_x_128) ;  /* 0x0000003000007945 */ /* 0x000fe80003800200 */
[----:B------:R-:W-:Y:S05]  /*cb50*/  @P0 BRA `(.L_x_129) ;  /* 0x0000000000040947 */ /* 0x000fea0003800000 */
[----:B------:R-:W-:Y:S04]  /*cb60*/  DEPBAR.LE SB0, 0x0 ;  /* 0x000080000000791a */ /* 0x000fe80000000000 */
.L_x_129:
[----:B------:R-:W-:Y:S05]  /*cb70*/  BSYNC.RECONVERGENT B0 ;  /* 0x0000000000007941 */ /* 0x000fea0003800200 */
.L_x_128:
[----:B------:R-:W-:Y:S01]  /*cb80*/  BAR.SYNC.DEFER_BLOCKING 0x1, 0x80 ;  /* 0x0042000000007b1d */ /* 0x000fe20000010000 */
[----:B------:R-:W-:Y:S04]  /*cb90*/  UIADD3 UR50, UPT, UPT, UR50, 0x1, URZ ;  /* 0x0000000132327890 */ /* 0x000fe8000fffe0ff */
[----:B------:R-:W-:Y:S09]  /*cba0*/  UISETP.NE.AND UP0, UPT, UR50, URZ, UPT ;  /* 0x000000ff3200728c */ /* 0x000ff2000bf05270 */
[----:B------:R-:W-:Y:S05]  /*cbb0*/  BRA.U !UP0, `(.L_x_130) ;  /* 0x0000000108307547 */ /* 0x000fea000b800000 */
[----:B------:R-:W2:Y:S01]  /*cbc0*/  LDL.LU R0, [R1+0x198] ;  /* 0x0001980001007983 */ /* 0x000ea20000300800 */
[----:B------:R-:W3:Y:S01]  /*cbd0*/  S2R R3, SR_CgaCtaId ;  /* 0x0000000000037919 */ /* 0x000ee20000008800 */
[----:B--2---:R-:W-:Y:S01]  /*cbe0*/  ISETP.NE.AND P0, PT, R0, RZ, PT ;  /* 0x000000ff0000720c */ /* 0x004fe20003f05270 */
[----:B------:R-:W-:Y:S11]  /*cbf0*/  IMAD.U32 R0, RZ, RZ, UR49 ;  /* 0x00000031ff007e24 */ /* 0x000ff6000f8e00ff */
[----:B------:R-:W-:Y:S01]  /*cc00*/  @!UPT UIADD3 URZ, UPT, UPT, URZ, URZ, URZ ;  /* 0x000000fffffff290 */ /* 0x000fe2000fffe0ff */
[----:B------:R-:W-:Y:S01]  /*cc10*/  @P0 LEA R0, R0, UR4, 0x3 ;  /* 0x0000000400000c11 */ /* 0x000fe2000f8e18ff */
[----:B------:R-:W-:Y:S04]  /*cc20*/  UIADD3 UR4, UPT, UPT, UR49, 0x1, URZ ;  /* 0x0000000131047890 */ /* 0x000fe8000fffe0ff */
[----:B------:R-:W-:Y:S01]  /*cc30*/  @P0 VIADD R0, R0, 0x100 ;  /* 0x0000010000000836 */ /* 0x000fe20000000000 */
[----:B------:R-:W-:Y:S04]  /*cc40*/  UISETP.NE.AND UP0, UPT, UR4, 0x2, UPT ;  /* 0x000000020400788c */ /* 0x000fe8000bf05270 */
[----:B---3--:R-:W-:Y:S01]  /*cc50*/  @P0 PRMT R0, R3, 0x654, R0 ;  /* 0x0000065403000816 */ /* 0x008fe20000000000 */
[----:B------:R-:W-:Y:S03]  /*cc60*/  USEL UR49, UR4, URZ, UP0 ;  /* 0x000000ff04317287 */ /* 0x000fe60008000000 */
[----:B------:R2:W-:Y:S09]  /*cc70*/  @P0 SYNCS.ARRIVE.TRANS64.RED.A1T0 RZ, [R0+URZ], RZ ;  /* 0x000000ff00ff09a7 */ /* 0x0005f200081004ff */
.L_x_130:
[----:B------:R-:W-:Y:S02]  /*cc80*/  UISETP.NE.AND UP3, UPT, UR54, URZ, UPT ;  /* 0x000000ff3600728c */ /* 0x000fe4000bf65270 */
[----:B------:R-:W-:Y:S02]  /*cc90*/  UISETP.NE.AND UP0, UPT, UR48, 0x2, UPT ;  /* 0x000000023000788c */ /* 0x000fe4000bf05270 */
[----:B------:R-:W-:Y:S02]  /*cca0*/  UISETP.NE.AND UP1, UPT, UR7, 0x2, UPT ;  /* 0x000000020700788c */ /* 0x000fe4000bf25270 */
[----:B------:R-:W-:Y:S02]  /*ccb0*/  UISETP.NE.AND UP2, UPT, UR10, 0x2, UPT ;  /* 0x000000020a00788c */ /* 0x000fe4000bf45270 */
[----:B------:R-:W-:Y:S02]  /*ccc0*/  USEL UR6, URZ, 0x1, UP0 ;  /* 0x00000001ff067887 */ /* 0x000fe40008000000 */
[----:B------:R-:W-:Y:S02]  /*ccd0*/  USEL UR5, URZ, 0x1, UP1 ;  /* 0x00000001ff057887 */ /* 0x000fe40008800000 */
[----:B------:R-:W-:Y:S02]  /*cce0*/  USEL UR4, URZ, 0x1, UP2 ;  /* 0x00000001ff047887 */ /* 0x000fe40009000000 */
[----:B------:R-:W-:Y:S02]  /*ccf0*/  UIADD3 UR47, UPT, UPT, UR37, UR61, URZ ;  /* 0x0000003d252f7290 */ /* 0x000fe4000fffe0ff */
[----:B------:R-:W-:Y:S02]  /*cd00*/  UIADD3 UR46, UPT, UPT, UR38, UR60, URZ ;  /* 0x0000003c262e7290 */ /* 0x000fe4000fffe0ff */
[----:B------:R-:W-:Y:S02]  /*cd10*/  USEL UR18, UR48, URZ, UP0 ;  /* 0x000000ff30127287 */ /* 0x000fe40008000000 */
[----:B------:R-:W-:Y:S02]  /*cd20*/  USEL UR45, UR7, URZ, UP1 ;  /* 0x000000ff072d7287 */ /* 0x000fe40008800000 */
[----:B------:R-:W-:Y:S02]  /*cd30*/  USEL UR44, UR10, URZ, UP2 ;  /* 0x000000ff0a2c7287 */ /* 0x000fe40009000000 */
[----:B------:R-:W-:Y:S02]  /*cd40*/  ULOP3.LUT UR51, UR51, UR6, URZ, 0x3c, !UPT ;  /* 0x0000000633337292 */ /* 0x000fe4000f8e3cff */
[----:B------:R-:W-:Y:S02]  /*cd50*/  ULOP3.LUT UR52, UR52, UR5, URZ, 0x3c, !UPT ;  /* 0x0000000534347292 */ /* 0x000fe4000f8e3cff */
[----:B------:R-:W-:Y:S01]  /*cd60*/  ULOP3.LUT UR53, UR53, UR4, URZ, 0x3c, !UPT ;  /* 0x0000000435357292 */ /* 0x000fe2000f8e3cff */
[----:B------:R-:W-:Y:S01]  /*cd70*/  UMOV UR36, UR55 ;  /* 0x0000003700247c82 */ /* 0x000fe20008000000 */
[----:B------:R-:W-:Y:S10]  /*cd80*/  BRA.U UP3, `(.L_x_131) ;  /* 0xffffff8903d47547 */ /* 0x000ff4000b83ffff */
[----:B--2---:R-:W2:Y:S02]  /*cd90*/  LDL.LU R0, [R1+0x194] ;  /* 0x0001940001007983 */ /* 0x004ea40000300800 */
[----:B--2---:R-:W-:-:S13]  /*cda0*/  R2UR UR4, R0 ;  /* 0x00000000000472ca */ /* 0x004fda00000e0000 */
[----:B------:R-:W-:-:S09]  /*cdb0*/  UISETP.NE.AND UP0, UPT, UR4, URZ, UPT ;  /* 0x000000ff0400728c */ /* 0x000fd2000bf05270 */
[----:B------:R-:W-:Y:S05]  /*cdc0*/  BRA.U !UP0, `(.L_x_132) ;  /* 0x00000001084c7547 */ /* 0x000fea000b800000 */
[----:B------:R-:W2:Y:S02]  /*cdd0*/  LDCU.64 UR4, c[0x0][0x890] ;  /* 0x00011200ff0477ac */ /* 0x000ea40008000a00 */
[----:B--2---:R-:W-:-:S04]  /*cde0*/  UISETP.NE.U32.AND UP0, UPT, UR4, URZ, UPT ;  /* 0x000000ff0400728c */ /* 0x004fc8000bf05070 */
[----:B------:R-:W-:-:S09]  /*cdf0*/  UISETP.NE.AND.EX UP0, UPT, UR5, URZ, UPT, UP0 ;  /* 0x000000ff0500728c */ /* 0x000fd2000bf05300 */
[----:B------:R-:W-:Y:S05]  /*ce00*/  BRA.U UP0, `(.L_x_133) ;  /* 0x00000001000c7547 */ /* 0x000fea000b800000 */
[----:B------:R-:W-:-:S13]  /*ce10*/  FSETP.NEU.AND P0, PT, R249, RZ, PT ;  /* 0x000000fff900720b */ /* 0x000fda0003f0d000 */
[----:B------:R-:W-:Y:S05]  /*ce20*/  @!P0 EXIT ;  /* 0x000000000000894d */ /* 0x000fea0003800000 */
[----:B------:R-:W-:Y:S05]  /*ce30*/  BRA `(.L_x_132) ;  /* 0x0000000000307947 */ /* 0x000fea0003800000 */
.L_x_133:
[----:B------:R-:W2:Y:S01]  /*ce40*/  LDL.LU R0, [R1+0x190] ;  /* 0x0001900001007983 */ /* 0x000ea20000300800 */
[----:B------:R-:W-:Y:S01]  /*ce50*/  BSSY.RECONVERGENT B0, `(.L_x_132) ;  /* 0x000000a000007945 */ /* 0x000fe20003800200 */
[----:B--2---:R-:W-:-:S13]  /*ce60*/  LOP3.LUT P0, RZ, R0, 0xff, RZ, 0xc0, !PT ;  /* 0x000000ff00ff7812 */ /* 0x004fda000780c0ff */
[----:B------:R-:W-:Y:S05]  /*ce70*/  @P0 BRA `(.L_x_134) ;  /* 0x0000000000140947 */ /* 0x000fea0003800000 */
[----:B------:R-:W2:Y:S02]  /*ce80*/  LDCU.64 UR4, c[0x0][0x888] ;  /* 0x00011100ff0477ac */ /* 0x000ea40008000a00 */
[----:B--2---:R-:W-:-:S04]  /*ce90*/  ISETP.NE.U32.AND P0, PT, RZ, UR4, PT ;  /* 0x00000004ff007c0c */ /* 0x004fc8000bf05070 */
[----:B------:R-:W-:-:S13]  /*cea0*/  ISETP.NE.AND.EX P0, PT, RZ, UR5, PT, P0 ;  /* 0x00000005ff007c0c */ /* 0x000fda000bf05300 */
[----:B------:R-:W-:Y:S05]  /*ceb0*/  @!P0 EXIT ;  /* 0x000000000000894d */ /* 0x000fea0003800000 */
[----:B------:R-:W-:Y:S05]  /*cec0*/  BRA `(.L_x_135) ;  /* 0x0000000000087947 */ /* 0x000fea0003800000 */
.L_x_134:
[----:B------:R-:W-:-:S13]  /*ced0*/  FSETP.NEU.AND P0, PT, R249, RZ, PT ;  /* 0x000000fff900720b */ /* 0x000fda0003f0d000 */
[----:B------:R-:W-:Y:S05]  /*cee0*/  @!P0 EXIT ;  /* 0x000000000000894d */ /* 0x000fea0003800000 */
.L_x_135:
[----:B------:R-:W-:Y:S05]  /*cef0*/  BSYNC.RECONVERGENT B0 ;  /* 0x0000000000007941 */ /* 0x000fea0003800200 */
.L_x_132:
[----:B------:R-:W-:-:S04]  /*cf00*/  DEPBAR.LE SB0, 0x0 ;  /* 0x000080000000791a */ /* 0x000fc80000000000 */
[----:B------:R-:W-:Y:S05]  /*cf10*/  EXIT ;  /* 0x000000000000794d */ /* 0x000fea0003800000 */
.L_x_25:
[----:B--2---:R2:W3:Y:S02]  /*cf20*/  SYNCS.PHASECHK.TRANS64.TRYWAIT P0, [R0+URZ+0x170], R2 ;  /* 0x00017002000075a7 */ /* 0x0044e400080011ff */
[----:B---3--:R-:W-:Y:S05]  /*cf30*/  @!P0 NANOSLEEP.SYNCS 0x989680 ;  /* 0x009896800000895d */ /* 0x008fea0003900000 */
[----:B------:R-:W3:Y:S02]  /*cf40*/  @!P0 SYNCS.PHASECHK.TRANS64 P0, [R0+URZ+0x170], R2 ;  /* 0x00017002000085a7 */ /* 0x000ee400080010ff */
[----:B---3--:R-:W-:Y:S05]  /*cf50*/  @!P0 BRA `(.L_x_25) ;  /* 0xfffffffc00f08947 */ /* 0x008fea000383ffff */
[----:B------:R-:W-:Y:S05]  /*cf60*/  BRA `(.L_x_136) ;  /* 0xffffff4800b87947 */ /* 0x000fea000383ffff */
.L_x_28:
[----:B-1----:R-:W-:Y:S07]  /*cf70*/  MOV R0, UR33 ;  /* 0x0000002100007c02 */ /* 0x002fee0008000f00 */
.L_x_137:
[----:B-1----:R1:W2:Y:S02]  /*cf80*/  SYNCS.PHASECHK.TRANS64.TRYWAIT P0, [R0+URZ+0x78], R3 ;  /* 0x00007803000075a7 */ /* 0x0022a400080011ff */
[----:B--2---:R-:W-:Y:S05]  /*cf90*/  @!P0 NANOSLEEP.SYNCS 0x989680 ;  /* 0x009896800000895d */ /* 0x004fea0003900000 */
[----:B------:R-:W2:Y:S02]  /*cfa0*/  @!P0 SYNCS.PHASECHK.TRANS64 P0, [R0+URZ+0x78], R3 ;  /* 0x00007803000085a7 */ /* 0x000ea400080010ff */
[----:B--2---:R-:W-:Y:S05]  /*cfb0*/  @!P0 BRA `(.L_x_137) ;  /* 0xfffffffc00f08947 */ /* 0x004fea000383ffff */
[----:B------:R-:W-:Y:S05]  /*cfc0*/  BRA `(.L_x_27) ;  /* 0xffffff4c00147947 */ /* 0x000fea000383ffff */
.L_x_35:
[----:B-1----:R-:W-:Y:S07]  /*cfd0*/  MOV R0, UR17 ;  /* 0x0000001100007c02 */ /* 0x002fee0008000f00 */
.L_x_138:
[----:B-1----:R1:W2:Y:S02]  /*cfe0*/  SYNCS.PHASECHK.TRANS64.TRYWAIT P0, [R0+URZ+0x78], R3 ;  /* 0x00007803000075a7 */ /* 0x0022a400080011ff */
[----:B--2---:R-:W-:Y:S05]  /*cff0*/  @!P0 NANOSLEEP.SYNCS 0x989680 ;  /* 0x009896800000895d */ /* 0x004fea0003900000 */
[----:B------:R-:W2:Y:S02]  /*d000*/  @!P0 SYNCS.PHASECHK.TRANS64 P0, [R0+URZ+0x78], R3 ;  /* 0x00007803000085a7 */ /* 0x000ea400080010ff */
[----:B--2---:R-:W-:Y:S05]  /*d010*/  @!P0 BRA `(.L_x_138) ;  /* 0xfffffffc00f08947 */ /* 0x004fea000383ffff */
[----:B------:R-:W-:Y:S05]  /*d020*/  BRA `(.L_x_34) ;  /* 0xffffff4c00d07947 */ /* 0x000fea000383ffff */
.L_x_40:
[----:B-1----:R1:W2:Y:S02]  /*d030*/  SYNCS.PHASECHK.TRANS64.TRYWAIT P0, [R3+URZ+0x120], R0 ;  /* 0x00012000030075a7 */ /* 0x0022a400080011ff */
[----:B--2---:R-:W-:Y:S05]  /*d040*/  @!P0 NANOSLEEP.SYNCS 0x989680 ;  /* 0x009896800000895d */ /* 0x004fea0003900000 */
[----:B------:R-:W2:Y:S02]  /*d050*/  @!P0 SYNCS.PHASECHK.TRANS64 P0, [R3+URZ+0x120], R0 ;  /* 0x00012000030085a7 */ /* 0x000ea400080010ff */
[----:B--2---:R-:W-:Y:S05]  /*d060*/  @!P0 BRA `(.L_x_40) ;  /* 0xfffffffc00f08947 */ /* 0x004fea000383ffff */
[----:B------:R-:W-:Y:S05]  /*d070*/  BRA `(.L_x_139) ;  /* 0xffffff5000747947 */ /* 0x000fea000383ffff */
.L_x_44:
[----:B------:R-:W-:-:S07]  /*d080*/  MOV R0, UR4 ;  /* 0x0000000400007c02 */ /* 0x000fce0008000f00 */
.L_x_140:
[----:B-1----:R1:W2:Y:S02]  /*d090*/  SYNCS.PHASECHK.TRANS64.TRYWAIT P0, [R0+URZ], R2 ;  /* 0x00000002000075a7 */ /* 0x0022a400080011ff */
[----:B--2---:R-:W-:Y:S05]  /*d0a0*/  @!P0 NANOSLEEP.SYNCS 0x989680 ;  /* 0x009896800000895d */ /* 0x004fea0003900000 */
[----:B------:R-:W2:Y:S02]  /*d0b0*/  @!P0 SYNCS.PHASECHK.TRANS64 P0, [R0+URZ], R2 ;  /* 0x00000002000085a7 */ /* 0x000ea400080010ff */
[----:B--2---:R-:W-:Y:S05]  /*d0c0*/  @!P0 BRA `(.L_x_140) ;  /* 0xfffffffc00f08947 */ /* 0x004fea000383ffff */
[----:B------:R-:W-:Y:S05]  /*d0d0*/  BRA `(.L_x_141) ;  /* 0xffffff5800187947 */ /* 0x000fea000383ffff */
.L_x_45:
[----:B------:R-:W-:-:S07]  /*d0e0*/  MOV R0, UR5 ;  /* 0x0000000500007c02 */ /* 0x000fce0008000f00 */
.L_x_142:
[----:B-1----:R1:W2:Y:S02]  /*d0f0*/  SYNCS.PHASECHK.TRANS64.TRYWAIT P0, [R0+URZ], R3 ;  /* 0x00000003000075a7 */ /* 0x0022a400080011ff */
[----:B--2---:R-:W-:Y:S05]  /*d100*/  @!P0 NANOSLEEP.SYNCS 0x989680 ;  /* 0x009896800000895d */ /* 0x004fea0003900000 */
[----:B------:R-:W2:Y:S02]  /*d110*/  @!P0 SYNCS.PHASECHK.TRANS64 P0, [R0+URZ], R3 ;  /* 0x00000003000085a7 */ /* 0x000ea400080010ff */
[----:B--2---:R-:W-:Y:S05]  /*d120*/  @!P0 BRA `(.L_x_142) ;  /* 0xfffffffc00f08947 */ /* 0x004fea000383ffff */
[----:B------:R-:W-:Y:S05]  /*d130*/  BRA `(.L_x_143) ;  /* 0xffffff5800247947 */ /* 0x000fea000383ffff */
.L_x_46:
[----:B------:R-:W-:-:S07]  /*d140*/  MOV R0, UR5 ;  /* 0x0000000500007c02 */ /* 0x000fce0008000f00 */
.L_x_144:
[----:B-1----:R1:W2:Y:S02]  /*d150*/  SYNCS.PHASECHK.TRANS64.TRYWAIT P0, [R0+URZ], R3 ;  /* 0x00000003000075a7 */ /* 0x0022a400080011ff */
[----:B--2---:R-:W-:Y:S05]  /*d160*/  @!P0 NANOSLEEP.SYNCS 0x989680 ;  /* 0x009896800000895d */ /* 0x004fea0003900000 */
[----:B------:R-:W2:Y:S02]  /*d170*/  @!P0 SYNCS.PHASECHK.TRANS64 P0, [R0+URZ], R3 ;  /* 0x00000003000085a7 */ /* 0x000ea400080010ff */
[----:B--2---:R-:W-:Y:S05]  /*d180*/  @!P0 BRA `(.L_x_144) ;  /* 0xfffffffc00f08947 */ /* 0x004fea000383ffff */
[----:B------:R-:W-:Y:S05]  /*d190*/  BRA `(.L_x_145) ;  /* 0xffffff5800307947 */ /* 0x000fea000383ffff */
.L_x_47:
[----:B------:R-:W-:-:S07]  /*d1a0*/  MOV R0, UR5 ;  /* 0x0000000500007c02 */ /* 0x000fce0008000f00 */
.L_x_146:
[----:B-1----:R1:W2:Y:S02]  /*d1b0*/  SYNCS.PHASECHK.TRANS64.TRYWAIT P0, [R0+URZ], R3 ;  /* 0x00000003000075a7 */ /* 0x0022a400080011ff */
[----:B--2---:R-:W-:Y:S05]  /*d1c0*/  @!P0 NANOSLEEP.SYNCS 0x989680 ;  /* 0x009896800000895d */ /* 0x004fea0003900000 */
[----:B------:R-:W2:Y:S02]  /*d1d0*/  @!P0 SYNCS.PHASECHK.TRANS64 P0, [R0+URZ], R3 ;  /* 0x00000003000085a7 */ /* 0x000ea400080010ff */
[----:B--2---:R-:W-:Y:S05]  /*d1e0*/  @!P0 BRA `(.L_x_146) ;  /* 0xfffffffc00f08947 */ /* 0x004fea000383ffff */
[----:B------:R-:W-:Y:S05]  /*d1f0*/  BRA `(.L_x_147) ;  /* 0xffffff58003c7947 */ /* 0x000fea000383ffff */
.L_x_48:
[----:B------:R-:W-:-:S07]  /*d200*/  MOV R0, UR5 ;  /* 0x0000000500007c02 */ /* 0x000fce0008000f00 */
.L_x_148:
[----:B-1----:R1:W2:Y:S02]  /*d210*/  SYNCS.PHASECHK.TRANS64.TRYWAIT P0, [R0+URZ], R3 ;  /* 0x00000003000075a7 */ /* 0x0022a400080011ff */
[----:B--2---:R-:W-:Y:S05]  /*d220*/  @!P0 NANOSLEEP.SYNCS 0x989680 ;  /* 0x009896800000895d */ /* 0x004fea0003900000 */
[----:B------:R-:W2:Y:S02]  /*d230*/  @!P0 SYNCS.PHASECHK.TRANS64 P0, [R0+URZ], R3 ;  /* 0x00000003000085a7 */ /* 0x000ea400080010ff */
[----:B--2---:R-:W-:Y:S05]  /*d240*/  @!P0 BRA `(.L_x_148) ;  /* 0xfffffffc00f08947 */ /* 0x004fea000383ffff */
[----:B------:R-:W-:Y:S05]  /*d250*/  BRA `(.L_x_149) ;  /* 0xffffff5800487947 */ /* 0x000fea000383ffff */
.L_x_49:
[----:B------:R-:W-:-:S07]  /*d260*/  MOV R0, UR5 ;  /* 0x0000000500007c02 */ /* 0x000fce0008000f00 */
.L_x_150:
[----:B-1----:R1:W2:Y:S02]  /*d270*/  SYNCS.PHASECHK.TRANS64.TRYWAIT P0, [R0+URZ], R3 ;  /* 0x00000003000075a7 */ /* 0x0022a400080011ff */
[----:B--2---:R-:W-:Y:S05]  /*d280*/  @!P0 NANOSLEEP.SYNCS 0x989680 ;  /* 0x009896800000895d */ /* 0x004fea0003900000 */
[----:B------:R-:W2:Y:S02]  /*d290*/  @!P0 SYNCS.PHASECHK.TRANS64 P0, [R0+URZ], R3 ;  /* 0x00000003000085a7 */ /* 0x000ea400080010ff */
[----:B--2---:R-:W-:Y:S05]  /*d2a0*/  @!P0 BRA `(.L_x_150) ;  /* 0xfffffffc00f08947 */ /* 0x004fea000383ffff */
[----:B------:R-:W-:Y:S05]  /*d2b0*/  BRA `(.L_x_151) ;  /* 0xffffff5800547947 */ /* 0x000fea000383ffff */
.L_x_50:
[----:B------:R-:W-:-:S07]  /*d2c0*/  MOV R0, UR5 ;  /* 0x0000000500007c02 */ /* 0x000fce0008000f00 */
.L_x_152:
[----:B-1----:R1:W2:Y:S02]  /*d2d0*/  SYNCS.PHASECHK.TRANS64.TRYWAIT P0, [R0+URZ], R3 ;  /* 0x00000003000075a7 */ /* 0x0022a400080011ff */
[----:B--2---:R-:W-:Y:S05]  /*d2e0*/  @!P0 NANOSLEEP.SYNCS 0x989680 ;  /* 0x009896800000895d */ /* 0x004fea0003900000 */
[----:B------:R-:W2:Y:S02]  /*d2f0*/  @!P0 SYNCS.PHASECHK.TRANS64 P0, [R0+URZ], R3 ;  /* 0x00000003000085a7 */ /* 0x000ea400080010ff */
[----:B--2---:R-:W-:Y:S05]  /*d300*/  @!P0 BRA `(.L_x_152) ;  /* 0xfffffffc00f08947 */ /* 0x004fea000383ffff */
[----:B------:R-:W-:Y:S05]  /*d310*/  BRA `(.L_x_153) ;  /* 0xffffff5800607947 */ /* 0x000fea000383ffff */
.L_x_51:
[----:B------:R-:W-:-:S07]  /*d320*/  MOV R0, UR5 ;  /* 0x0000000500007c02 */ /* 0x000fce0008000f00 */
.L_x_154:
[----:B-1----:R1:W2:Y:S02]  /*d330*/  SYNCS.PHASECHK.TRANS64.TRYWAIT P0, [R0+URZ], R3 ;  /* 0x00000003000075a7 */ /* 0x0022a400080011ff */
[----:B--2---:R-:W-:Y:S05]  /*d340*/  @!P0 NANOSLEEP.SYNCS 0x989680 ;  /* 0x009896800000895d */ /* 0x004fea0003900000 */
[----:B------:R-:W2:Y:S02]  /*d350*/  @!P0 SYNCS.PHASECHK.TRANS64 P0, [R0+URZ], R3 ;  /* 0x00000003000085a7 */ /* 0x000ea400080010ff */
[----:B--2---:R-:W-:Y:S05]  /*d360*/  @!P0 BRA `(.L_x_154) ;  /* 0xfffffffc00f08947 */ /* 0x004fea000383ffff */
[----:B------:R-:W-:Y:S05]  /*d370*/  BRA `(.L_x_155) ;  /* 0xffffff58006c7947 */ /* 0x000fea000383ffff */
.L_x_52:
[----:B------:R-:W-:-:S07]  /*d380*/  MOV R0, UR5 ;  /* 0x0000000500007c02 */ /* 0x000fce0008000f00 */
.L_x_156:
[----:B-1----:R1:W2:Y:S02]  /*d390*/  SYNCS.PHASECHK.TRANS64.TRYWAIT P0, [R0+URZ], R3 ;  /* 0x00000003000075a7 */ /* 0x0022a400080011ff */
[----:B--2---:R-:W-:Y:S05]  /*d3a0*/  @!P0 NANOSLEEP.SYNCS 0x989680 ;  /* 0x009896800000895d */ /* 0x004fea0003900000 */
[----:B------:R-:W2:Y:S02]  /*d3b0*/  @!P0 SYNCS.PHASECHK.TRANS64 P0, [R0+URZ], R3 ;  /* 0x00000003000085a7 */ /* 0x000ea400080010ff */
[----:B--2---:R-:W-:Y:S05]  /*d3c0*/  @!P0 BRA `(.L_x_156) ;  /* 0xfffffffc00f08947 */ /* 0x004fea000383ffff */
[----:B------:R-:W-:Y:S05]  /*d3d0*/  BRA `(.L_x_157) ;  /* 0xffffff5800787947 */ /* 0x000fea000383ffff */
.L_x_53:
[----:B------:R-:W-:-:S07]  /*d3e0*/  MOV R0, UR5 ;  /* 0x0000000500007c02 */ /* 0x000fce0008000f00 */
.L_x_158:
[----:B-1----:R1:W2:Y:S02]  /*d3f0*/  SYNCS.PHASECHK.TRANS64.TRYWAIT P0, [R0+URZ], R3 ;  /* 0x00000003000075a7 */ /* 0x0022a400080011ff */
[----:B--2---:R-:W-:Y:S05]  /*d400*/  @!P0 NANOSLEEP.SYNCS 0x989680 ;  /* 0x009896800000895d */ /* 0x004fea0003900000 */
[----:B------:R-:W2:Y:S02]  /*d410*/  @!P0 SYNCS.PHASECHK.TRANS64 P0, [R0+URZ], R3 ;  /* 0x00000003000085a7 */ /* 0x000ea400080010ff */
[----:B--2---:R-:W-:Y:S05]  /*d420*/  @!P0 BRA `(.L_x_158) ;  /* 0xfffffffc00f08947 */ /* 0x004fea000383ffff */
[----:B------:R-:W-:Y:S05]  /*d430*/  BRA `(.L_x_159) ;  /* 0xffffff5800847947 */ /* 0x000fea000383ffff */
.L_x_54:
[----:B------:R-:W-:-:S07]  /*d440*/  MOV R0, UR5 ;  /* 0x0000000500007c02 */ /* 0x000fce0008000f00 */
.L_x_160:
[----:B-1----:R1:W2:Y:S02]  /*d450*/  SYNCS.PHASECHK.TRANS64.TRYWAIT P0, [R0+URZ], R3 ;  /* 0x00000003000075a7 */ /* 0x0022a400080011ff */
[----:B--2---:R-:W-:Y:S05]  /*d460*/  @!P0 NANOSLEEP.SYNCS 0x989680 ;  /* 0x009896800000895d */ /* 0x004fea0003900000 */
[----:B------:R-:W2:Y:S02]  /*d470*/  @!P0 SYNCS.PHASECHK.TRANS64 P0, [R0+URZ], R3 ;  /* 0x00000003000085a7 */ /* 0x000ea400080010ff */
[----:B--2---:R-:W-:Y:S05]  /*d480*/  @!P0 BRA `(.L_x_160) ;  /* 0xfffffffc00f08947 */ /* 0x004fea000383ffff */
[----:B------:R-:W-:Y:S05]  /*d490*/  BRA `(.L_x_161) ;  /* 0xffffff5800907947 */ /* 0x000fea000383ffff */
.L_x_55:
[----:B------:R-:W-:-:S07]  /*d4a0*/  MOV R0, UR5 ;  /* 0x0000000500007c02 */ /* 0x000fce0008000f00 */
.L_x_162:
[----:B-1----:R1:W2:Y:S02]  /*d4b0*/  SYNCS.PHASECHK.TRANS64.TRYWAIT P0, [R0+URZ], R3 ;  /* 0x00000003000075a7 */ /* 0x0022a400080011ff */
[----:B--2---:R-:W-:Y:S05]  /*d4c0*/  @!P0 NANOSLEEP.SYNCS 0x989680 ;  /* 0x009896800000895d */ /* 0x004fea0003900000 */
[----:B------:R-:W2:Y:S02]  /*d4d0*/  @!P0 SYNCS.PHASECHK.TRANS64 P0, [R0+URZ], R3 ;  /* 0x00000003000085a7 */ /* 0x000ea400080010ff */
[----:B--2---:R-:W-:Y:S05]  /*d4e0*/  @!P0 BRA `(.L_x_162) ;  /* 0xfffffffc00f08947 */ /* 0x004fea000383ffff */
[----:B------:R-:W-:Y:S05]  /*d4f0*/  BRA `(.L_x_163) ;  /* 0xffffff58009c7947 */ /* 0x000fea000383ffff */
.L_x_56:
[----:B------:R-:W-:-:S07]  /*d500*/  MOV R0, UR5 ;  /* 0x0000000500007c02 */ /* 0x000fce0008000f00 */
.L_x_164:
[----:B-1----:R1:W2:Y:S02]  /*d510*/  SYNCS.PHASECHK.TRANS64.TRYWAIT P0, [R0+URZ], R3 ;  /* 0x00000003000075a7 */ /* 0x0022a400080011ff */
[----:B--2---:R-:W-:Y:S05]  /*d520*/  @!P0 NANOSLEEP.SYNCS 0x989680 ;  /* 0x009896800000895d */ /* 0x004fea0003900000 */
[----:B------:R-:W2:Y:S02]  /*d530*/  @!P0 SYNCS.PHASECHK.TRANS64 P0, [R0+URZ], R3 ;  /* 0x00000003000085a7 */ /* 0x000ea400080010ff */
[----:B--2---:R-:W-:Y:S05]  /*d540*/  @!P0 BRA `(.L_x_164) ;  /* 0xfffffffc00f08947 */ /* 0x004fea000383ffff */
[----:B------:R-:W-:Y:S05]  /*d550*/  BRA `(.L_x_165) ;  /* 0xffffff5800a87947 */ /* 0x000fea000383ffff */
.L_x_57:
[----:B------:R-:W-:-:S07]  /*d560*/  MOV R0, UR5 ;  /* 0x0000000500007c02 */ /* 0x000fce0008000f00 */
.L_x_166:
[----:B-1----:R1:W2:Y:S02]  /*d570*/  SYNCS.PHASECHK.TRANS64.TRYWAIT P0, [R0+URZ], R3 ;  /* 0x00000003000075a7 */ /* 0x0022a400080011ff */
[----:B--2---:R-:W-:Y:S05]  /*d580*/  @!P0 NANOSLEEP.SYNCS 0x989680 ;  /* 0x009896800000895d */ /* 0x004fea0003900000 */
[----:B------:R-:W2:Y:S02]  /*d590*/  @!P0 SYNCS.PHASECHK.TRANS64 P0, [R0+URZ], R3 ;  /* 0x00000003000085a7 */ /* 0x000ea400080010ff */
[----:B--2---:R-:W-:Y:S05]  /*d5a0*/  @!P0 BRA `(.L_x_166) ;  /* 0xfffffffc00f08947 */ /* 0x004fea000383ffff */
[----:B------:R-:W-:Y:S05]  /*d5b0*/  BRA `(.L_x_167) ;  /* 0xffffff5800b47947 */ /* 0x000fea000383ffff */
.L_x_60:
[----:B-1----:R1:W2:Y:S02]  /*d5c0*/  SYNCS.PHASECHK.TRANS64.TRYWAIT P0, [R2+URZ+0x160], R4 ;  /* 0x00016004020075a7 */ /* 0x0022a400080011ff */
[----:B--2---:R-:W-:Y:S05]  /*d5d0*/  @!P0 NANOSLEEP.SYNCS 0x989680 ;  /* 0x009896800000895d */ /* 0x004fea0003900000 */
[----:B------:R-:W2:Y:S02]  /*d5e0*/  @!P0 SYNCS.PHASECHK.TRANS64 P0, [R2+URZ+0x160], R4 ;  /* 0x00016004020085a7 */ /* 0x000ea400080010ff */
[----:B--2---:R-:W-:Y:S05]  /*d5f0*/  @!P0 BRA `(.L_x_60) ;  /* 0xfffffffc00f08947 */ /* 0x004fea000383ffff */
[----:B------:R-:W-:Y:S05]  /*d600*/  BRA `(.L_x_168) ;  /* 0xffffff5c00107947 */ /* 0x000fea000383ffff */
.L_x_61:
[----:B------:R-:W-:-:S07]  /*d610*/  MOV R2, UR4 ;  /* 0x0000000400027c02 */ /* 0x000fce0008000f00 */
.L_x_169:
[----:B-1----:R1:W2:Y:S02]  /*d620*/  SYNCS.PHASECHK.TRANS64.TRYWAIT P0, [R2+URZ+0x130], R5 ;  /* 0x00013005020075a7 */ /* 0x0022a400080011ff */
[----:B--2---:R-:W-:Y:S05]  /*d630*/  @!P0 NANOSLEEP.SYNCS 0x989680 ;  /* 0x009896800000895d */ /* 0x004fea0003900000 */
[----:B------:R-:W2:Y:S02]  /*d640*/  @!P0 SYNCS.PHASECHK.TRANS64 P0, [R2+URZ+0x130], R5 ;  /* 0x00013005020085a7 */ /* 0x000ea400080010ff */
[----:B--2---:R-:W-:Y:S05]  /*d650*/  @!P0 BRA `(.L_x_169) ;  /* 0xfffffffc00f08947 */ /* 0x004fea000383ffff */
[----:B------:R-:W-:Y:S05]  /*d660*/  BRA `(.L_x_170) ;  /* 0xffffff5c00207947 */ /* 0x000fea000383ffff */
.L_x_62:
[----:B-1----:R1:W2:Y:S02]  /*d670*/  SYNCS.PHASECHK.TRANS64.TRYWAIT P1, [R2+URZ+0x120], R4 ;  /* 0x00012004020075a7 */ /* 0x0022a400080211ff */
[----:B--2---:R-:W-:Y:S05]  /*d680*/  @!P1 NANOSLEEP.SYNCS 0x989680 ;  /* 0x009896800000995d */ /* 0x004fea0003900000 */
[----:B------:R-:W2:Y:S02]  /*d690*/  @!P1 SYNCS.PHASECHK.TRANS64 P1, [R2+URZ+0x120], R4 ;  /* 0x00012004020095a7 */ /* 0x000ea400080210ff */
[----:B--2---:R-:W-:Y:S05]  /*d6a0*/  @!P1 BRA `(.L_x_62) ;  /* 0xfffffffc00f09947 */ /* 0x004fea000383ffff */
[----:B------:R-:W-:Y:S05]  /*d6b0*/  BRA `(.L_x_171) ;  /* 0xffffff5c00507947 */ /* 0x000fea000383ffff */
.L_x_65:
[----:B------:R-:W-:-:S07]  /*d6c0*/  MOV R0, UR4 ;  /* 0x0000000400007c02 */ /* 0x000fce0008000f00 */
.L_x_172:
[----:B-1----:R1:W2:Y:S02]  /*d6d0*/  SYNCS.PHASECHK.TRANS64.TRYWAIT P0, [R0+URZ+0x130], R2 ;  /* 0x00013002000075a7 */ /* 0x0022a400080011ff */
[----:B--2---:R-:W-:Y:S05]  /*d6e0*/  @!P0 NANOSLEEP.SYNCS 0x989680 ;  /* 0x009896800000895d */ /* 0x004fea0003900000 */
[----:B------:R-:W2:Y:S02]  /*d6f0*/  @!P0 SYNCS.PHASECHK.TRANS64 P0, [R0+URZ+0x130], R2 ;  /* 0x00013002000085a7 */ /* 0x000ea400080010ff */
[----:B--2---:R-:W-:Y:S05]  /*d700*/  @!P0 BRA `(.L_x_172) ;  /* 0xfffffffc00f08947 */ /* 0x004fea000383ffff */
[----:B------:R-:W-:Y:S05]  /*d710*/  BRA `(.L_x_64) ;  /* 0xffffff5c00a47947 */ /* 0x000fea000383ffff */
.L_x_74:
[----:B-1----:R-:W-:-:S04]  /*d720*/  MOV R5, UR5 ;  /* 0x0000000500057c02 */ /* 0x002fc80008000f00 */
[----:B------:R1:W2:Y:S03]  /*d730*/  SYNCS.PHASECHK.TRANS64.TRYWAIT P0, [R5+URZ+0x8], R6 ;  /* 0x00000806050075a7 */ /* 0x0002a600080011ff */
[----:B--2---:R-:W-:Y:S05]  /*d740*/  @!P0 NANOSLEEP.SYNCS 0x989680 ;  /* 0x009896800000895d */ /* 0x004fea0003900000 */
[----:B------:R-:W2:Y:S02]  /*d750*/  @!P0 SYNCS.PHASECHK.TRANS64 P0, [R5+URZ+0x8], R6 ;  /* 0x00000806050085a7 */ /* 0x000ea400080010ff */
[----:B--2---:R-:W-:Y:S05]  /*d760*/  @!P0 BRA `(.L_x_74) ;  /* 0xfffffffc00ec8947 */ /* 0x004fea000383ffff */
[----:B------:R-:W-:Y:S05]  /*d770*/  BRA `(.L_x_73) ;  /* 0xffffff6000587947 */ /* 0x000fea000383ffff */
.L_x_76:
[----:B------:R-:W-:Y:S01]  /*d780*/  BSSY B0, `(.L_x_173) ;  /* 0x0000006000007945 */ /* 0x000fe20003800000 */
[----:B------:R-:W-:-:S07]  /*d790*/  MOV R15, 0xffffffff ;  /* 0xffffffff000f7802 */ /* 0x000fce0000000f00 */
[----:B-1---5:R-:W-:Y:S05]  /*d7a0*/  WARPSYNC.COLLECTIVE R15, `(.L_x_174) ;  /* 0x000000000f0c7348 */ /* 0x022fea0003c00000 */
[----:B------:R-:W-:Y:S02]  /*d7b0*/  ELECT P6, UR79, PT ;  /* 0x00000000004f782f */ /* 0x000fe400038c0000 */
[----:B------:R-:W-:Y:S01]  /*d7c0*/  MOV R14, UR79 ;  /* 0x0000004f000e7c02 */ /* 0x000fe20008000f00 */
[----:B-1---5:R-:W-:Y:S10]  /*d7d0*/  ENDCOLLECTIVE ;  /* 0x000000000000791b */ /* 0x022ff40003800000 */
.L_x_174:
[----:B------:R-:W-:Y:S05]  /*d7e0*/  BSYNC B0 ;  /* 0x0000000000007941 */ /* 0x000fea0003800000 */
.L_x_173:
[----:B------:R-:W-:Y:S05]  /*d7f0*/  BRA `(.L_x_175) ;  /* 0xffffff6000887947 */ /* 0x000fea000383ffff */
.L_x_78:
[----:B-1----:R-:W-:-:S04]  /*d800*/  MOV R0, UR5 ;  /* 0x0000000500007c02 */ /* 0x002fc80008000f00 */
[----:B------:R1:W2:Y:S03]  /*d810*/  SYNCS.PHASECHK.TRANS64.TRYWAIT P0, [R0+URZ+0x8], R4 ;  /* 0x00000804000075a7 */ /* 0x0002a600080011ff */
[----:B--2---:R-:W-:Y:S05]  /*d820*/  @!P0 NANOSLEEP.SYNCS 0x989680 ;  /* 0x009896800000895d */ /* 0x004fea0003900000 */
[----:B------:R-:W2:Y:S02]  /*d830*/  @!P0 SYNCS.PHASECHK.TRANS64 P0, [R0+URZ+0x8], R4 ;  /* 0x00000804000085a7 */ /* 0x000ea400080010ff */
[----:B--2---:R-:W-:Y:S05]  /*d840*/  @!P0 BRA `(.L_x_78) ;  /* 0xfffffffc00ec8947 */ /* 0x004fea000383ffff */
[----:B------:R-:W-:Y:S05]  /*d850*/  BRA `(.L_x_77) ;  /* 0xffffff60008c7947 */ /* 0x000fea000383ffff */
.L_x_79:
[----:B-1----:R1:W2:Y:S02]  /*d860*/  SYNCS.PHASECHK.TRANS64.TRYWAIT P0, [R0+URZ+0x120], R3 ;  /* 0x00012003000075a7 */ /* 0x0022a400080011ff */
[----:B--2---:R-:W-:Y:S05]  /*d870*/  @!P0 NANOSLEEP.SYNCS 0x989680 ;  /* 0x009896800000895d */ /* 0x004fea0003900000 */
[----:B------:R-:W2:Y:S02]  /*d880*/  @!P0 SYNCS.PHASECHK.TRANS64 P0, [R0+URZ+0x120], R3 ;  /* 0x00012003000085a7 */ /* 0x000ea400080010ff */
[----:B--2---:R-:W-:Y:S05]  /*d890*/  @!P0 BRA `(.L_x_79) ;  /* 0xfffffffc00f08947 */ /* 0x004fea000383ffff */
[----:B------:R-:W-:Y:S05]  /*d8a0*/  BRA `(.L_x_176) ;  /* 0xffffff6400607947 */ /* 0x000fea000383ffff */
.L_x_81:
[----:B------:R-:W-:-:S07]  /*d8b0*/  MOV R0, UR19 ;  /* 0x0000001300007c02 */ /* 0x000fce0008000f00 */
.L_x_177:
[----:B-1----:R1:W3:Y:S02]  /*d8c0*/  SYNCS.PHASECHK.TRANS64.TRYWAIT P0, [R0+URZ+0x150], R3 ;  /* 0x00015003000075a7 */ /* 0x0022e400080011ff */
[----:B---3--:R-:W-:Y:S05]  /*d8d0*/  @!P0 NANOSLEEP.SYNCS 0x989680 ;  /* 0x009896800000895d */ /* 0x008fea0003900000 */
[----:B------:R-:W3:Y:S02]  /*d8e0*/  @!P0 SYNCS.PHASECHK.TRANS64 P0, [R0+URZ+0x150], R3 ;  /* 0x00015003000085a7 */ /* 0x000ee400080010ff */
[----:B---3--:R-:W-:Y:S05]  /*d8f0*/  @!P0 BRA `(.L_x_177) ;  /* 0xfffffffc00f08947 */ /* 0x008fea000383ffff */
[----:B------:R-:W-:Y:S05]  /*d900*/  BRA `(.L_x_178) ;  /* 0xffffff6400a47947 */ /* 0x000fea000383ffff */
.L_x_84:
[----:B------:R-:W-:Y:S07]  /*d910*/  MOV R0, UR7 ;  /* 0x0000000700007c02 */ /* 0x000fee0008000f00 */
.L_x_179:
[----:B-1----:R1:W3:Y:S02]  /*d920*/  SYNCS.PHASECHK.TRANS64.TRYWAIT P0, [R0+URZ], R3 ;  /* 0x00000003000075a7 */ /* 0x0022e400080011ff */
[----:B---3--:R-:W-:Y:S05]  /*d930*/  @!P0 NANOSLEEP.SYNCS 0x989680 ;  /* 0x009896800000895d */ /* 0x008fea0003900000 */
[----:B------:R-:W3:Y:S02]  /*d940*/  @!P0 SYNCS.PHASECHK.TRANS64 P0, [R0+URZ], R3 ;  /* 0x00000003000085a7 */ /* 0x000ee400080010ff */
[----:B---3--:R-:W-:Y:S05]  /*d950*/  @!P0 BRA `(.L_x_179) ;  /* 0xfffffffc00f08947 */ /* 0x008fea000383ffff */
[----:B------:R-:W-:Y:S05]  /*d960*/  BRA `(.L_x_83) ;  /* 0xffffff6400bc7947 */ /* 0x000fea000383ffff */
.L_x_88:
[----:B-1----:R-:W-:-:S07]  /*d970*/  MOV R0, UR4 ;  /* 0x0000000400007c02 */ /* 0x002fce0008000f00 */
.L_x_180:
[----:B-1----:R1:W2:Y:S02]  /*d980*/  SYNCS.PHASECHK.TRANS64.TRYWAIT P0, [R0+URZ], R2 ;  /* 0x00000002000075a7 */ /* 0x0022a400080011ff */
[----:B--2---:R-:W-:Y:S05]  /*d990*/  @!P0 NANOSLEEP.SYNCS 0x989680 ;  /* 0x009896800000895d */ /* 0x004fea0003900000 */
[----:B------:R-:W2:Y:S02]  /*d9a0*/  @!P0 SYNCS.PHASECHK.TRANS64 P0, [R0+URZ], R2 ;  /* 0x00000002000085a7 */ /* 0x000ea400080010ff */
[----:B--2---:R-:W-:Y:S05]  /*d9b0*/  @!P0 BRA `(.L_x_180) ;  /* 0xfffffffc00f08947 */ /* 0x004fea000383ffff */
[----:B------:R-:W-:Y:S05]  /*d9c0*/  BRA `(.L_x_181) ;  /* 0xffffff6800787947 */ /* 0x000fea000383ffff */
.L_x_91:
[----:B------:R-:W-:-:S07]  /*d9d0*/  MOV R0, UR14 ;  /* 0x0000000e00007c02 */ /* 0x000fce0008000f00 */
.L_x_182:
[----:B-1----:R1:W2:Y:S02]  /*d9e0*/  SYNCS.PHASECHK.TRANS64.TRYWAIT P1, [R0+URZ+0x180], R2 ;  /* 0x00018002000075a7 */ /* 0x0022a400080211ff */
[----:B--2---:R-:W-:Y:S05]  /*d9f0*/  @!P1 NANOSLEEP.SYNCS 0x989680 ;  /* 0x009896800000995d */ /* 0x004fea0003900000 */
[----:B------:R-:W2:Y:S02]  /*da00*/  @!P1 SYNCS.PHASECHK.TRANS64 P1, [R0+URZ+0x180], R2 ;  /* 0x00018002000095a7 */ /* 0x000ea400080210ff */
[----:B--2---:R-:W-:Y:S05]  /*da10*/  @!P1 BRA `(.L_x_182) ;  /* 0xfffffffc00f09947 */ /* 0x004fea000383ffff */
[----:B------:R-:W-:Y:S05]  /*da20*/  BRA `(.L_x_183) ;  /* 0xffffff6800c47947 */ /* 0x000fea000383ffff */
.L_x_96:
[----:B-1----:R1:W4:Y:S02]  /*da30*/  SYNCS.PHASECHK.TRANS64.TRYWAIT P0, [R3+URZ+0x120], R0 ;  /* 0x00012000030075a7 */ /* 0x00232400080011ff */
[----:B----4-:R-:W-:Y:S05]  /*da40*/  @!P0 NANOSLEEP.SYNCS 0x989680 ;  /* 0x009896800000895d */ /* 0x010fea0003900000 */
[----:B------:R-:W4:Y:S02]  /*da50*/  @!P0 SYNCS.PHASECHK.TRANS64 P0, [R3+URZ+0x120], R0 ;  /* 0x00012000030085a7 */ /* 0x000f2400080010ff */
[----:B----4-:R-:W-:Y:S05]  /*da60*/  @!P0 BRA `(.L_x_96) ;  /* 0xfffffffc00f08947 */ /* 0x010fea000383ffff */
[----:B------:R-:W-:Y:S05]  /*da70*/  BRA `(.L_x_184) ;  /* 0xffffff6c00ec7947 */ /* 0x000fea000383ffff */
.L_x_99:
[----:B-1----:R-:W-:Y:S07]  /*da80*/  MOV R0, UR6 ;  /* 0x0000000600007c02 */ /* 0x002fee0008000f00 */
.L_x_185:
[----:B-1----:R1:W2:Y:S02]  /*da90*/  SYNCS.PHASECHK.TRANS64.TRYWAIT P1, [R0+URZ+0x118], R2 ;  /* 0x00011802000075a7 */ /* 0x0022a400080211ff */
[----:B--2---:R-:W-:Y:S05]  /*daa0*/  @!P1 NANOSLEEP.SYNCS 0x989680 ;  /* 0x009896800000995d */ /* 0x004fea0003900000 */
[----:B------:R-:W2:Y:S02]  /*dab0*/  @!P1 SYNCS.PHASECHK.TRANS64 P1, [R0+URZ+0x118], R2 ;  /* 0x00011802000095a7 */ /* 0x000ea400080210ff */
[----:B--2---:R-:W-:Y:S05]  /*dac0*/  @!P1 BRA `(.L_x_185) ;  /* 0xfffffffc00f09947 */ /* 0x004fea000383ffff */
[----:B------:R-:W-:Y:S05]  /*dad0*/  BRA `(.L_x_98) ;  /* 0xffffff74005c7947 */ /* 0x000fea000383ffff */
.L_x_102:
[----:B------:R-:W-:Y:S07]  /*dae0*/  MOV R2, UR5 ;  /* 0x0000000500027c02 */ /* 0x000fee0008000f00 */
.L_x_186:
[----:B-1----:R1:W2:Y:S02]  /*daf0*/  SYNCS.PHASECHK.TRANS64.TRYWAIT P2, [R2+URZ+0x100], R0 ;  /* 0x00010000020075a7 */ /* 0x0022a400080411ff */
[----:B--2---:R-:W-:Y:S05]  /*db00*/  @!P2 NANOSLEEP.SYNCS 0x989680 ;  /* 0x009896800000a95d */ /* 0x004fea0003900000 */
[----:B------:R-:W2:Y:S02]  /*db10*/  @!P2 SYNCS.PHASECHK.TRANS64 P2, [R2+URZ+0x100], R0 ;  /* 0x000100000200a5a7 */ /* 0x000ea400080410ff */
[----:B--2---:R-:W-:Y:S05]  /*db20*/  @!P2 BRA `(.L_x_186) ;  /* 0xfffffffc00f0a947 */ /* 0x004fea000383ffff */
[----:B------:R-:W-:Y:S05]  /*db30*/  BRA `(.L_x_187) ;  /* 0xffffff7400c87947 */ /* 0x000fea000383ffff */
.L_x_104:
[----:B------:R-:W-:-:S07]  /*db40*/  MOV R0, UR4 ;  /* 0x0000000400007c02 */ /* 0x000fce0008000f00 */
.L_x_188:
[----:B--2---:R2:W4:Y:S02]  /*db50*/  SYNCS.PHASECHK.TRANS64.TRYWAIT P0, [R0+URZ], R2 ;  /* 0x00000002000075a7 */ /* 0x00452400080011ff */
[----:B----4-:R-:W-:Y:S05]  /*db60*/  @!P0 NANOSLEEP.SYNCS 0x989680 ;  /* 0x009896800000895d */ /* 0x010fea0003900000 */
[----:B------:R-:W4:Y:S02]  /*db70*/  @!P0 SYNCS.PHASECHK.TRANS64 P0, [R0+URZ], R2 ;  /* 0x00000002000085a7 */ /* 0x000f2400080010ff */
[----:B----4-:R-:W-:Y:S05]  /*db80*/  @!P0 BRA `(.L_x_188) ;  /* 0xfffffffc00f08947 */ /* 0x010fea000383ffff */
[----:B------:R-:W-:Y:S05]  /*db90*/  BRA `(.L_x_189) ;  /* 0xffffff7800c07947 */ /* 0x000fea000383ffff */
.L_x_106:
[----:B------:R-:W-:Y:S07]  /*dba0*/  MOV R0, UR4 ;  /* 0x0000000400007c02 */ /* 0x000fee0008000f00 */
.L_x_190:
[----:B-1----:R1:W2:Y:S02]  /*dbb0*/  SYNCS.PHASECHK.TRANS64.TRYWAIT P0, [R0+URZ+0x120], R3 ;  /* 0x00012003000075a7 */ /* 0x0022a400080011ff */
[----:B--2---:R-:W-:Y:S05]  /*dbc0*/  @!P0 NANOSLEEP.SYNCS 0x989680 ;  /* 0x009896800000895d */ /* 0x004fea0003900000 */
[----:B------:R-:W2:Y:S02]  /*dbd0*/  @!P0 SYNCS.PHASECHK.TRANS64 P0, [R0+URZ+0x120], R3 ;  /* 0x00012003000085a7 */ /* 0x000ea400080010ff */
[----:B--2---:R-:W-:Y:S05]  /*dbe0*/  @!P0 BRA `(.L_x_190) ;  /* 0xfffffffc00f08947 */ /* 0x004fea000383ffff */
[----:B------:R-:W-:Y:S05]  /*dbf0*/  BRA `(.L_x_191) ;  /* 0xffffff7c00587947 */ /* 0x000fea000383ffff */
.L_x_116:
[----:B-1----:R1:W4:Y:S02]  /*dc00*/  SYNCS.PHASECHK.TRANS64.TRYWAIT P0, [R8+URZ+0xf0], R6 ;  /* 0x0000f006080075a7 */ /* 0x00232400080011ff */
[----:B----4-:R-:W-:Y:S05]  /*dc10*/  @!P0 NANOSLEEP.SYNCS 0x989680 ;  /* 0x009896800000895d */ /* 0x010fea0003900000 */
[----:B------:R-:W4:Y:S02]  /*dc20*/  @!P0 SYNCS.PHASECHK.TRANS64 P0, [R8+URZ+0xf0], R6 ;  /* 0x0000f006080085a7 */ /* 0x000f2400080010ff */
[----:B----4-:R-:W-:Y:S05]  /*dc30*/  @!P0 BRA `(.L_x_116) ;  /* 0xfffffffc00f08947 */ /* 0x010fea000383ffff */
[----:B------:R-:W-:Y:S05]  /*dc40*/  BRA `(.L_x_115) ;  /* 0xffffff9000747947 */ /* 0x000fea000383ffff */
.L_x_118:
[----:B-1----:R1:W4:Y:S02]  /*dc50*/  SYNCS.PHASECHK.TRANS64.TRYWAIT P1, [R5+URZ+0x140], R7 ;  /* 0x00014007050075a7 */ /* 0x00232400080211ff */
[----:B----4-:R-:W-:Y:S05]  /*dc60*/  @!P1 NANOSLEEP.SYNCS 0x989680 ;  /* 0x009896800000995d */ /* 0x010fea0003900000 */
[----:B------:R-:W4:Y:S02]  /*dc70*/  @!P1 SYNCS.PHASECHK.TRANS64 P1, [R5+URZ+0x140], R7 ;  /* 0x00014007050095a7 */ /* 0x000f2400080210ff */
[----:B----4-:R-:W-:Y:S05]  /*dc80*/  @!P1 BRA `(.L_x_118) ;  /* 0xfffffffc00f09947 */ /* 0x010fea000383ffff */
[----:B------:R-:W-:Y:S05]  /*dc90*/  BRA `(.L_x_117) ;  /* 0xffffff9800c47947 */ /* 0x000fea000383ffff */
        .weak           $__internal_0_$__cuda_sm10x_tcgen05_guardrail_trap_col_being_dealloced_not_returned_by_alloc
        .type           $__internal_0_$__cuda_sm10x_tcgen05_guardrail_trap_col_being_dealloced_not_returned_by_alloc,@function
        .size           $__internal_0_$__cuda_sm10x_tcgen05_guardrail_trap_col_being_dealloced_not_returned_by_alloc,($__internal_1_$__cuda_sm10x_tcgen05_guardrail_trap_phase_invalid_during_alloc - $__internal_0_$__cuda_sm10x_tcgen05_guardrail_trap_col_being_dealloced_not_returned_by_alloc)
$__internal_0_$__cuda_sm10x_tcgen05_guardrail_trap_col_being_dealloced_not_returned_by_alloc:
[----:B------:R-:W-:Y:S05]  /*dca0*/  BPT.TRAP 0x1 ;  /* 0x000000040000795c */ /* 0x000fea0000300000 */
[----:B------:R-:W-:-:S04]  /*dcb0*/  HFMA2 R3, -RZ, RZ, 0, 0 ;  /* 0x00000000ff037431 */ /* 0x000fc800000001ff */
[----:B------:R-:W-:Y:S05]  /*dcc0*/  RET.REL.NODEC R2 `(_ZN7cutlass13device_kernelINS_4gemm6kernel13GemmUniversalIN4cute5tupleIJiiiiEEENS1_10collective13CollectiveMmaINS1_35MainloopSm100TmaUmmaWarpSpecializedILi15ELi2ELi2ENS5_IJNS4_1CILi2EEENSA_ILi1EEESC_EEEEENS5_IJNSA_ILi256EEENSA_ILi224EEENSA_ILi16EEEEEENS_10bfloat16_tENS5_IJlSC_lEEESJ_SK_NS4_8TiledMMAINS4_8MMA_AtomIJNS4_26SM100_MMA_F16BF16_2x1SM_SSISJ_SJ_fLi256ELi224ELNS4_4UMMA5MajorE0ELSP_0ELNSO_7ScaleInE0ELSQ_0EEEEEENS4_6LayoutINS5_IJSC_SC_SC_EEENS5_IJNSA_ILi0EEESV_SV_EEEEENS5_IJNS4_10UnderscoreESY_SY_EEEEENS4_18SM100_TMA_2SM_LOADENS4_14ComposedLayoutINS4_7SwizzleILi1ELi4ELi3EEENS4_18smem_ptr_flag_bitsILi16EEENST_INS5_IJNSA_ILi8EEESH_EEENS5_IJSH_SC_EEEEEEEvNS4_8identityES11_S1B_vS1C_EENS_8epilogue10collective18CollectiveEpilogueINS1E_23Sm100TmaWarpSpecializedILi2ELi1ELi224ELb1ELb0EEEJNS5_IJNSA_ILi128EEESG_SH_EEENS5_IJNST_IS1J_SC_EENST_ISG_SC_EEEEESJ_SK_SJ_SK_NS1E_6fusion15FusionCallbacksIS1I_NS1O_17LinearCombinationISJ_fSJ_fLNS_15FloatRoundStyleE2EEES1K_S1N_JEEENS4_5SM1004TMEM4LOAD26SM100_TMEM_LOAD_32dp32b32xENS4_13SM90_TMA_LOADENS12_INS13_ILi2ELi4ELi3EEES16_NST_INS5_IJS17_NSA_ILi32EEEEEENS5_IJS20_SC_EEEEEEENS4_39AutoVectorizingCopyWithAssumedAlignmentILi128EEENS4_14SM90_TMA_STOREES24_S26_S26_EEEvvEEEEvNT_6ParamsE) ;  /* 0xffffff2002cc7950 */ /* 0x000fea0003c3ffff */
        .weak           $__internal_1_$__cuda_sm10x_tcgen05_guardrail_trap_phase_invalid_during_alloc
        .type           $__internal_1_$__cuda_sm10x_tcgen05_guardrail_trap_phase_invalid_during_alloc,@function
        .size           $__internal_1_$__cuda_sm10x_tcgen05_guardrail_trap_phase_invalid_during_alloc,($__internal_2_$__cuda_sm10x_tcgen05_guardrail_trap_unallocated_columns_being_dealloced - $__internal_1_$__cuda_sm10x_tcgen05_guardrail_trap_phase_invalid_during_alloc)
$__internal_1_$__cuda_sm10x_tcgen05_guardrail_trap_phase_invalid_during_alloc:
[----:B------:R-:W-:Y:S05]  /*dcd0*/  BPT.TRAP 0x1 ;  /* 0x000000040000795c */ /* 0x000fea0000300000 */
[----:B------:R-:W-:-:S04]  /*dce0*/  MOV R5, 0x0 ;  /* 0x0000000000057802 */ /* 0x000fc80000000f00 */
[----:B------:R-:W-:Y:S05]  /*dcf0*/  RET.REL.NODEC R4 `(_ZN7cutlass13device_kernelINS_4gemm6kernel13GemmUniversalIN4cute5tupleIJiiiiEEENS1_10collective13CollectiveMmaINS1_35MainloopSm100TmaUmmaWarpSpecializedILi15ELi2ELi2ENS5_IJNS4_1CILi2EEENSA_ILi1EEESC_EEEEENS5_IJNSA_ILi256EEENSA_ILi224EEENSA_ILi16EEEEEENS_10bfloat16_tENS5_IJlSC_lEEESJ_SK_NS4_8TiledMMAINS4_8MMA_AtomIJNS4_26SM100_MMA_F16BF16_2x1SM_SSISJ_SJ_fLi256ELi224ELNS4_4UMMA5MajorE0ELSP_0ELNSO_7ScaleInE0ELSQ_0EEEEEENS4_6LayoutINS5_IJSC_SC_SC_EEENS5_IJNSA_ILi0EEESV_SV_EEEEENS5_IJNS4_10UnderscoreESY_SY_EEEEENS4_18SM100_TMA_2SM_LOADENS4_14ComposedLayoutINS4_7SwizzleILi1ELi4ELi3EEENS4_18smem_ptr_flag_bitsILi16EEENST_INS5_IJNSA_ILi8EEESH_EEENS5_IJSH_SC_EEEEEEEvNS4_8identityES11_S1B_vS1C_EENS_8epilogue10collective18CollectiveEpilogueINS1E_23Sm100TmaWarpSpecializedILi2ELi1ELi224ELb1ELb0EEEJNS5_IJNSA_ILi128EEESG_SH_EEENS5_IJNST_IS1J_SC_EENST_ISG_SC_EEEEESJ_SK_SJ_SK_NS1E_6fusion15FusionCallbacksIS1I_NS1O_17LinearCombinationISJ_fSJ_fLNS_15FloatRoundStyleE2EEES1K_S1N_JEEENS4_5SM1004TMEM4LOAD26SM100_TMEM_LOAD_32dp32b32xENS4_13SM90_TMA_LOADENS12_INS13_ILi2ELi4ELi3EEES16_NST_INS5_IJS17_NSA_ILi32EEEEEENS5_IJS20_SC_EEEEEEENS4_39AutoVectorizingCopyWithAssumedAlignmentILi128EEENS4_14SM90_TMA_STOREES24_S26_S26_EEEvvEEEEvNT_6ParamsE) ;  /* 0xffffff2004c07950 */ /* 0x000fea0003c3ffff */
        .weak           $__internal_2_$__cuda_sm10x_tcgen05_guardrail_trap_unallocated_columns_being_dealloced
        .type           $__internal_2_$__cuda_sm10x_tcgen05_guardrail_trap_unallocated_columns_being_dealloced,@function
        .size           $__internal_2_$__cuda_sm10x_tcgen05_guardrail_trap_unallocated_columns_being_dealloced,(.L_x_193 - $__internal_2_$__cuda_sm10x_tcgen05_guardrail_trap_unallocated_columns_being_dealloced)
$__internal_2_$__cuda_sm10x_tcgen05_guardrail_trap_unallocated_columns_being_dealloced:
[----:B------:R-:W-:Y:S05]  /*dd00*/  BPT.TRAP 0x1 ;  /* 0x000000040000795c */ /* 0x000fea0000300000 */
[----:B------:R-:W-:-:S04]  /*dd10*/  HFMA2 R3, -RZ, RZ, 0, 0 ;  /* 0x00000000ff037431 */ /* 0x000fc800000001ff */
[----:B------:R-:W-:Y:S05]  /*dd20*/  RET.REL.NODEC R2 `(_ZN7cutlass13device_kernelINS_4gemm6kernel13GemmUniversalIN4cute5tupleIJiiiiEEENS1_10collective13CollectiveMmaINS1_35MainloopSm100TmaUmmaWarpSpecializedILi15ELi2ELi2ENS5_IJNS4_1CILi2EEENSA_ILi1EEESC_EEEEENS5_IJNSA_ILi256EEENSA_ILi224EEENSA_ILi16EEEEEENS_10bfloat16_tENS5_IJlSC_lEEESJ_SK_NS4_8TiledMMAINS4_8MMA_AtomIJNS4_26SM100_MMA_F16BF16_2x1SM_SSISJ_SJ_fLi256ELi224ELNS4_4UMMA5MajorE0ELSP_0ELNSO_7ScaleInE0ELSQ_0EEEEEENS4_6LayoutINS5_IJSC_SC_SC_EEENS5_IJNSA_ILi0EEESV_SV_EEEEENS5_IJNS4_10UnderscoreESY_SY_EEEEENS4_18SM100_TMA_2SM_LOADENS4_14ComposedLayoutINS4_7SwizzleILi1ELi4ELi3EEENS4_18smem_ptr_flag_bitsILi16EEENST_INS5_IJNSA_ILi8EEESH_EEENS5_IJSH_SC_EEEEEEEvNS4_8identityES11_S1B_vS1C_EENS_8epilogue10collective18CollectiveEpilogueINS1E_23Sm100TmaWarpSpecializedILi2ELi1ELi224ELb1ELb0EEEJNS5_IJNSA_ILi128EEESG_SH_EEENS5_IJNST_IS1J_SC_EENST_ISG_SC_EEEEESJ_SK_SJ_SK_NS1E_6fusion15FusionCallbacksIS1I_NS1O_17LinearCombinationISJ_fSJ_fLNS_15FloatRoundStyleE2EEES1K_S1N_JEEENS4_5SM1004TMEM4LOAD26SM100_TMEM_LOAD_32dp32b32xENS4_13SM90_TMA_LOADENS12_INS13_ILi2ELi4ELi3EEES16_NST_INS5_IJS17_NSA_ILi32EEEEEENS5_IJS20_SC_EEEEEEENS4_39AutoVectorizingCopyWithAssumedAlignmentILi128EEENS4_14SM90_TMA_STOREES24_S26_S26_EEEvvEEEEvNT_6ParamsE) ;  /* 0xffffff2002b47950 */ /* 0x000fea0003c3ffff */
.L_x_192:
[----:B------:R-:W-:-:S00]  /*dd30*/  BRA `(.L_x_192) ;  /* 0xfffffffc00fc7947 */ /* 0x000fc0000383ffff */
[----:B------:R-:W-:-:S00]  /*dd40*/  NOP ;  /* 0x0000000000007918 */ /* 0x000fc00000000000 */
        /* <DEDUP_REMOVED lines=11> */
.L_x_193:


//--------------------- .nv.global.init           --------------------------
	.section	.nv.global.init,"aw",@progbits
.nv.global.init:
	.type		$str$27,@object
	.size		$str$27,($str$28 - $str$27)
$str$27:
        /*0000*/ 	.byte	0x28, 0x61, 0x64, 0x64, 0x72, 0x65, 0x73, 0x73, 0x20, 0x26, 0x20, 0x6d, 0x61, 0x73, 0x6b, 0x29
        /*0010*/ 	.byte	0x20, 0x3d, 0x3d, 0x20, 0x30, 0x00
	.type		$str$28,@object
	.size		$str$28,($str$26 - $str$28)
$str$28:
        /*0016*/ 	.byte	0x2f, 0x74, 0x6d, 0x70, 0x2f, 0x63, 0x75, 0x74, 0x6c, 0x61, 0x73, 0x73, 0x5f, 0x73, 0x77, 0x65
        /*0026*/ 	.byte	0x65, 0x70, 0x5f, 0x73, 0x72, 0x63, 0x2f, 0x69, 0x6e, 0x63, 0x6c, 0x75, 0x64, 0x65, 0x2f, 0x63
        /*0036*/ 	.byte	0x75, 0x74, 0x65, 0x2f, 0x70, 0x6f, 0x69, 0x6e, 0x74, 0x65, 0x72, 0x5f, 0x66, 0x6c, 0x61, 0x67
        /*0046*/ 	.byte	0x67, 0x65, 0x64, 0x2e, 0x68, 0x70, 0x70, 0x00
	.type		$str$26,@object
	.size		$str$26,($str$25 - $str$26)
$str$26:
        /*004e*/ 	.byte	0x2f, 0x74, 0x6d, 0x70, 0x2f, 0x63, 0x75, 0x74, 0x6c, 0x61, 0x73, 0x73, 0x5f, 0x73, 0x77, 0x65
        /*005e*/ 	.byte	0x65, 0x70, 0x5f, 0x73, 0x72, 0x63, 0x2f, 0x69, 0x6e, 0x63, 0x6c, 0x75, 0x64, 0x65, 0x2f, 0x63
        /*006e*/ 	.byte	0x75, 0x74, 0x65, 0x2f, 0x61, 0x74, 0x6f, 0x6d, 0x2f, 0x63, 0x6f, 0x70, 0x79, 0x5f, 0x74, 0x72
        /*007e*/ 	.byte	0x61, 0x69, 0x74, 0x73, 0x5f, 0x73, 0x6d, 0x31, 0x30, 0x30, 0x2e, 0x68, 0x70, 0x70, 0x00
	.type		$str$25,@object
	.size		$str$25,(__unnamed_1 - $str$25)
$str$25:
        /*008d*/ 	.byte	0x28, 0x28, 0x75, 0x69, 0x6e, 0x74, 0x33, 0x32, 0x5f, 0x74, 0x28, 0x74, 0x68, 0x72, 0x65, 0x61
        /*009d*/ 	.byte	0x64, 0x49, 0x64, 0x78, 0x2e, 0x78, 0x29, 0x20, 0x2f, 0x20, 0x33, 0x32, 0x29, 0x20, 0x25, 0x20
        /*00ad*/ 	.byte	0x34, 0x29, 0x20, 0x3d, 0x3d, 0x20, 0x28, 0x28, 0x28, 0x74, 0x6d, 0x65, 0x6d, 0x5f, 0x61, 0x64
        /*00bd*/ 	.byte	0x64, 0x72, 0x20, 0x3e, 0x3e, 0x20, 0x31, 0x36, 0x29, 0x20, 0x2f, 0x20, 0x33, 0x32, 0x29, 0x20
        /*00cd*/ 	.byte	0x25, 0x20, 0x34, 0x29, 0x00
	.type		__unnamed_1,@object
	.size		__unnamed_1,(__unnamed_2 - __unnamed_1)
__unnamed_1:
        /* <DEDUP_REMOVED lines=25> */
        /*0262*/ 	.byte	0x3a, 0x43, 0x3c, 0x32, 0x38, 0x36, 0x37, 0x32, 0x3e, 0x3e, 0x3e, 0x3e, 0x5d, 0x00
	.type		__unnamed_2,@object
	.size		__unnamed_2,(.L_2 - __unnamed_2)
__unnamed_2:
        /* <DEDUP_REMOVED lines=42> */
        /*0510*/ 	.byte	0x3e, 0x3e, 0x5d, 0x00
.L_2:


//--------------------- .nv.shared._ZN7cutlass13device_kernelINS_4gemm6kernel13GemmUniversalIN4cute5tupleIJiiiiEEENS1_10collective13CollectiveMmaINS1_35MainloopSm100TmaUmmaWarpSpecializedILi15ELi2ELi2ENS5_IJNS4_1CILi2EEENSA_ILi1EEESC_EEEEENS5_IJNSA_ILi256EEENSA_ILi224EEENSA_ILi16EEEEEENS_10bfloat16_tENS5_IJlSC_lEEESJ_SK_NS4_8TiledMMAINS4_8MMA_AtomIJNS4_26SM100_MMA_F16BF16_2x1SM_SSISJ_SJ_fLi256ELi224ELNS4_4UMMA5MajorE0ELSP_0ELNSO_7ScaleInE0ELSQ_0EEEEEENS4_6LayoutINS5_IJSC_SC_SC_EEENS5_IJNSA_ILi0EEESV_SV_EEEEENS5_IJNS4_10UnderscoreESY_SY_EEEEENS4_18SM100_TMA_2SM_LOADENS4_14ComposedLayoutINS4_7SwizzleILi1ELi4ELi3EEENS4_18smem_ptr_flag_bitsILi16EEENST_INS5_IJNSA_ILi8EEESH_EEENS5_IJSH_SC_EEEEEEEvNS4_8identityES11_S1B_vS1C_EENS_8epilogue10collective18CollectiveEpilogueINS1E_23Sm100TmaWarpSpecializedILi2ELi1ELi224ELb1ELb0EEEJNS5_IJNSA_ILi128EEESG_SH_EEENS5_IJNST_IS1J_SC_EENST_ISG_SC_EEEEESJ_SK_SJ_SK_NS1E_6fusion15FusionCallbacksIS1I_NS1O_17LinearCombinationISJ_fSJ_fLNS_15FloatRoundStyleE2EEES1K_S1N_JEEENS4_5SM1004TMEM4LOAD26SM100_TMEM_LOAD_32dp32b32xENS4_13SM90_TMA_LOADENS12_INS13_ILi2ELi4ELi3EEES16_NST_INS5_IJS17_NSA_ILi32EEEEEENS5_IJS20_SC_EEEEEEENS4_39AutoVectorizingCopyWithAssumedAlignmentILi128EEENS4_14SM90_TMA_STOREES24_S26_S26_EEEvvEEEEvNT_6ParamsE --------------------------
	.section	.nv.shared._ZN7cutlass13device_kernelINS_4gemm6kernel13GemmUniversalIN4cute5tupleIJiiiiEEENS1_10collective13CollectiveMmaINS1_35MainloopSm100TmaUmmaWarpSpecializedILi15ELi2ELi2ENS5_IJNS4_1CILi2EEENSA_ILi1EEESC_EEEEENS5_IJNSA_ILi256EEENSA_ILi224EEENSA_ILi16EEEEEENS_10bfloat16_tENS5_IJlSC_lEEESJ_SK_NS4_8TiledMMAINS4_8MMA_AtomIJNS4_26SM100_MMA_F16BF16_2x1SM_SSISJ_SJ_fLi256ELi224ELNS4_4UMMA5MajorE0ELSP_0ELNSO_7ScaleInE0ELSQ_0EEEEEENS4_6LayoutINS5_IJSC_SC_SC_EEENS5_IJNSA_ILi0EEESV_SV_EEEEENS5_IJNS4_10UnderscoreESY_SY_EEEEENS4_18SM100_TMA_2SM_LOADENS4_14ComposedLayoutINS4_7SwizzleILi1ELi4ELi3EEENS4_18smem_ptr_flag_bitsILi16EEENST_INS5_IJNSA_ILi8EEESH_EEENS5_IJSH_SC_EEEEEEEvNS4_8identityES11_S1B_vS1C_EENS_8epilogue10collective18CollectiveEpilogueINS1E_23Sm100TmaWarpSpecializedILi2ELi1ELi224ELb1ELb0EEEJNS5_IJNSA_ILi128EEESG_SH_EEENS5_IJNST_IS1J_SC_EENST_ISG_SC_EEEEESJ_SK_SJ_SK_NS1E_6fusion15FusionCallbacksIS1I_NS1O_17LinearCombinationISJ_fSJ_fLNS_15FloatRoundStyleE2EEES1K_S1N_JEEENS4_5SM1004TMEM4LOAD26SM100_TMEM_LOAD_32dp32b32xENS4_13SM90_TMA_LOADENS12_INS13_ILi2ELi4ELi3EEES16_NST_INS5_IJS17_NSA_ILi32EEEEEENS5_IJS20_SC_EEEEEEENS4_39AutoVectorizingCopyWithAssumedAlignmentILi128EEENS4_14SM90_TMA_STOREES24_S26_S26_EEEvvEEEEvNT_6ParamsE,"aw",@nobits
	.sectionflags	@""
	.align	16
	.zero		1024


//--------------------- .nv.shared.reserved.0     --------------------------
	.section	.nv.shared.reserved.0,"aw",@nobits
	.weak		__nv_reservedSMEM_offset_0_alias
	.size		__nv_reservedSMEM_offset_0_alias, 0, 64
	.other		__nv_reservedSMEM_offset_0_alias,@"STO_CUDA_RESERVED_SHARED STV_DEFAULT"
__nv_reservedSMEM_offset_0_alias:
	.zero		0
.nv.shared.reserved.0:
	.zero		64
	.weak		__nv_reservedSMEM_tcgen05_partition
	.type		__nv_reservedSMEM_tcgen05_partition,@object
	.size		__nv_reservedSMEM_tcgen05_partition,(.L_0 - __nv_reservedSMEM_tcgen05_partition)
__nv_reservedSMEM_tcgen05_partition:
	.zero		32
.L_0:


//--------------------- .nv.global                --------------------------
	.section	.nv.global,"aw",@nobits
.nv.global:
	.type		_ZN40_INTERNAL_f219c057_4_k_cu_966cbea0_310274cute1_E,@object
	.size		_ZN40_INTERNAL_f219c057_4_k_cu_966cbea0_310274cute1_E,(_ZN40_INTERNAL_f219c057_4_k_cu_966cbea0_310274cuda3std3__45__cpo6cbeginE - _ZN40_INTERNAL_f219c057_4_k_cu_966cbea0_310274cute1_E)
_ZN40_INTERNAL_f219c057_4_k_cu_966cbea0_310274cute1_E:
	.zero		1
	.type		_ZN40_INTERNAL_f219c057_4_k_cu_966cbea0_310274cuda3std3__45__cpo6cbeginE,@object
	.size		_ZN40_INTERNAL_f219c057_4_k_cu_966cbea0_310274cuda3std3__45__cpo6cbeginE,(_ZN40_INTERNAL_f219c057_4_k_cu_966cbea0_310274cuda3std3__48in_placeE - _ZN40_INTERNAL_f219c057_4_k_cu_966cbea0_310274cuda3std3__45__cpo6cbeginE)
_ZN40_INTERNAL_f219c057_4_k_cu_966cbea0_310274cuda3std3__45__cpo6cbeginE:
	.zero		1
	.type		_ZN40_INTERNAL_f219c057_4_k_cu_966cbea0_310274cuda3std3__48in_placeE,@object
	.size		_ZN40_INTERNAL_f219c057_4_k_cu_966cbea0_310274cuda3std3__48in_placeE,(_ZN40_INTERNAL_f219c057_4_k_cu_966cbea0_310274cuda3std6ranges3__45__cpo9iter_moveE - _ZN40_INTERNAL_f219c057_4_k_cu_966cbea0_310274cuda3std3__48in_placeE)
_ZN40_INTERNAL_f219c057_4_k_cu_966cbea0_310274cuda3std3__48in_placeE:
	.zero		1
	.type		_ZN40_INTERNAL_f219c057_4_k_cu_966cbea0_310274cuda3std6ranges3__45__cpo9iter_moveE,@object
	.size		_ZN40_INTERNAL_f219c057_4_k_cu_966cbea0_310274cuda3std6ranges3__45__cpo9iter_moveE,(_ZN40_INTERNAL_f219c057_4_k_cu_966cbea0_310274cuda3std3__45__cpo5beginE - _ZN40_INTERNAL_f219c057_4_k_cu_966cbea0_310274cuda3std6ranges3__45__cpo9iter_moveE)
_ZN40_INTERNAL_f219c057_4_k_cu_966cbea0_310274cuda3std6ranges3__45__cpo9iter_moveE:
	.zero		1
	.type		_ZN40_INTERNAL_f219c057_4_k_cu_966cbea0_310274cuda3std3__45__cpo5beginE,@object
	.size		_ZN40_INTERNAL_f219c057_4_k_cu_966cbea0_310274cuda3std3__45__cpo5beginE,(_ZN40_INTERNAL_f219c057_4_k_cu_966cbea0_310274cuda3std3__442_GLOBAL__N__f219c057_4_k_cu_966cbea0_310276ignoreE - _ZN40_INTERNAL_f219c057_4_k_cu_966cbea0_310274cuda3std3__45__cpo5beginE)
_ZN40_INTERNAL_f219c057_4_k_cu_966cbea0_310274cuda3std3__45__cpo5beginE:
	.zero		1
	.type		_ZN40_INTERNAL_f219c057_4_k_cu_966cbea0_310274cuda3std3__442_GLOBAL__N__f219c057_4_k_cu_966cbea0_310276ignoreE,@object
	.size		_ZN40_INTERNAL_f219c057_4_k_cu_966cbea0_310274cuda3std3__442_GLOBAL__N__f219c057_4_k_cu_966cbea0_310276ignoreE,(_ZN40_INTERNAL_f219c057_4_k_cu_966cbea0_310274cute7productE - _ZN40_INTERNAL_f219c057_4_k_cu_966cbea0_310274cuda3std3__442_GLOBAL__N__f219c057_4_k_cu_966cbea0_310276ignoreE)
_ZN40_INTERNAL_f219c057_4_k_cu_966cbea0_310274cuda3std3__442_GLOBAL__N__f219c057_4_k_cu_966cbea0_310276ignoreE:
	.zero		1
	.type		_ZN40_INTERNAL_f219c057_4_k_cu_966cbea0_310274cute7productE,@object
	.size		_ZN40_INTERNAL_f219c057_4_k_cu_966cbea0_310274cute7productE,(_ZN40_INTERNAL_f219c057_4_k_cu_966cbea0_310274cuda3std3__45__cpo3endE - _ZN40_INTERNAL_f219c057_4_k_cu_966cbea0_310274cute7productE)
_ZN40_INTERNAL_f219c057_4_k_cu_966cbea0_310274cute7productE:
	.zero		1
	.type		_ZN40_INTERNAL_f219c057_4_k_cu_966cbea0_310274cuda3std3__45__cpo3endE,@object
	.size		_ZN40_INTERNAL_f219c057_4_k_cu_966cbea0_310274cuda3std3__45__cpo3endE,(_ZN40_INTERNAL_f219c057_4_k_cu_966cbea0_310274cuda3std3__419piecewise_constructE - _ZN40_INTERNAL_f219c057_4_k_cu_966cbea0_310274cuda3std3__45__cpo3endE)
_ZN40_INTERNAL_f219c057_4_k_cu_966cbea0_310274cuda3std3__45__cpo3endE:
	.zero		1
	.type		_ZN40_INTERNAL_f219c057_4_k_cu_966cbea0_310274cuda3std3__419piecewise_constructE,@object
	.size		_ZN40_INTERNAL_f219c057_4_k_cu_966cbea0_310274cuda3std3__419piecewise_constructE,(_ZN40_INTERNAL_f219c057_4_k_cu_966cbea0_310274cuda3std3__45__cpo4cendE - _ZN40_INTERNAL_f219c057_4_k_cu_966cbea0_310274cuda3std3__419piecewise_constructE)
_ZN40_INTERNAL_f219c057_4_k_cu_966cbea0_310274cuda3std3__419piecewise_constructE:
	.zero		1
	.type		_ZN40_INTERNAL_f219c057_4_k_cu_966cbea0_310274cuda3std3__45__cpo4cendE,@object
	.size		_ZN40_INTERNAL_f219c057_4_k_cu_966cbea0_310274cuda3std3__45__cpo4cendE,(_ZN40_INTERNAL_f219c057_4_k_cu_966cbea0_310274cuda3std6ranges3__45__cpo4swapE - _ZN40_INTERNAL_f219c057_4_k_cu_966cbea0_310274cuda3std3__45__cpo4cendE)
_ZN40_INTERNAL_f219c057_4_k_cu_966cbea0_310274cuda3std3__45__cpo4cendE:
	.zero		1
	.type		_ZN40_INTERNAL_f219c057_4_k_cu_966cbea0_310274cuda3std6ranges3__45__cpo4swapE,@object
	.size		_ZN40_INTERNAL_f219c057_4_k_cu_966cbea0_310274cuda3std6ranges3__45__cpo4swapE,(.L_10 - _ZN40_INTERNAL_f219c057_4_k_cu_966cbea0_310274cuda3std6ranges3__45__cpo4swapE)
_ZN40_INTERNAL_f219c057_4_k_cu_966cbea0_310274cuda3std6ranges3__45__cpo4swapE:
	.zero		1
.L_10:


//--------------------- .nv.constant0._ZN7cutlass13device_kernelINS_4gemm6kernel13GemmUniversalIN4cute5tupleIJiiiiEEENS1_10collective13CollectiveMmaINS1_35MainloopSm100TmaUmmaWarpSpecializedILi15ELi2ELi2ENS5_IJNS4_1CILi2EEENSA_ILi1EEESC_EEEEENS5_IJNSA_ILi256EEENSA_ILi224EEENSA_ILi16EEEEEENS_10bfloat16_tENS5_IJlSC_lEEESJ_SK_NS4_8TiledMMAINS4_8MMA_AtomIJNS4_26SM100_MMA_F16BF16_2x1SM_SSISJ_SJ_fLi256ELi224ELNS4_4UMMA5MajorE0ELSP_0ELNSO_7ScaleInE0ELSQ_0EEEEEENS4_6LayoutINS5_IJSC_SC_SC_EEENS5_IJNSA_ILi0EEESV_SV_EEEEENS5_IJNS4_10UnderscoreESY_SY_EEEEENS4_18SM100_TMA_2SM_LOADENS4_14ComposedLayoutINS4_7SwizzleILi1ELi4ELi3EEENS4_18smem_ptr_flag_bitsILi16EEENST_INS5_IJNSA_ILi8EEESH_EEENS5_IJSH_SC_EEEEEEEvNS4_8identityES11_S1B_vS1C_EENS_8epilogue10collective18CollectiveEpilogueINS1E_23Sm100TmaWarpSpecializedILi2ELi1ELi224ELb1ELb0EEEJNS5_IJNSA_ILi128EEESG_SH_EEENS5_IJNST_IS1J_SC_EENST_ISG_SC_EEEEESJ_SK_SJ_SK_NS1E_6fusion15FusionCallbacksIS1I_NS1O_17LinearCombinationISJ_fSJ_fLNS_15FloatRoundStyleE2EEES1K_S1N_JEEENS4_5SM1004TMEM4LOAD26SM100_TMEM_LOAD_32dp32b32xENS4_13SM90_TMA_LOADENS12_INS13_ILi2ELi4ELi3EEES16_NST_INS5_IJS17_NSA_ILi32EEEEEENS5_IJS20_SC_EEEEEEENS4_39AutoVectorizingCopyWithAssumedAlignmentILi128EEENS4_14SM90_TMA_STOREES24_S26_S26_EEEvvEEEEvNT_6ParamsE --------------------------
	.section	.nv.constant0._ZN7cutlass13device_kernelINS_4gemm6kernel13GemmUniversalIN4cute5tupleIJiiiiEEENS1_10collective13CollectiveMmaINS1_35MainloopSm100TmaUmmaWarpSpecializedILi15ELi2ELi2ENS5_IJNS4_1CILi2EEENSA_ILi1EEESC_EEEEENS5_IJNSA_ILi256EEENSA_ILi224EEENSA_ILi16EEEEEENS_10bfloat16_tENS5_IJlSC_lEEESJ_SK_NS4_8TiledMMAINS4_8MMA_AtomIJNS4_26SM100_MMA_F16BF16_2x1SM_SSISJ_SJ_fLi256ELi224ELNS4_4UMMA5MajorE0ELSP_0ELNSO_7ScaleInE0ELSQ_0EEEEEENS4_6LayoutINS5_IJSC_SC_SC_EEENS5_IJNSA_ILi0EEESV_SV_EEEEENS5_IJNS4_10UnderscoreESY_SY_EEEEENS4_18SM100_TMA_2SM_LOADENS4_14ComposedLayoutINS4_7SwizzleILi1ELi4ELi3EEENS4_18smem_ptr_flag_bitsILi16EEENST_INS5_IJNSA_ILi8EEESH_EEENS5_IJSH_SC_EEEEEEEvNS4_8identityES11_S1B_vS1C_EENS_8epilogue10collective18CollectiveEpilogueINS1E_23Sm100TmaWarpSpecializedILi2ELi1ELi224ELb1ELb0EEEJNS5_IJNSA_ILi128EEESG_SH_EEENS5_IJNST_IS1J_SC_EENST_ISG_SC_EEEEESJ_SK_SJ_SK_NS1E_6fusion15FusionCallbacksIS1I_NS1O_17LinearCombinationISJ_fSJ_fLNS_15FloatRoundStyleE2EEES1K_S1N_JEEENS4_5SM1004TMEM4LOAD26SM100_TMEM_LOAD_32dp32b32xENS4_13SM90_TMA_LOADENS12_INS13_ILi2ELi4ELi3EEES16_NST_INS5_IJS17_NSA_ILi32EEEEEENS5_IJS20_SC_EEEEEEENS4_39AutoVectorizingCopyWithAssumedAlignmentILi128EEENS4_14SM90_TMA_STOREES24_S26_S26_EEEvvEEEEvNT_6ParamsE,"a",@progbits
	.sectionflags	@""
	.align	4
.nv.constant0._ZN7cutlass13device_kernelINS_4gemm6kernel13GemmUniversalIN4cute5tupleIJiiiiEEENS1_10collective13CollectiveMmaINS1_35MainloopSm100TmaUmmaWarpSpecializedILi15ELi2ELi2ENS5_IJNS4_1CILi2EEENSA_ILi1EEESC_EEEEENS5_IJNSA_ILi256EEENSA_ILi224EEENSA_ILi16EEEEEENS_10bfloat16_tENS5_IJlSC_lEEESJ_SK_NS4_8TiledMMAINS4_8MMA_AtomIJNS4_26SM100_MMA_F16BF16_2x1SM_SSISJ_SJ_fLi256ELi224ELNS4_4UMMA5MajorE0ELSP_0ELNSO_7ScaleInE0ELSQ_0EEEEEENS4_6LayoutINS5_IJSC_SC_SC_EEENS5_IJNSA_ILi0EEESV_SV_EEEEENS5_IJNS4_10UnderscoreESY_SY_EEEEENS4_18SM100_TMA_2SM_LOADENS4_14ComposedLayoutINS4_7SwizzleILi1ELi4ELi3EEENS4_18smem_ptr_flag_bitsILi16EEENST_INS5_IJNSA_ILi8EEESH_EEENS5_IJSH_SC_EEEEEEEvNS4_8identityES11_S1B_vS1C_EENS_8epilogue10collective18CollectiveEpilogueINS1E_23Sm100TmaWarpSpecializedILi2ELi1ELi224ELb1ELb0EEEJNS5_IJNSA_ILi128EEESG_SH_EEENS5_IJNST_IS1J_SC_EENST_ISG_SC_EEEEESJ_SK_SJ_SK_NS1E_6fusion15FusionCallbacksIS1I_NS1O_17LinearCombinationISJ_fSJ_fLNS_15FloatRoundStyleE2EEES1K_S1N_JEEENS4_5SM1004TMEM4LOAD26SM100_TMEM_LOAD_32dp32b32xENS4_13SM90_TMA_LOADENS12_INS13_ILi2ELi4ELi3EEES16_NST_INS5_IJS17_NSA_ILi32EEEEEENS5_IJS20_SC_EEEEEEENS4_39AutoVectorizingCopyWithAssumedAlignmentILi128EEENS4_14SM90_TMA_STOREES24_S26_S26_EEEvvEEEEvNT_6ParamsE:
	.zero		2944


//--------------------- SYMBOLS --------------------------

	.type		.nv.reservedSmem.offset0,@object
	.size		.nv.reservedSmem.offset0,0x4
	.type		.nv.reservedSmem.cap,@object
	.size		.nv.reservedSmem.cap,0x4
	.type		__assertfail,@function
